def matmul_kernel(
    a_ptr,
    b_ptr,
    c_ptr,
    M,
    N,
    K,
    stride_am,
    stride_ak,
    stride_bk,
    stride_bn,
    stride_cm,
    stride_cn,
    BLOCK_M: tl.constexpr,
    BLOCK_N: tl.constexpr,
    BLOCK_K: tl.constexpr,
    GROUP_M: tl.constexpr,
):
    pid = tl.program_id(axis=0)
    num_pid_m = tl.cdiv(M, BLOCK_M)
    num_pid_n = tl.cdiv(N, BLOCK_N)
    num_pid_in_group = GROUP_M * num_pid_n
    group_id = pid // num_pid_in_group
    first_pid_m = group_id * GROUP_M
    group_size_m = min(num_pid_m - first_pid_m, GROUP_M)
    pid_m = first_pid_m + ((pid % num_pid_in_group) % group_size_m)
    pid_n = (pid % num_pid_in_group) // group_size_m

    offs_am = (pid_m * BLOCK_M + tl.arange(0, BLOCK_M)) % M
    offs_bn = (pid_n * BLOCK_N + tl.arange(0, BLOCK_N)) % N
    offs_k = tl.arange(0, BLOCK_K)
    a_ptrs = a_ptr + offs_am[:, None] * stride_am + offs_k[None, :] * stride_ak
    b_ptrs = b_ptr + offs_k[:, None] * stride_bk + offs_bn[None, :] * stride_bn

    acc = tl.zeros((BLOCK_M, BLOCK_N), dtype=tl.float32)
    for kk in range(0, tl.cdiv(K, BLOCK_K)):
        a = tl.load(a_ptrs, mask=offs_k[None, :] < K - kk * BLOCK_K, other=0.0)
        b = tl.load(b_ptrs, mask=offs_k[:, None] < K - kk * BLOCK_K, other=0.0)
        acc = tl.dot(a, b, acc)
        a_ptrs += BLOCK_K * stride_ak
        b_ptrs += BLOCK_K * stride_bk

    c = acc.to(c_ptr.dtype.element_ty)
    offs_cm = pid_m * BLOCK_M + tl.arange(0, BLOCK_M)
    offs_cn = pid_n * BLOCK_N + tl.arange(0, BLOCK_N)
    c_ptrs = c_ptr + offs_cm[:, None] * stride_cm + offs_cn[None, :] * stride_cn
    mask = (offs_cm[:, None] < M) & (offs_cn[None, :] < N)
    tl.store(c_ptrs, c, mask=mask)

# config = {"BLOCK_K": 128, "BLOCK_M": 512, "BLOCK_N": 128, "GROUP_M": 4, "arch": "sm_90", "dtype": "bf16", "num_ctas": 1, "num_stages": 3, "num_warps": 4}
# arch = sm_90


// ===== COMPILED SASS (sm_90a) =====

	.target	sm_90a

	.elftype	@"ET_EXEC"


//--------------------- .note.nv.tkinfo           --------------------------
	.section	.note.nv.tkinfo,"",@"SHT_NOTE"
	.sectionflags	@"SHF_NOTE_NV_TKINFO"
	.tkinfo
        /*0018*/ 	.word	0x00000002
        /*0030*/ 	.string	""
        /*0030*/ 	.string	"ptxas"
        /*0030*/ 	.string	"Cuda compilation tools, release 13.0, V13.0.88"
        /*0030*/ 	.string	"Build cuda_13.0.r13.0/compiler.36424714_0"
        /*0030*/ 	.string	"-v  -suppress-debug-info  -lineinfo  -arch sm_90a "



//--------------------- .note.nv.cuinfo           --------------------------
	.section	.note.nv.cuinfo,"",@"SHT_NOTE"
	.sectionflags	@"SHF_NOTE_NV_CUINFO"
        /*0018*/ 	.short	0x0002
        /*001a*/ 	.short	0x005a
        /*001c*/ 	.short	0x0082
	.zero		2


//--------------------- .nv.info                  --------------------------
	.section	.nv.info,"",@"SHT_CUDA_INFO"
	.align	4


	//----- nvinfo : EIATTR_REGCOUNT
	.align		4
        /*0000*/ 	.byte	0x04, 0x2f
        /*0002*/ 	.short	(.L_1 - .L_0)
	.align		4
.L_0:
        /*0004*/ 	.word	index@(matmul_kernel)
        /*0008*/ 	.word	0x000000ff


	//----- nvinfo : EIATTR_FRAME_SIZE
	.align		4
.L_1:
        /*000c*/ 	.byte	0x04, 0x11
        /*000e*/ 	.short	(.L_3 - .L_2)
	.align		4
.L_2:
        /*0010*/ 	.word	index@(matmul_kernel)
        /*0014*/ 	.word	0x000029d0


	//----- nvinfo : EIATTR_MIN_STACK_SIZE
	.align		4
.L_3:
        /*0018*/ 	.byte	0x04, 0x12
        /*001a*/ 	.short	(.L_5 - .L_4)
	.align		4
.L_4:
        /*001c*/ 	.word	index@(matmul_kernel)
        /*0020*/ 	.word	0x000029d0
.L_5:


//--------------------- .nv.compat                --------------------------
	.section	.nv.compat,"",@"SHT_CUDA_COMPAT_INFO"
	.align	4
        /*0000*/ 	.byte	0x02, 0x09, 0x01, 0x00, 0x02, 0x02, 0x04, 0x00, 0x02, 0x05, 0x05, 0x00, 0x03, 0x07, 0x01, 0x01
        /*0010*/ 	.byte	0x02, 0x03, 0x00, 0x00, 0x02, 0x06, 0x01, 0x00, 0x04, 0x0b, 0x08, 0x00, 0x00, 0x00, 0x00, 0x00
        /*0020*/ 	.byte	0x00, 0x00, 0x00, 0x00


//--------------------- .nv.info.matmul_kernel    --------------------------
	.section	.nv.info.matmul_kernel,"",@"SHT_CUDA_INFO"
	.sectionflags	@""
	.align	4


	//----- nvinfo : EIATTR_CUDA_API_VERSION
	.align		4
        /*0000*/ 	.byte	0x04, 0x37
        /*0002*/ 	.short	(.L_7 - .L_6)
.L_6:
        /*0004*/ 	.word	0x00000082


	//----- nvinfo : EIATTR_KPARAM_INFO
	.align		4
.L_7:
        /*0008*/ 	.byte	0x04, 0x17
        /*000a*/ 	.short	(.L_9 - .L_8)
.L_8:
        /*000c*/ 	.word	0x00000000
        /*0010*/ 	.short	0x000d
        /*0012*/ 	.short	0x0048
        /*0014*/ 	.byte	0x00, 0xf4, 0x21, 0x00


	//----- nvinfo : EIATTR_KPARAM_INFO
	.align		4
.L_9:
        /*0018*/ 	.byte	0x04, 0x17
        /*001a*/ 	.short	(.L_11 - .L_10)
.L_10:
        /*001c*/ 	.word	0x00000000
        /*0020*/ 	.short	0x000c
        /*0022*/ 	.short	0x0040
        /*0024*/ 	.byte	0x00, 0xf4, 0x21, 0x00


	//----- nvinfo : EIATTR_KPARAM_INFO
	.align		4
.L_11:
        /*0028*/ 	.byte	0x04, 0x17
        /*002a*/ 	.short	(.L_13 - .L_12)
.L_12:
        /*002c*/ 	.word	0x00000000
        /*0030*/ 	.short	0x000b
        /*0032*/ 	.short	0x0038
        /*0034*/ 	.byte	0x00, 0xf0, 0x11, 0x00


	//----- nvinfo : EIATTR_KPARAM_INFO
	.align		4
.L_13:
        /*0038*/ 	.byte	0x04, 0x17
        /*003a*/ 	.short	(.L_15 - .L_14)
.L_14:
        /*003c*/ 	.word	0x00000000
        /*0040*/ 	.short	0x000a
        /*0042*/ 	.short	0x0034
        /*0044*/ 	.byte	0x00, 0xf0, 0x11, 0x00


	//----- nvinfo : EIATTR_KPARAM_INFO
	.align		4
.L_15:
        /*0048*/ 	.byte	0x04, 0x17
        /*004a*/ 	.short	(.L_17 - .L_16)
.L_16:
        /*004c*/ 	.word	0x00000000
        /*0050*/ 	.short	0x0009
        /*0052*/ 	.short	0x0030
        /*0054*/ 	.byte	0x00, 0xf0, 0x11, 0x00


	//----- nvinfo : EIATTR_KPARAM_INFO
	.align		4
.L_17:
        /*0058*/ 	.byte	0x04, 0x17
        /*005a*/ 	.short	(.L_19 - .L_18)
.L_18:
        /*005c*/ 	.word	0x00000000
        /*0060*/ 	.short	0x0008
        /*0062*/ 	.short	0x002c
        /*0064*/ 	.byte	0x00, 0xf0, 0x11, 0x00


	//----- nvinfo : EIATTR_KPARAM_INFO
	.align		4
.L_19:
        /*0068*/ 	.byte	0x04, 0x17
        /*006a*/ 	.short	(.L_21 - .L_20)
.L_20:
        /*006c*/ 	.word	0x00000000
        /*0070*/ 	.short	0x0007
        /*0072*/ 	.short	0x0028
        /*0074*/ 	.byte	0x00, 0xf0, 0x11, 0x00


	//----- nvinfo : EIATTR_KPARAM_INFO
	.align		4
.L_21:
        /*0078*/ 	.byte	0x04, 0x17
        /*007a*/ 	.short	(.L_23 - .L_22)
.L_22:
        /*007c*/ 	.word	0x00000000
        /*0080*/ 	.short	0x0006
        /*0082*/ 	.short	0x0024
        /*0084*/ 	.byte	0x00, 0xf0, 0x11, 0x00


	//----- nvinfo : EIATTR_KPARAM_INFO
	.align		4
.L_23:
        /*0088*/ 	.byte	0x04, 0x17
        /*008a*/ 	.short	(.L_25 - .L_24)
.L_24:
        /*008c*/ 	.word	0x00000000
        /*0090*/ 	.short	0x0005
        /*0092*/ 	.short	0x0020
        /*0094*/ 	.byte	0x00, 0xf0, 0x11, 0x00


	//----- nvinfo : EIATTR_KPARAM_INFO
	.align		4
.L_25:
        /*0098*/ 	.byte	0x04, 0x17
        /*009a*/ 	.short	(.L_27 - .L_26)
.L_26:
        /*009c*/ 	.word	0x00000000
        /*00a0*/ 	.short	0x0004
        /*00a2*/ 	.short	0x001c
        /*00a4*/ 	.byte	0x00, 0xf0, 0x11, 0x00


	//----- nvinfo : EIATTR_KPARAM_INFO
	.align		4
.L_27:
        /*00a8*/ 	.byte	0x04, 0x17
        /*00aa*/ 	.short	(.L_29 - .L_28)
.L_28:
        /*00ac*/ 	.word	0x00000000
        /*00b0*/ 	.short	0x0003
        /*00b2*/ 	.short	0x0018
        /*00b4*/ 	.byte	0x00, 0xf0, 0x11, 0x00


	//----- nvinfo : EIATTR_KPARAM_INFO
	.align		4
.L_29:
        /*00b8*/ 	.byte	0x04, 0x17
        /*00ba*/ 	.short	(.L_31 - .L_30)
.L_30:
        /*00bc*/ 	.word	0x00000000
        /*00c0*/ 	.short	0x0002
        /*00c2*/ 	.short	0x0010
        /*00c4*/ 	.byte	0x00, 0xf4, 0x21, 0x00


	//----- nvinfo : EIATTR_KPARAM_INFO
	.align		4
.L_31:
        /*00c8*/ 	.byte	0x04, 0x17
        /*00ca*/ 	.short	(.L_33 - .L_32)
.L_32:
        /*00cc*/ 	.word	0x00000000
        /*00d0*/ 	.short	0x0001
        /*00d2*/ 	.short	0x0008
        /*00d4*/ 	.byte	0x00, 0xf4, 0x21, 0x00


	//----- nvinfo : EIATTR_KPARAM_INFO
	.align		4
.L_33:
        /*00d8*/ 	.byte	0x04, 0x17
        /*00da*/ 	.short	(.L_35 - .L_34)
.L_34:
        /*00dc*/ 	.word	0x00000000
        /*00e0*/ 	.short	0x0000
        /*00e2*/ 	.short	0x0000
        /*00e4*/ 	.byte	0x00, 0xf4, 0x21, 0x00


	//----- nvinfo : EIATTR_SPARSE_MMA_MASK
	.align		4
.L_35:
        /*00e8*/ 	.byte	0x03, 0x50
        /*00ea*/ 	.short	0x0000


	//----- nvinfo : EIATTR_MAXREG_COUNT
	.align		4
        /*00ec*/ 	.byte	0x03, 0x1b
        /*00ee*/ 	.short	0x00ff


	//----- nvinfo : EIATTR_NUM_BARRIERS
	.align		4
        /*00f0*/ 	.byte	0x02, 0x4c
        /*00f2*/ 	.byte	0x01
	.zero		1


	//----- nvinfo : EIATTR_ANNOTATIONS
	.align		4
        /*00f4*/ 	.byte	0x04, 0x55
        /*00f6*/ 	.short	(.L_37 - .L_36)


	//   ....[0]....
.L_36:
        /*00f8*/ 	.word	0x00000001
        /*00fc*/ 	.byte	0xa0, 0x01, 0x00, 0x00, 0x01, 0x00, 0x00, 0x00, 0xf0, 0x01, 0x00, 0x00, 0x01, 0x00, 0x00, 0x00
        /* <DEDUP_REMOVED lines=3805> */
        /*eedc*/ 	.byte	0xc0, 0xcf, 0x04, 0x00, 0x01, 0x00, 0x00, 0x00, 0x10, 0xd0, 0x04, 0x00


	//----- nvinfo : EIATTR_MERCURY_ISA_VERSION
	.align		4
.L_37:
        /*eee8*/ 	.byte	0x03, 0x5f
        /*eeea*/ 	.short	0x0101


	//----- nvinfo : EIATTR_EXIT_INSTR_OFFSETS
	.align		4
        /*eeec*/ 	.byte	0x04, 0x1c
        /*eeee*/ 	.short	(.L_39 - .L_38)


	//   ....[0]....
.L_38:
        /*eef0*/ 	.word	0x0004d150


	//   ....[1]....
        /*eef4*/ 	.word	0x0004d180


	//----- nvinfo : EIATTR_REQNTID
	.align		4
.L_39:
        /*eef8*/ 	.byte	0x04, 0x10
        /*eefa*/ 	.short	(.L_41 - .L_40)
.L_40:
        /*eefc*/ 	.word	0x00000080
        /*ef00*/ 	.word	0x00000001
        /*ef04*/ 	.word	0x00000001


	//----- nvinfo : EIATTR_CBANK_PARAM_SIZE
	.align		4
.L_41:
        /*ef08*/ 	.byte	0x03, 0x19
        /*ef0a*/ 	.short	0x0050


	//----- nvinfo : EIATTR_PARAM_CBANK
	.align		4
        /*ef0c*/ 	.byte	0x04, 0x0a
        /*ef0e*/ 	.short	(.L_43 - .L_42)
	.align		4
.L_42:
        /*ef10*/ 	.word	index@(.nv.constant0.matmul_kernel)
        /*ef14*/ 	.short	0x0210
        /*ef16*/ 	.short	0x0050


	//----- nvinfo : EIATTR_SW_WAR
	.align		4
.L_43:
        /*ef18*/ 	.byte	0x04, 0x36
        /*ef1a*/ 	.short	(.L_45 - .L_44)
.L_44:
        /*ef1c*/ 	.word	0x00000008
.L_45:


//--------------------- .nv.callgraph             --------------------------
	.section	.nv.callgraph,"",@"SHT_CUDA_CALLGRAPH"
	.align	4
	.sectionentsize	8
	.align		4
        /*0000*/ 	.word	0x00000000
	.align		4
        /*0004*/ 	.word	0xffffffff
	.align		4
        /*0008*/ 	.word	0x00000000
	.align		4
        /*000c*/ 	.word	0xfffffffe
	.align		4
        /*0010*/ 	.word	0x00000000
	.align		4
        /*0014*/ 	.word	0xfffffffd
	.align		4
        /*0018*/ 	.word	0x00000000
	.align		4
        /*001c*/ 	.word	0xfffffffc


//--------------------- .text.matmul_kernel       --------------------------
	.section	.text.matmul_kernel,"ax",@progbits
	.align	128
        .global         matmul_kernel
        .type           matmul_kernel,@function
        .size           matmul_kernel,(.L_x_3 - matmul_kernel)
        .other          matmul_kernel,@"STO_CUDA_ENTRY STV_DEFAULT"
matmul_kernel:
.text.matmul_kernel:
[----:B------:R-:W0:Y:S08]  /*0000*/  LDC R1, c[0x0][0x28] ;  /* 0x00000a00ff017b82 */ /* 0x000e300000000800 */
[----:B------:R-:W1:Y:S01]  /*0010*/  LDC.64 R2, c[0x0][0x228] ;  /* 0x00008a00ff027b82 */ /* 0x000e620000000a00 */
[----:B------:R-:W2:Y:S01]  /*0020*/  S2R R7, SR_CTAID.X ;  /* 0x0000000000077919 */ /* 0x000ea20000002500 */
[----:B0-----:R-:W-:Y:S01]  /*0030*/  VIADD R1, R1, 0xffffd630 ;  /* 0xffffd63001017836 */ /* 0x001fe20000000000 */
[----:B------:R-:W-:-:S02]  /*0040*/  CS2R R88, SRZ ;  /* 0x0000000000587805 */ /* 0x000fc4000001ff00 */
[----:B------:R-:W-:Y:S01]  /*0050*/  CS2R R90, SRZ ;  /* 0x00000000005a7805 */ /* 0x000fe2000001ff00 */
[----:B------:R-:W0:Y:S01]  /*0060*/  S2R R14, SR_TID.X ;  /* 0x00000000000e7919 */ /* 0x000e220000002100 */
[----:B------:R-:W-:Y:S02]  /*0070*/  CS2R R24, SRZ ;  /* 0x0000000000187805 */ /* 0x000fe4000001ff00 */
[----:B------:R-:W-:Y:S02]  /*0080*/  CS2R R26, SRZ ;  /* 0x00000000001a7805 */ /* 0x000fe4000001ff00 */
[----:B------:R-:W-:Y:S02]  /*0090*/  CS2R R120, SRZ ;  /* 0x0000000000787805 */ /* 0x000fe4000001ff00 */
[----:B------:R-:W-:Y:S02]  /*00a0*/  CS2R R122, SRZ ;  /* 0x00000000007a7805 */ /* 0x000fe4000001ff00 */
[----:B------:R-:W-:-:S02]  /*00b0*/  CS2R R112, SRZ ;  /* 0x0000000000707805 */ /* 0x000fc4000001ff00 */
[----:B------:R-:W-:Y:S02]  /*00c0*/  CS2R R114, SRZ ;  /* 0x0000000000727805 */ /* 0x000fe4000001ff00 */
        /* <DEDUP_REMOVED lines=11> */
[----:B------:R-:W-:Y:S01]  /*0180*/  CS2R R34, SRZ ;  /* 0x0000000000227805 */ /* 0x000fe2000001ff00 */
[----:B-1----:R-:W-:Y:S01]  /*0190*/  VIADD R0, R3, 0x7f ;  /* 0x0000007f03007836 */ /* 0x002fe20000000000 */
[----:B------:R1:W-:Y:S01]  /*01a0*/  STL [R1+0x2088], R3 ;  /* 0x0020880301007387 */ /* 0x0003e20000100800 */
[----:B------:R-:W-:Y:S02]  /*01b0*/  CS2R R148, SRZ ;  /* 0x0000000000947805 */ /* 0x000fe4000001ff00 */
[----:B------:R-:W-:Y:S02]  /*01c0*/  CS2R R150, SRZ ;  /* 0x0000000000967805 */ /* 0x000fe4000001ff00 */
[----:B------:R-:W-:Y:S02]  /*01d0*/  CS2R R36, SRZ ;  /* 0x0000000000247805 */ /* 0x000fe4000001ff00 */
[----:B------:R-:W-:Y:S01]  /*01e0*/  SHF.R.S32.HI R5, RZ, 0x1f, R0 ;  /* 0x0000001fff057819 */ /* 0x000fe20000011400 */
[----:B------:R3:W-:Y:S01]  /*01f0*/  STL [R1+0x208c], R2 ;  /* 0x00208c0201007387 */ /* 0x0007e20000100800 */
[----:B------:R-:W-:-:S02]  /*0200*/  CS2R R38, SRZ ;  /* 0x0000000000267805 */ /* 0x000fc4000001ff00 */
[----:B------:R-:W-:Y:S02]  /*0210*/  CS2R R136, SRZ ;  /* 0x0000000000887805 */ /* 0x000fe4000001ff00 */
[----:B------:R-:W-:Y:S02]  /*0220*/  LEA.HI R5, R5, R0, RZ, 0x7 ;  /* 0x0000000005057211 */ /* 0x000fe400078f38ff */
[----:B------:R-:W-:Y:S02]  /*0230*/  CS2R R138, SRZ ;  /* 0x00000000008a7805 */ /* 0x000fe4000001ff00 */
[----:B--2---:R-:W-:Y:S02]  /*0240*/  IABS R10, R7 ;  /* 0x00000007000a7213 */ /* 0x004fe40000000000 */
[----:B------:R-:W-:Y:S02]  /*0250*/  CS2R R124, SRZ ;  /* 0x00000000007c7805 */ /* 0x000fe4000001ff00 */
[----:B------:R-:W-:-:S02]  /*0260*/  SHF.R.S32.HI R5, RZ, 0x7, R5 ;  /* 0x00000007ff057819 */ /* 0x000fc40000011405 */
[----:B------:R-:W-:Y:S02]  /*0270*/  CS2R R126, SRZ ;  /* 0x00000000007e7805 */ /* 0x000fe4000001ff00 */
[----:B------:R-:W-:Y:S02]  /*0280*/  CS2R R104, SRZ ;  /* 0x0000000000687805 */ /* 0x000fe4000001ff00 */
[----:B------:R-:W-:Y:S02]  /*0290*/  CS2R R106, SRZ ;  /* 0x00000000006a7805 */ /* 0x000fe4000001ff00 */
[----:B------:R-:W-:Y:S01]  /*02a0*/  CS2R R108, SRZ ;  /* 0x00000000006c7805 */ /* 0x000fe2000001ff00 */
[----:B------:R-:W-:Y:S01]  /*02b0*/  IMAD.SHL.U32 R6, R5, 0x4, RZ ;  /* 0x0000000405067824 */ /* 0x000fe200078e00ff */
[----:B------:R-:W-:Y:S02]  /*02c0*/  CS2R R110, SRZ ;  /* 0x00000000006e7805 */ /* 0x000fe4000001ff00 */
[----:B------:R-:W-:-:S02]  /*02d0*/  CS2R R84, SRZ ;  /* 0x0000000000547805 */ /* 0x000fc4000001ff00 */
[----:B------:R-:W-:Y:S02]  /*02e0*/  CS2R R86, SRZ ;  /* 0x0000000000567805 */ /* 0x000fe4000001ff00 */
[----:B------:R-:W-:Y:S02]  /*02f0*/  CS2R R40, SRZ ;  /* 0x0000000000287805 */ /* 0x000fe4000001ff00 */
[-C--:B------:R-:W-:Y:S02]  /*0300*/  IABS R9, R6.reuse ;  /* 0x0000000600097213 */ /* 0x080fe40000000000 */
[----:B------:R-:W-:Y:S02]  /*0310*/  CS2R R42, SRZ ;  /* 0x00000000002a7805 */ /* 0x000fe4000001ff00 */
[----:B------:R-:W-:Y:S02]  /*0320*/  IABS R12, R6 ;  /* 0x00000006000c7213 */ /* 0x000fe40000000000 */
[----:B------:R-:W-:Y:S01]  /*0330*/  CS2R R76, SRZ ;  /* 0x00000000004c7805 */ /* 0x000fe2000001ff00 */
[----:B------:R-:W2:Y:S01]  /*0340*/  I2F.RP R0, R9 ;  /* 0x0000000900007306 */ /* 0x000ea20000209400 */
        /* <DEDUP_REMOVED lines=14> */
[----:B--2---:R-:W2:Y:S01]  /*0430*/  MUFU.RCP R0, R0 ;  /* 0x0000000000007308 */ /* 0x004ea20000001000 */
        /* <DEDUP_REMOVED lines=15> */
[----:B------:R-:W-:Y:S01]  /*0530*/  CS2R R144, SRZ ;  /* 0x0000000000907805 */ /* 0x000fe2000001ff00 */
[----:B--2---:R-:W-:Y:S01]  /*0540*/  VIADD R4, R0, 0xffffffe ;  /* 0x0ffffffe00047836 */ /* 0x004fe20000000000 */
[----:B------:R-:W-:Y:S01]  /*0550*/  CS2R R146, SRZ ;  /* 0x0000000000927805 */ /* 0x000fe2000001ff00 */
[----:B------:R-:W-:Y:S01]  /*0560*/  IMAD.MOV R0, RZ, RZ, -R12 ;  /* 0x000000ffff007224 */ /* 0x000fe200078e0a0c */
[----:B------:R-:W-:Y:S01]  /*0570*/  CS2R R188, SRZ ;  /* 0x0000000000bc7805 */ /* 0x000fe2000001ff00 */
[----:B------:R2:W4:Y:S01]  /*0580*/  F2I.FTZ.U32.TRUNC.NTZ R5, R4 ;  /* 0x0000000400057305 */ /* 0x000522000021f000 */
        /* <DEDUP_REMOVED lines=8> */
[----:B--2---:R-:W-:Y:S01]  /*0610*/  IMAD.MOV.U32 R4, RZ, RZ, RZ ;  /* 0x000000ffff047224 */ /* 0x004fe200078e00ff */
[----:B------:R-:W-:Y:S02]  /*0620*/  CS2R R206, SRZ ;  /* 0x0000000000ce7805 */ /* 0x000fe4000001ff00 */
[----:B------:R-:W-:Y:S02]  /*0630*/  CS2R R248, SRZ ;  /* 0x0000000000f87805 */ /* 0x000fe4000001ff00 */
[----:B------:R-:W-:Y:S01]  /*0640*/  CS2R R250, SRZ ;  /* 0x0000000000fa7805 */ /* 0x000fe2000001ff00 */
[----:B----4-:R-:W-:-:S04]  /*0650*/  IMAD.MOV R8, RZ, RZ, -R5 ;  /* 0x000000ffff087224 */ /* 0x010fc800078e0a05 */
[----:B------:R-:W-:Y:S02]  /*0660*/  IMAD R11, R8, R9, RZ ;  /* 0x00000009080b7224 */ /* 0x000fe400078e02ff */
[----:B------:R-:W-:Y:S02]  /*0670*/  IMAD.MOV.U32 R8, RZ, RZ, R10 ;  /* 0x000000ffff087224 */ /* 0x000fe400078e000a */
[----:B------:R-:W-:-:S06]  /*0680*/  IMAD.HI.U32 R5, R5, R11, R4 ;  /* 0x0000000b05057227 */ /* 0x000fcc00078e0004 */
[----:B------:R-:W-:-:S04]  /*0690*/  IMAD.HI.U32 R5, R5, R8, RZ ;  /* 0x0000000805057227 */ /* 0x000fc800078e00ff */
[----:B------:R-:W-:-:S05]  /*06a0*/  IMAD R0, R5, R0, R8 ;  /* 0x0000000005007224 */ /* 0x000fca00078e0208 */
[----:B------:R-:W-:-:S13]  /*06b0*/  ISETP.GT.U32.AND P1, PT, R9, R0, PT ;  /* 0x000000000900720c */ /* 0x000fda0003f24070 */
[----:B------:R-:W-:Y:S02]  /*06c0*/  @!P1 IMAD.IADD R0, R0, 0x1, -R9 ;  /* 0x0000000100009824 */ /* 0x000fe400078e0a09 */
[----:B------:R-:W-:Y:S01]  /*06d0*/  @!P1 VIADD R5, R5, 0x1 ;  /* 0x0000000105059836 */ /* 0x000fe20000000000 */
[----:B------:R-:W-:Y:S02]  /*06e0*/  ISETP.NE.AND P1, PT, R6, RZ, PT ;  /* 0x000000ff0600720c */ /* 0x000fe40003f25270 */
[----:B------:R-:W-:Y:S02]  /*06f0*/  ISETP.GE.U32.AND P0, PT, R0, R9, PT ;  /* 0x000000090000720c */ /* 0x000fe40003f06070 */
[----:B------:R-:W-:-:S04]  /*0700*/  LOP3.LUT R0, R7, R6, RZ, 0x3c, !PT ;  /* 0x0000000607007212 */ /* 0x000fc800078e3cff */
[----:B------:R-:W-:Y:S01]  /*0710*/  ISETP.GE.AND P2, PT, R0, RZ, PT ;  /* 0x000000ff0000720c */ /* 0x000fe20003f46270 */
[----:B------:R-:W-:-:S06]  /*0720*/  VIADD R0, R2, 0x1ff ;  /* 0x000001ff02007836 */ /* 0x000fcc0000000000 */
[----:B------:R-:W-:-:S04]  /*0730*/  @P0 VIADD R5, R5, 0x1 ;  /* 0x0000000105050836 */ /* 0x000fc80000000000 */
[----:B------:R-:W-:Y:S01]  /*0740*/  IMAD.MOV.U32 R4, RZ, RZ, R5 ;  /* 0x000000ffff047224 */ /* 0x000fe200078e0005 */
[----:B------:R-:W-:-:S03]  /*0750*/  SHF.R.S32.HI R5, RZ, 0x1f, R0 ;  /* 0x0000001fff057819 */ /* 0x000fc60000011400 */
[----:B------:R-:W-:Y:S01]  /*0760*/  @!P2 IMAD.MOV R4, RZ, RZ, -R4 ;  /* 0x000000ffff04a224 */ /* 0x000fe200078e0a04 */
[----:B------:R-:W-:Y:S02]  /*0770*/  @!P1 LOP3.LUT R4, RZ, R6, RZ, 0x33, !PT ;  /* 0x00000006ff049212 */ /* 0x000fe400078e33ff */
[----:B------:R-:W-:-:S03]  /*0780*/  LEA.HI R5, R5, R0, RZ, 0x9 ;  /* 0x0000000005057211 */ /* 0x000fc600078f48ff */
[----:B------:R-:W-:Y:S02]  /*0790*/  IMAD.SHL.U32 R8, R4, 0x4, RZ ;  /* 0x0000000404087824 */ /* 0x000fe400078e00ff */
[----:B------:R-:W-:-:S03]  /*07a0*/  IMAD.MOV R4, RZ, RZ, -R4 ;  /* 0x000000ffff047224 */ /* 0x000fc600078e0a04 */
[----:B------:R-:W-:Y:S01]  /*07b0*/  LEA.HI.SX32 R5, R5, -R8, 0x17 ;  /* 0x8000000805057211 */ /* 0x000fe200078fbaff */
[----:B------:R-:W-:-:S03]  /*07c0*/  IMAD R10, R6, R4, R7 ;  /* 0x00000004060a7224 */ /* 0x000fc600078e0207 */
[----:B------:R-:W-:Y:S02]  /*07d0*/  VIMNMX R11, R5, 0x4, PT ;  /* 0x00000004050b7848 */ /* 0x000fe40003fe0100 */
[----:B------:R-:W-:Y:S02]  /*07e0*/  IABS R6, R10 ;  /* 0x0000000a00067213 */ /* 0x000fe40000000000 */
[----:B------:R-:W-:-:S04]  /*07f0*/  IABS R9, R11 ;  /* 0x0000000b00097213 */ /* 0x000fc80000000000 */
[----:B------:R-:W2:Y:S08]  /*0800*/  I2F.RP R0, R9 ;  /* 0x0000000900007306 */ /* 0x000eb00000209400 */
[----:B--2---:R-:W2:Y:S02]  /*0810*/  MUFU.RCP R0, R0 ;  /* 0x0000000000007308 */ /* 0x004ea40000001000 */
[----:B--2---:R-:W-:-:S06]  /*0820*/  VIADD R5, R0, 0xffffffe ;  /* 0x0ffffffe00057836 */ /* 0x004fcc0000000000 */
[----:B------:R-:W2:Y:S02]  /*0830*/  F2I.FTZ.U32.TRUNC.NTZ R5, R5 ;  /* 0x0000000500057305 */ /* 0x000ea4000021f000 */
[----:B--2---:R-:W-:-:S04]  /*0840*/  IMAD.MOV R12, RZ, RZ, -R5 ;  /* 0x000000ffff0c7224 */ /* 0x004fc800078e0a05 */
[----:B------:R-:W-:Y:S01]  /*0850*/  IMAD.MOV.U32 R4, RZ, RZ, R12 ;  /* 0x000000ffff047224 */ /* 0x000fe200078e000c */
[----:B------:R-:W-:-:S03]  /*0860*/  IABS R12, R11 ;  /* 0x0000000b000c7213 */ /* 0x000fc60000000000 */
[----:B------:R-:W-:Y:S02]  /*0870*/  IMAD R7, R4, R9, RZ ;  /* 0x0000000904077224 */ /* 0x000fe400078e02ff */
[----:B------:R-:W-:Y:S02]  /*0880*/  IMAD.MOV.U32 R4, RZ, RZ, RZ ;  /* 0x000000ffff047224 */ /* 0x000fe400078e00ff */
[----:B------:R-:W-:Y:S02]  /*0890*/  IMAD.MOV R0, RZ, RZ, -R12 ;  /* 0x000000ffff007224 */ /* 0x000fe400078e0a0c */
[----:B------:R-:W-:Y:S01]  /*08a0*/  IMAD.HI.U32 R4, R5, R7, R4 ;  /* 0x0000000705047227 */ /* 0x000fe200078e0004 */
[----:B------:R-:W1:Y:S01]  /*08b0*/  LDC R12, c[0x0][0x230] ;  /* 0x00008c00ff0c7b82 */ /* 0x000e620000000800 */
[----:B------:R-:W3:Y:S04]  /*08c0*/  S2R R5, SR_CgaCtaId ;  /* 0x0000000000057919 */ /* 0x000ee80000008800 */
[----:B------:R-:W-:Y:S01]  /*08d0*/  IMAD.HI.U32 R13, R4, R6, RZ ;  /* 0x00000006040d7227 */ /* 0x000fe200078e00ff */
[----:B------:R-:W-:-:S03]  /*08e0*/  MOV R4, 0x400 ;  /* 0x0000040000047802 */ /* 0x000fc60000000f00 */
[----:B------:R-:W-:Y:S01]  /*08f0*/  IMAD R0, R13, R0, R6 ;  /* 0x000000000d007224 */ /* 0x000fe200078e0206 */
[----:B------:R-:W-:Y:S01]  /*0900*/  ULDC.64 UR60, c[0x0][0x208] ;  /* 0x00008200003c7ab9 */ /* 0x000fe20000000a00 */
[----:B------:R-:W-:-:S03]  /*0910*/  CS2R R6, SRZ ;  /* 0x0000000000067805 */ /* 0x000fc6000001ff00 */
[----:B------:R-:W-:Y:S01]  /*0920*/  ISETP.GT.U32.AND P1, PT, R9, R0, PT ;  /* 0x000000000900720c */ /* 0x000fe20003f24070 */
[----:B-1----:R-:W-:-:S12]  /*0930*/  VIADD R3, R12, 0x7f ;  /* 0x0000007f0c037836 */ /* 0x002fd80000000000 */
[----:B------:R-:W-:Y:S02]  /*0940*/  @!P1 IMAD.IADD R0, R0, 0x1, -R9 ;  /* 0x0000000100009824 */ /* 0x000fe400078e0a09 */
[----:B------:R-:W-:Y:S01]  /*0950*/  @!P1 VIADD R13, R13, 0x1 ;  /* 0x000000010d0d9836 */ /* 0x000fe20000000000 */
[----:B------:R-:W-:Y:S02]  /*0960*/  ISETP.NE.AND P1, PT, R11, RZ, PT ;  /* 0x000000ff0b00720c */ /* 0x000fe40003f25270 */
[----:B------:R-:W-:Y:S02]  /*0970*/  ISETP.GE.U32.AND P0, PT, R0, R9, PT ;  /* 0x000000090000720c */ /* 0x000fe40003f06070 */
[----:B---3--:R-:W-:Y:S02]  /*0980*/  LEA R2, R5, R4, 0x18 ;  /* 0x0000000405027211 */ /* 0x008fe400078ec0ff */
[----:B------:R-:W-:Y:S02]  /*0990*/  CS2R R4, SRZ ;  /* 0x0000000000047805 */ /* 0x000fe4000001ff00 */
[----:B------:R-:W-:Y:S01]  /*09a0*/  LOP3.LUT R0, R10, R11, RZ, 0x3c, !PT ;  /* 0x0000000b0a007212 */ /* 0x000fe200078e3cff */
[----:B------:R0:W-:Y:S03]  /*09b0*/  STL [R1+0x2084], R2 ;  /* 0x0020840201007387 */ /* 0x0001e60000100800 */
[----:B------:R-:W-:Y:S01]  /*09c0*/  ISETP.GE.AND P2, PT, R0, RZ, PT ;  /* 0x000000ff0000720c */ /* 0x000fe20003f46270 */
[----:B------:R-:W-:Y:S02]  /*09d0*/  STL [R1+0xb0], RZ ;  /* 0x0000b0ff01007387 */ /* 0x000fe40000100800 */
[----:B------:R-:W-:Y:S01]  /*09e0*/  @P0 VIADD R13, R13, 0x1 ;  /* 0x000000010d0d0836 */ /* 0x000fe20000000000 */
[----:B------:R-:W-:Y:S01]  /*09f0*/  ISETP.GE.AND P0, PT, R3, 0x80, PT ;  /* 0x000000800300780c */ /* 0x000fe20003f06270 */
[----:B------:R-:W-:Y:S01]  /*0a00*/  STL [R1+0xb4], RZ ;  /* 0x0000b4ff01007387 */ /* 0x000fe20000100800 */
[----:B0-----:R-:W-:-:S03]  /*0a10*/  LOP3.LUT R2, R14, 0x7f, RZ, 0xc0, !PT ;  /* 0x0000007f0e027812 */ /* 0x001fc600078ec0ff */
[----:B------:R-:W-:Y:S04]  /*0a20*/  STL [R1+0xb8], RZ ;  /* 0x0000b8ff01007387 */ /* 0x000fe80000100800 */
[----:B------:R-:W-:Y:S01]  /*0a30*/  @!P2 IMAD.MOV R13, RZ, RZ, -R13 ;  /* 0x000000ffff0da224 */ /* 0x000fe200078e0a0d */
[----:B------:R-:W-:Y:S01]  /*0a40*/  @!P1 LOP3.LUT R13, RZ, R11, RZ, 0x33, !PT ;  /* 0x0000000bff0d9212 */ /* 0x000fe200078e33ff */
[----:B------:R-:W-:Y:S04]  /*0a50*/  STL [R1+0xbc], RZ ;  /* 0x0000bcff01007387 */ /* 0x000fe80000100800 */
[----:B------:R-:W-:Y:S01]  /*0a60*/  STL [R1+0xc0], RZ ;  /* 0x0000c0ff01007387 */ /* 0x000fe20000100800 */
[----:B------:R-:W-:-:S02]  /*0a70*/  IMAD.MOV R0, RZ, RZ, -R13 ;  /* 0x000000ffff007224 */ /* 0x000fc400078e0a0d */
[----:B------:R-:W-:Y:S01]  /*0a80*/  IMAD.SHL.U32 R13, R13, 0x80, RZ ;  /* 0x000000800d0d7824 */ /* 0x000fe200078e00ff */
[----:B------:R-:W-:Y:S01]  /*0a90*/  STL [R1+0xc4], RZ ;  /* 0x0000c4ff01007387 */ /* 0x000fe20000100800 */
[----:B------:R-:W-:Y:S01]  /*0aa0*/  IMAD R0, R11, R0, R10 ;  /* 0x000000000b007224 */ /* 0x000fe200078e020a */
[----:B------:R-:W-:Y:S01]  /*0ab0*/  CS2R R10, SRZ ;  /* 0x00000000000a7805 */ /* 0x000fe2000001ff00 */
[C---:B------:R-:W-:Y:S01]  /*0ac0*/  VIADD R3, R13.reuse, 0x1 ;  /* 0x000000010d037836 */ /* 0x040fe20000000000 */
[----:B------:R-:W-:Y:S01]  /*0ad0*/  STL [R1+0xc8], RZ ;  /* 0x0000c8ff01007387 */ /* 0x000fe20000100800 */
[C---:B------:R-:W-:Y:S02]  /*0ae0*/  VIADD R3, R13.reuse, 0x4 ;  /* 0x000000040d037836 */ /* 0x040fe40000000000 */
[C---:B------:R-:W-:Y:S01]  /*0af0*/  VIADD R3, R13.reuse, 0x7 ;  /* 0x000000070d037836 */ /* 0x040fe20000000000 */
[----:B------:R-:W-:Y:S01]  /*0b00*/  STL [R1+0xcc], RZ ;  /* 0x0000ccff01007387 */ /* 0x000fe20000100800 */
[----:B------:R-:W-:-:S02]  /*0b10*/  VIADD R3, R13, 0xa ;  /* 0x0000000a0d037836 */ /* 0x000fc40000000000 */
[C---:B------:R-:W-:Y:S01]  /*0b20*/  VIADD R3, R13.reuse, 0xd ;  /* 0x0000000d0d037836 */ /* 0x040fe20000000000 */
[----:B------:R-:W-:Y:S01]  /*0b30*/  STL [R1+0xd0], RZ ;  /* 0x0000d0ff01007387 */ /* 0x000fe20000100800 */
[C---:B------:R-:W-:Y:S02]  /*0b40*/  VIADD R3, R13.reuse, 0x10 ;  /* 0x000000100d037836 */ /* 0x040fe40000000000 */
        /* <DEDUP_REMOVED lines=9> */
[----:B------:R-:W-:Y:S01]  /*0be0*/  IMAD.IADD R0, R8, 0x1, R0 ;  /* 0x0000000108007824 */ /* 0x000fe200078e0200 */
[----:B------:R-:W-:Y:S01]  /*0bf0*/  STL [R1+0xe0], RZ ;  /* 0x0000e0ff01007387 */ /* 0x000fe20000100800 */
[C---:B------:R-:W-:Y:S01]  /*0c00*/  VIADD R3, R13.reuse, 0x25 ;  /* 0x000000250d037836 */ /* 0x040fe20000000000 */
[----:B------:R-:W-:Y:S01]  /*0c10*/  CS2R R8, SRZ ;  /* 0x0000000000087805 */ /* 0x000fe2000001ff00 */
[C---:B------:R-:W-:Y:S01]  /*0c20*/  VIADD R3, R13.reuse, 0x28 ;  /* 0x000000280d037836 */ /* 0x040fe20000000000 */
[----:B------:R-:W-:Y:S01]  /*0c30*/  STL [R1+0xe4], RZ ;  /* 0x0000e4ff01007387 */ /* 0x000fe20000100800 */
[----:B------:R-:W-:-:S02]  /*0c40*/  VIADD R3, R13, 0x2b ;  /* 0x0000002b0d037836 */ /* 0x000fc40000000000 */
[C---:B------:R-:W-:Y:S01]  /*0c50*/  VIADD R3, R13.reuse, 0x2e ;  /* 0x0000002e0d037836 */ /* 0x040fe20000000000 */
[----:B------:R-:W-:Y:S01]  /*0c60*/  STL [R1+0xe8], RZ ;  /* 0x0000e8ff01007387 */ /* 0x000fe20000100800 */
[----:B------:R-:W-:Y:S02]  /*0c70*/  IMAD R3, R0, 0x200, R2 ;  /* 0x0000020000037824 */ /* 0x000fe400078e0202 */
[----:B------:R-:W-:Y:S01]  /*0c80*/  VIADD R14, R13, 0x2 ;  /* 0x000000020d0e7836 */ /* 0x000fe20000000000 */
[----:B------:R-:W-:Y:S01]  /*0c90*/  STL [R1+0xec], RZ ;  /* 0x0000ecff01007387 */ /* 0x000fe20000100800 */
[----:B------:R-:W-:Y:S02]  /*0ca0*/  VIADD R2, R3, 0x80 ;  /* 0x0000008003027836 */ /* 0x000fe40000000000 */
        /* <DEDUP_REMOVED lines=164> */
[----:B------:R-:W-:-:S03]  /*16f0*/  VIADD R0, R13, 0x7f ;  /* 0x0000007f0d007836 */ /* 0x000fc60000000000 */
[----:B------:R-:W-:Y:S04]  /*1700*/  STL [R1+0x52c], RZ ;  /* 0x00052cff01007387 */ /* 0x000fe80000100800 */
        /* <DEDUP_REMOVED lines=16> */
[----:B------:R-:W-:Y:S04]  /*1810*/  STL [R1+0x5d0], R3 ;  /* 0x0005d00301007387 */ /* 0x000fe80000100800 */
[----:B------:R0:W-:Y:S02]  /*1820*/  STL [R1+0x5f8], R2 ;  /* 0x0005f80201007387 */ /* 0x0001e40000100800 */
[----:B0-----:R-:W-:-:S02]  /*1830*/  VIADD R2, R3, 0x100 ;  /* 0x0000010003027836 */ /* 0x001fc40000000000 */
[----:B------:R-:W-:-:S03]  /*1840*/  VIADD R3, R3, 0x180 ;  /* 0x0000018003037836 */ /* 0x000fc60000000000 */
[----:B------:R0:W-:Y:S04]  /*1850*/  STL [R1+0x5f4], R2 ;  /* 0x0005f40201007387 */ /* 0x0001e80000100800 */
[----:B0-----:R0:W5:Y:S04]  /*1860*/  LDL.LU R2, [R1+0x208c] ;  /* 0x00208c0001027983 */ /* 0x0011680000300800 */
[----:B------:R1:W-:Y:S04]  /*1870*/  STL [R1+0x5f0], R3 ;  /* 0x0005f00301007387 */ /* 0x0003e80000100800 */
[----:B-1----:R0:W5:Y:S01]  /*1880*/  LDL.LU R3, [R1+0x2088] ;  /* 0x0020880001037983 */ /* 0x0021620000300800 */
[----:B------:R-:W-:Y:S05]  /*1890*/  @!P0 BRA `(.L_x_0) ;  /* 0x000003e400388947 */ /* 0x000fea0003800000 */
[----:B------:R-:W2:Y:S04]  /*18a0*/  LDL R207, [R1+0x5d0] ;  /* 0x0005d00001cf7983 */ /* 0x000ea80000100800 */
[----:B------:R-:W3:Y:S04]  /*18b0*/  LDL R248, [R1+0x5f8] ;  /* 0x0005f80001f87983 */ /* 0x000ee80000100800 */
[----:B------:R-:W4:Y:S04]  /*18c0*/  LDL R249, [R1+0x5f4] ;  /* 0x0005f40001f97983 */ /* 0x000f280000100800 */
[----:B------:R-:W4:Y:S01]  /*18d0*/  LDL R250, [R1+0x5f0] ;  /* 0x0005f00001fa7983 */ /* 0x000f220000100800 */
[----:B-----5:R-:W-:-:S02]  /*18e0*/  IABS R16, R2 ;  /* 0x0000000200107213 */ /* 0x020fc40000000000 */
[----:B------:R-:W-:Y:S01]  /*18f0*/  IABS R8, R3 ;  /* 0x0000000300087213 */ /* 0x000fe20000000000 */
[----:B------:R-:W4:Y:S01]  /*1900*/  LDL R251, [R1+0x2084] ;  /* 0x0020840001fb7983 */ /* 0x000f220000100800 */
[----:B------:R-:W1:Y:S01]  /*1910*/  I2F.RP R9, R16 ;  /* 0x0000001000097306 */ /* 0x000e620000209400 */
[----:B------:R-:W-:Y:S01]  /*1920*/  IABS R23, R13 ;  /* 0x0000000d00177213 */ /* 0x000fe20000000000 */
[C---:B------:R-:W-:Y:S01]  /*1930*/  VIADD R205, R13.reuse, 0x23 ;  /* 0x000000230dcd7836 */ /* 0x040fe20000000000 */
[----:B------:R-:W-:Y:S01]  /*1940*/  ISETP.GE.AND P6, PT, R0, RZ, PT ;  /* 0x000000ff0000720c */ /* 0x000fe20003fc6270 */
[C---:B------:R-:W-:Y:S01]  /*1950*/  VIADD R206, R13.reuse, 0x22 ;  /* 0x000000220dce7836 */ /* 0x040fe20000000000 */
[----:B------:R-:W-:Y:S01]  /*1960*/  ISETP.GE.AND P0, PT, R12, RZ, PT ;  /* 0x000000ff0c00720c */ /* 0x000fe20003f06270 */
[C---:B------:R-:W-:Y:S01]  /*1970*/  VIADD R203, R13.reuse, 0x8 ;  /* 0x000000080dcb7836 */ /* 0x040fe20000000000 */
[----:B------:R-:W-:Y:S01]  /*1980*/  LOP3.LUT R193, RZ, R2, RZ, 0x33, !PT ;  /* 0x00000002ffc17212 */ /* 0x000fe200078e33ff */
[----:B------:R-:W0:Y:S01]  /*1990*/  I2F.RP R10, R8 ;  /* 0x00000008000a7306 */ /* 0x000e220000209400 */
[----:B------:R-:W-:Y:S01]  /*19a0*/  IABS R25, R157 ;  /* 0x0000009d00197213 */ /* 0x000fe20000000000 */
[----:B------:R-:W-:Y:S01]  /*19b0*/  VIADD R204, R13, 0x7 ;  /* 0x000000070dcc7836 */ /* 0x000fe20000000000 */
[----:B------:R-:W-:Y:S01]  /*19c0*/  IABS R31, R166 ;  /* 0x000000a6001f7213 */ /* 0x000fe20000000000 */
[----:B------:R-:W4:Y:S01]  /*19d0*/  LDC R194, c[0x0][0x234] ;  /* 0x00008d00ffc27b82 */ /* 0x000f220000000800 */
[----:B------:R-:W-:-:S02]  /*19e0*/  IABS R33, R167 ;  /* 0x000000a700217213 */ /* 0x000fc40000000000 */
[----:B------:R-:W-:Y:S02]  /*19f0*/  CS2R R196, SRZ ;  /* 0x0000000000c47805 */ /* 0x000fe4000001ff00 */
[----:B------:R-:W-:Y:S01]  /*1a00*/  IABS R27, R164 ;  /* 0x000000a4001b7213 */ /* 0x000fe20000000000 */
[----:B-1----:R-:W1:Y:S01]  /*1a10*/  MUFU.RCP R9, R9 ;  /* 0x0000000900097308 */ /* 0x002e620000001000 */
[----:B------:R-:W-:Y:S02]  /*1a20*/  IABS R29, R165 ;  /* 0x000000a5001d7213 */ /* 0x000fe40000000000 */
[----:B------:R-:W-:Y:S02]  /*1a30*/  CS2R R198, SRZ ;  /* 0x0000000000c67805 */ /* 0x000fe4000001ff00 */
[----:B------:R-:W-:Y:S02]  /*1a40*/  IABS R35, R172 ;  /* 0x000000ac00237213 */ /* 0x000fe40000000000 */
[----:B------:R-:W-:-:S02]  /*1a50*/  CS2R R200, SRZ ;  /* 0x0000000000c87805 */ /* 0x000fc4000001ff00 */
[----:B------:R-:W-:Y:S02]  /*1a60*/  IABS R37, R174 ;  /* 0x000000ae00257213 */ /* 0x000fe40000000000 */
[----:B------:R-:W-:Y:S01]  /*1a70*/  IABS R39, R175 ;  /* 0x000000af00277213 */ /* 0x000fe20000000000 */
[----:B0-----:R-:W0:Y:S01]  /*1a80*/  MUFU.RCP R10, R10 ;  /* 0x0000000a000a7308 */ /* 0x001e220000001000 */
[----:B------:R-:W-:Y:S02]  /*1a90*/  IABS R41, R176 ;  /* 0x000000b000297213 */ /* 0x000fe40000000000 */
[----:B------:R-:W-:Y:S02]  /*1aa0*/  IABS R43, R177 ;  /* 0x000000b1002b7213 */ /* 0x000fe40000000000 */
[----:B------:R-:W-:Y:S02]  /*1ab0*/  IABS R45, R181 ;  /* 0x000000b5002d7213 */ /* 0x000fe40000000000 */
[----:B------:R-:W-:Y:S01]  /*1ac0*/  IABS R42, R184 ;  /* 0x000000b8002a7213 */ /* 0x000fe20000000000 */
[----:B-1----:R-:W-:Y:S01]  /*1ad0*/  VIADD R4, R9, 0xffffffe ;  /* 0x0ffffffe09047836 */ /* 0x002fe20000000000 */
[----:B------:R-:W-:-:S02]  /*1ae0*/  IABS R47, R185 ;  /* 0x000000b9002f7213 */ /* 0x000fc40000000000 */
[----:B------:R-:W-:Y:S01]  /*1af0*/  IABS R49, R186 ;  /* 0x000000ba00317213 */ /* 0x000fe20000000000 */
[----:B------:R1:W1:Y:S01]  /*1b00*/  F2I.FTZ.U32.TRUNC.NTZ R5, R4 ;  /* 0x0000000400057305 */ /* 0x000262000021f000 */
[----:B------:R-:W-:Y:S02]  /*1b10*/  IABS R46, R208 ;  /* 0x000000d0002e7213 */ /* 0x000fe40000000000 */
[----:B------:R-:W-:Y:S01]  /*1b20*/  IABS R51, R187 ;  /* 0x000000bb00337213 */ /* 0x000fe20000000000 */
[----:B0-----:R-:W-:Y:S01]  /*1b30*/  VIADD R6, R10, 0xffffffe ;  /* 0x0ffffffe0a067836 */ /* 0x001fe20000000000 */
[----:B------:R-:W-:Y:S02]  /*1b40*/  IABS R53, R211 ;  /* 0x000000d300357213 */ /* 0x000fe40000000000 */
[----:B------:R-:W-:Y:S01]  /*1b50*/  IABS R55, R214 ;  /* 0x000000d600377213 */ /* 0x000fe20000000000 */
[----:B------:R0:W0:Y:S01]  /*1b60*/  F2I.FTZ.U32.TRUNC.NTZ R7, R6 ;  /* 0x0000000600077305 */ /* 0x000022000021f000 */
[----:B-1----:R-:W-:Y:S01]  /*1b70*/  IMAD.MOV.U32 R4, RZ, RZ, RZ ;  /* 0x000000ffff047224 */ /* 0x002fe200078e00ff */
[----:B------:R-:W-:-:S02]  /*1b80*/  IABS R57, R216 ;  /* 0x000000d800397213 */ /* 0x000fc40000000000 */
[----:B------:R-:W-:Y:S02]  /*1b90*/  IABS R59, R217 ;  /* 0x000000d9003b7213 */ /* 0x000fe40000000000 */
[----:B------:R-:W-:Y:S01]  /*1ba0*/  IABS R61, R219 ;  /* 0x000000db003d7213 */ /* 0x000fe20000000000 */
[----:B------:R-:W-:Y:S01]  /*1bb0*/  IMAD.MOV R11, RZ, RZ, -R5 ;  /* 0x000000ffff0b7224 */ /* 0x000fe200078e0a05 */
[----:B------:R-:W-:Y:S01]  /*1bc0*/  IABS R63, R220 ;  /* 0x000000dc003f7213 */ /* 0x000fe20000000000 */
[----:B0-----:R-:W-:Y:S01]  /*1bd0*/  IMAD.MOV.U32 R6, RZ, RZ, RZ ;  /* 0x000000ffff067224 */ /* 0x001fe200078e00ff */
[----:B------:R-:W-:Y:S01]  /*1be0*/  IABS R65, R221 ;  /* 0x000000dd00417213 */ /* 0x000fe20000000000 */
[----:B------:R-:W-:Y:S01]  /*1bf0*/  IMAD R11, R11, R16, RZ ;  /* 0x000000100b0b7224 */ /* 0x000fe200078e02ff */
[----:B------:R-:W-:Y:S02]  /*1c00*/  IABS R67, R224 ;  /* 0x000000e000437213 */ /* 0x000fe40000000000 */
[----:B------:R-:W-:Y:S01]  /*1c10*/  IABS R71, R226 ;  /* 0x000000e200477213 */ /* 0x000fe20000000000 */
[----:B------:R-:W-:Y:S01]  /*1c20*/  IMAD.MOV R19, RZ, RZ, -R7 ;  /* 0x000000ffff137224 */ /* 0x000fe200078e0a07 */
[----:B------:R-:W-:Y:S01]  /*1c30*/  IABS R69, R225 ;  /* 0x000000e100457213 */ /* 0x000fe20000000000 */
[----:B------:R-:W-:Y:S01]  /*1c40*/  IMAD.HI.U32 R4, R5, R11, R4 ;  /* 0x0000000b05047227 */ /* 0x000fe200078e0004 */
[----:B------:R-:W-:-:S02]  /*1c50*/  IABS R68, R230 ;  /* 0x000000e600447213 */ /* 0x000fc40000000000 */
[----:B------:R-:W-:Y:S01]  /*1c60*/  IABS R73, R232 ;  /* 0x000000e800497213 */ /* 0x000fe20000000000 */
[----:B------:R-:W-:Y:S01]  /*1c70*/  IMAD R9, R19, R8, RZ ;  /* 0x0000000813097224 */ /* 0x000fe200078e02ff */
[----:B------:R-:W-:Y:S02]  /*1c80*/  IABS R75, R233 ;  /* 0x000000e9004b7213 */ /* 0x000fe40000000000 */
[----:B------:R-:W-:Y:S01]  /*1c90*/  IABS R77, R234 ;  /* 0x000000ea004d7213 */ /* 0x000fe20000000000 */
[----:B------:R-:W-:Y:S01]  /*1ca0*/  IMAD.HI.U32 R6, R7, R9, R6 ;  /* 0x0000000907067227 */ /* 0x000fe200078e0006 */
[----:B------:R-:W-:Y:S02]  /*1cb0*/  IABS R76, R236 ;  /* 0x000000ec004c7213 */ /* 0x000fe40000000000 */
[----:B------:R-:W-:Y:S02]  /*1cc0*/  IABS R74, R235 ;  /* 0x000000eb004a7213 */ /* 0x000fe40000000000 */
[----:B------:R-:W-:Y:S01]  /*1cd0*/  IABS R79, R237 ;  /* 0x000000ed004f7213 */ /* 0x000fe20000000000 */
[----:B------:R-:W-:Y:S01]  /*1ce0*/  IMAD.HI.U32 R10, R6, R23, RZ ;  /* 0x00000017060a7227 */ /* 0x000fe200078e00ff */
[----:B------:R-:W-:-:S02]  /*1cf0*/  IABS R81, R240 ;  /* 0x000000f000517213 */ /* 0x000fc40000000000 */
[----:B------:R-:W-:Y:S01]  /*1d00*/  IABS R80, R241 ;  /* 0x000000f100507213 */ /* 0x000fe20000000000 */
[----:B------:R-:W-:Y:S01]  /*1d10*/  IMAD.MOV R10, RZ, RZ, -R10 ;  /* 0x000000ffff0a7224 */ /* 0x000fe200078e0a0a */
[----:B------:R-:W-:Y:S01]  /*1d20*/  IABS R83, R242 ;  /* 0x000000f200537213 */ /* 0x000fe20000000000 */
[----:B------:R-:W-:Y:S01]  /*1d30*/  IMAD.HI.U32 R24, R6, R31, RZ ;  /* 0x0000001f06187227 */ /* 0x000fe200078e00ff */
[----:B------:R-:W-:Y:S02]  /*1d40*/  IABS R85, R245 ;  /* 0x000000f500557213 */ /* 0x000fe40000000000 */
[----:B------:R-:W-:Y:S01]  /*1d50*/  IABS R87, R246 ;  /* 0x000000f600577213 */ /* 0x000fe20000000000 */
[----:B------:R-:W-:Y:S01]  /*1d60*/  IMAD R23, R8, R10, R23 ;  /* 0x0000000a08177224 */ /* 0x000fe200078e0217 */
[----:B------:R-:W-:Y:S01]  /*1d70*/  IABS R89, R247 ;  /* 0x000000f700597213 */ /* 0x000fe20000000000 */
[----:B------:R-:W-:Y:S01]  /*1d80*/  IMAD.MOV R24, RZ, RZ, -R24 ;  /* 0x000000ffff187224 */ /* 0x000fe200078e0a18 */
[----:B------:R-:W-:Y:S01]  /*1d90*/  IABS R91, R252 ;  /* 0x000000fc005b7213 */ /* 0x000fe20000000000 */
[----:B------:R-:W-:Y:S01]  /*1da0*/  IMAD.HI.U32 R22, R6, R27, RZ ;  /* 0x0000001b06167227 */ /* 0x000fe200078e00ff */
[----:B------:R-:W-:-:S02]  /*1db0*/  IABS R103, R205 ;  /* 0x000000cd00677213 */ /* 0x000fc40000000000 */
[----:B------:R-:W-:Y:S01]  /*1dc0*/  IABS R105, R206 ;  /* 0x000000ce00697213 */ /* 0x000fe20000000000 */
[----:B------:R-:W-:Y:S01]  /*1dd0*/  IMAD R24, R8, R24, R31 ;  /* 0x0000001808187224 */ /* 0x000fe200078e021f */
[----:B------:R-:W-:Y:S01]  /*1de0*/  IABS R31, R170 ;  /* 0x000000aa001f7213 */ /* 0x000fe20000000000 */
[----:B------:R-:W-:Y:S01]  /*1df0*/  IMAD.MOV R22, RZ, RZ, -R22 ;  /* 0x000000ffff167224 */ /* 0x000fe200078e0a16 */
[----:B------:R-:W-:Y:S01]  /*1e00*/  IABS R131, R203 ;  /* 0x000000cb00837213 */ /* 0x000fe20000000000 */
[----:B------:R-:W-:Y:S01]  /*1e10*/  IMAD.HI.U32 R30, R6, R35, RZ ;  /* 0x00000023061e7227 */ /* 0x000fe200078e00ff */
[----:B------:R-:W-:-:S03]  /*1e20*/  LOP3.LUT R137, RZ, R3, RZ, 0x33, !PT ;  /* 0x00000003ff897212 */ /* 0x000fc600078e33ff */
[----:B------:R-:W-:Y:S01]  /*1e30*/  IMAD R22, R8, R22, R27 ;  /* 0x0000001608167224 */ /* 0x000fe200078e021b */
[----:B------:R-:W-:Y:S01]  /*1e40*/  IABS R27, R168 ;  /* 0x000000a8001b7213 */ /* 0x000fe20000000000 */
[----:B------:R-:W-:-:S04]  /*1e50*/  IMAD.HI.U32 R28, R6, R31, RZ ;  /* 0x0000001f061c7227 */ /* 0x000fc800078e00ff */
[----:B------:R-:W-:-:S04]  /*1e60*/  IMAD.HI.U32 R26, R6, R27, RZ ;  /* 0x0000001b061a7227 */ /* 0x000fc800078e00ff */
[----:B------:R-:W-:Y:S02]  /*1e70*/  IMAD.MOV R26, RZ, RZ, -R26 ;  /* 0x000000ffff1a7224 */ /* 0x000fe400078e0a1a */
[----:B------:R-:W-:Y:S02]  /*1e80*/  IMAD.MOV R28, RZ, RZ, -R28 ;  /* 0x000000ffff1c7224 */ /* 0x000fe400078e0a1c */
[C---:B------:R-:W-:Y:S02]  /*1e90*/  IMAD R26, R8.reuse, R26, R27 ;  /* 0x0000001a081a7224 */ /* 0x040fe400078e021b */
[----:B------:R-:W-:Y:S02]  /*1ea0*/  IMAD R28, R8, R28, R31 ;  /* 0x0000001c081c7224 */ /* 0x000fe400078e021f */
[----:B------:R-:W-:Y:S02]  /*1eb0*/  IMAD.MOV R30, RZ, RZ, -R30 ;  /* 0x000000ffff1e7224 */ /* 0x000fe400078e0a1e */
[----:B------:R-:W-:-:S04]  /*1ec0*/  IMAD.HI.U32 R32, R6, R37, RZ ;  /* 0x0000002506207227 */ /* 0x000fc800078e00ff */
[----:B------:R-:W-:Y:S02]  /*1ed0*/  IMAD R30, R8, R30, R35 ;  /* 0x0000001e081e7224 */ /* 0x000fe400078e0223 */
[----:B------:R-:W-:Y:S02]  /*1ee0*/  IMAD.MOV R32, RZ, RZ, -R32 ;  /* 0x000000ffff207224 */ /* 0x000fe400078e0a20 */
[----:B------:R-:W-:-:S04]  /*1ef0*/  IMAD.HI.U32 R34, R6, R41, RZ ;  /* 0x0000002906227227 */ /* 0x000fc800078e00ff */
[----:B------:R-:W-:Y:S02]  /*1f00*/  IMAD R32, R8, R32, R37 ;  /* 0x0000002008207224 */ /* 0x000fe400078e0225 */
[----:B------:R-:W-:-:S04]  /*1f10*/  IMAD.HI.U32 R35, R6, R43, RZ ;  /* 0x0000002b06237227 */ /* 0x000fc800078e00ff */
[----:B------:R-:W-:Y:S02]  /*1f20*/  IMAD.MOV R34, RZ, RZ, -R34 ;  /* 0x000000ffff227224 */ /* 0x000fe400078e0a22 */
[----:B------:R-:W-:Y:S02]  /*1f30*/  IMAD.MOV R35, RZ, RZ, -R35 ;  /* 0x000000ffff237224 */ /* 0x000fe400078e0a23 */
[C---:B------:R-:W-:Y:S01]  /*1f40*/  IMAD R34, R8.reuse, R34, R41 ;  /* 0x0000002208227224 */ /* 0x040fe200078e0229 */
[----:B------:R-:W-:Y:S01]  /*1f50*/  IABS R41, R179 ;  /* 0x000000b300297213 */ /* 0x000fe20000000000 */
[----:B------:R-:W-:Y:S01]  /*1f60*/  IMAD R35, R8, R35, R43 ;  /* 0x0000002308237224 */ /* 0x000fe200078e022b */
[----:B------:R-:W-:Y:S01]  /*1f70*/  IABS R43, R180 ;  /* 0x000000b4002b7213 */ /* 0x000fe20000000000 */
[----:B------:R-:W-:-:S04]  /*1f80*/  IMAD.HI.U32 R44, R6, R49, RZ ;  /* 0x00000031062c7227 */ /* 0x000fc800078e00ff */
[----:B------:R-:W-:-:S04]  /*1f90*/  IMAD.HI.U32 R37, R6, R41, RZ ;  /* 0x0000002906257227 */ /* 0x000fc800078e00ff */
[----:B------:R-:W-:Y:S02]  /*1fa0*/  IMAD.MOV R37, RZ, RZ, -R37 ;  /* 0x000000ffff257224 */ /* 0x000fe400078e0a25 */
[----:B------:R-:W-:-:S04]  /*1fb0*/  IMAD.HI.U32 R38, R6, R43, RZ ;  /* 0x0000002b06267227 */ /* 0x000fc800078e00ff */
[C---:B------:R-:W-:Y:S02]  /*1fc0*/  IMAD R37, R8.reuse, R37, R41 ;  /* 0x0000002508257224 */ /* 0x040fe400078e0229 */
        /* <DEDUP_REMOVED lines=9> */
[----:B------:R-:W-:Y:S02]  /*2060*/  IMAD.MOV R52, RZ, RZ, -R52 ;  /* 0x000000ffff347224 */ /* 0x000fe400078e0a34 */
[C---:B------:R-:W-:Y:S02]  /*2070*/  IMAD R40, R8.reuse, R40, R43 ;  /* 0x0000002808287224 */ /* 0x040fe400078e022b */
[----:B------:R-:W-:Y:S02]  /*2080*/  IMAD.MOV.U32 R43, RZ, RZ, R42 ;  /* 0x000000ffff2b7224 */ /* 0x000fe400078e002a */
[----:B------:R-:W-:Y:S01]  /*2090*/  IMAD R52, R8, R52, R55 ;  /* 0x0000003408347224 */ /* 0x000fe200078e0237 */
[----:B------:R-:W-:Y:S01]  /*20a0*/  IABS R55, R215 ;  /* 0x000000d700377213 */ /* 0x000fe20000000000 */
[----:B------:R-:W-:-:S04]  /*20b0*/  IMAD.HI.U32 R42, R6, R43, RZ ;  /* 0x0000002b062a7227 */ /* 0x000fc800078e00ff */
[----:B------:R-:W-:Y:S02]  /*20c0*/  IMAD.MOV R42, RZ, RZ, -R42 ;  /* 0x000000ffff2a7224 */ /* 0x000fe400078e0a2a */
[----:B------:R-:W-:-:S04]  /*20d0*/  IMAD.HI.U32 R54, R6, R57, RZ ;  /* 0x0000003906367227 */ /* 0x000fc800078e00ff */
[----:B------:R-:W-:Y:S02]  /*20e0*/  IMAD R42, R8, R42, R43 ;  /* 0x0000002a082a7224 */ /* 0x000fe400078e022b */
[----:B------:R-:W-:-:S04]  /*20f0*/  IMAD.HI.U32 R43, R6, R47, RZ ;  /* 0x0000002f062b7227 */ /* 0x000fc800078e00ff */
[----:B------:R-:W-:Y:S02]  /*2100*/  IMAD.MOV R43, RZ, RZ, -R43 ;  /* 0x000000ffff2b7224 */ /* 0x000fe400078e0a2b */
[----:B------:R-:W-:Y:S02]  /*2110*/  IMAD.MOV R54, RZ, RZ, -R54 ;  /* 0x000000ffff367224 */ /* 0x000fe400078e0a36 */
[C---:B------:R-:W-:Y:S02]  /*2120*/  IMAD R43, R8.reuse, R43, R47 ;  /* 0x0000002b082b7224 */ /* 0x040fe400078e022f */
[----:B------:R-:W-:Y:S02]  /*2130*/  IMAD.MOV.U32 R47, RZ, RZ, R46 ;  /* 0x000000ffff2f7224 */ /* 0x000fe400078e002e */
[----:B------:R-:W-:Y:S02]  /*2140*/  IMAD R54, R8, R54, R57 ;  /* 0x0000003608367224 */ /* 0x000fe400078e0239 */
[----:B------:R-:W-:-:S04]  /*2150*/  IMAD.HI.U32 R46, R6, R47, RZ ;  /* 0x0000002f062e7227 */ /* 0x000fc800078e00ff */
[----:B------:R-:W-:Y:S02]  /*2160*/  IMAD.MOV R46, RZ, RZ, -R46 ;  /* 0x000000ffff2e7224 */ /* 0x000fe400078e0a2e */
[----:B------:R-:W-:-:S04]  /*2170*/  IMAD.HI.U32 R57, R6, R61, RZ ;  /* 0x0000003d06397227 */ /* 0x000fc800078e00ff */
[----:B------:R-:W-:Y:S02]  /*2180*/  IMAD R46, R8, R46, R47 ;  /* 0x0000002e082e7224 */ /* 0x000fe400078e022f */
[----:B------:R-:W-:-:S04]  /*2190*/  IMAD.HI.U32 R47, R6, R49, RZ ;  /* 0x00000031062f7227 */ /* 0x000fc800078e00ff */
        /* <DEDUP_REMOVED lines=8> */
[----:B------:R-:W-:Y:S02]  /*2220*/  IMAD.MOV R58, RZ, RZ, -R58 ;  /* 0x000000ffff3a7224 */ /* 0x000fe400078e0a3a */
[C---:B------:R-:W-:Y:S01]  /*2230*/  IMAD R57, R8.reuse, R57, R61 ;  /* 0x0000003908397224 */ /* 0x040fe200078e023d */
[----:B------:R-:W-:Y:S01]  /*2240*/  IABS R61, R222 ;  /* 0x000000de003d7213 */ /* 0x000fe20000000000 */
[----:B------:R-:W-:-:S02]  /*2250*/  IMAD R58, R8, R58, R63 ;  /* 0x0000003a083a7224 */ /* 0x000fc400078e023f */
[----:B------:R-:W-:-:S04]  /*2260*/  IMAD.HI.U32 R62, R6, R67, RZ ;  /* 0x00000043063e7227 */ /* 0x000fc800078e00ff */
[----:B------:R-:W-:-:S04]  /*2270*/  IMAD.HI.U32 R60, R6, R61, RZ ;  /* 0x0000003d063c7227 */ /* 0x000fc800078e00ff */
[----:B------:R-:W-:Y:S02]  /*2280*/  IMAD.MOV R60, RZ, RZ, -R60 ;  /* 0x000000ffff3c7224 */ /* 0x000fe400078e0a3c */
[----:B------:R-:W-:Y:S02]  /*2290*/  IMAD.MOV R62, RZ, RZ, -R62 ;  /* 0x000000ffff3e7224 */ /* 0x000fe400078e0a3e */
[----:B------:R-:W-:Y:S02]  /*22a0*/  IMAD R60, R8, R60, R61 ;  /* 0x0000003c083c7224 */ /* 0x000fe400078e023d */
[----:B------:R-:W-:-:S04]  /*22b0*/  IMAD.HI.U32 R64, R6, R71, RZ ;  /* 0x0000004706407227 */ /* 0x000fc800078e00ff */
[----:B------:R-:W-:Y:S01]  /*22c0*/  IMAD R62, R8, R62, R67 ;  /* 0x0000003e083e7224 */ /* 0x000fe200078e0243 */
[----:B------:R-:W-:Y:S01]  /*22d0*/  IABS R67, R227 ;  /* 0x000000e300437213 */ /* 0x000fe20000000000 */
[----:B------:R-:W-:Y:S02]  /*22e0*/  IMAD.MOV R64, RZ, RZ, -R64 ;  /* 0x000000ffff407224 */ /* 0x000fe400078e0a40 */
[----:B------:R-:W-:-:S04]  /*22f0*/  IMAD.HI.U32 R63, R6, R69, RZ ;  /* 0x00000045063f7227 */ /* 0x000fc800078e00ff */
[----:B------:R-:W-:Y:S01]  /*2300*/  IMAD R64, R8, R64, R71 ;  /* 0x0000004008407224 */ /* 0x000fe200078e0247 */
[----:B--2---:R-:W-:Y:S01]  /*2310*/  IABS R17, R207 ;  /* 0x000000cf00117213 */ /* 0x004fe20000000000 */
[----:B------:R-:W-:Y:S01]  /*2320*/  IMAD.MOV R63, RZ, RZ, -R63 ;  /* 0x000000ffff3f7224 */ /* 0x000fe200078e0a3f */
[----:B------:R-:W-:Y:S01]  /*2330*/  IABS R71, R231 ;  /* 0x000000e700477213 */ /* 0x000fe20000000000 */
[----:B------:R-:W-:Y:S01]  /*2340*/  IMAD.HI.U32 R70, R6, R73, RZ ;  /* 0x0000004906467227 */ /* 0x000fe200078e00ff */
[----:B---3--:R-:W-:-:S03]  /*2350*/  IABS R5, R248 ;  /* 0x000000f800057213 */ /* 0x008fc60000000000 */
[----:B------:R-:W-:Y:S01]  /*2360*/  IMAD.MOV.U32 R11, RZ, RZ, R17 ;  /* 0x000000ffff0b7224 */ /* 0x000fe200078e0011 */
[----:B----4-:R-:W-:Y:S01]  /*2370*/  IABS R19, R249 ;  /* 0x000000f900137213 */ /* 0x010fe20000000000 */
[----:B------:R-:W-:Y:S02]  /*2380*/  IMAD.MOV.U32 R17, RZ, RZ, R5 ;  /* 0x000000ffff117224 */ /* 0x000fe400078e0005 */
[----:B------:R-:W-:Y:S01]  /*2390*/  IMAD.HI.U32 R5, R4, R11, RZ ;  /* 0x0000000b04057227 */ /* 0x000fe200078e00ff */
[----:B------:R-:W-:-:S03]  /*23a0*/  IABS R21, R250 ;  /* 0x000000fa00157213 */ /* 0x000fc60000000000 */
[----:B------:R-:W-:-:S04]  /*23b0*/  IMAD.HI.U32 R7, R4, R17, RZ ;  /* 0x0000001104077227 */ /* 0x000fc800078e00ff */
[----:B------:R-:W-:-:S04]  /*23c0*/  IMAD.HI.U32 R9, R4, R19, RZ ;  /* 0x0000001304097227 */ /* 0x000fc800078e00ff */
[----:B------:R-:W-:-:S04]  /*23d0*/  IMAD.HI.U32 R4, R4, R21, RZ ;  /* 0x0000001504047227 */ /* 0x000fc800078e00ff */
[----:B------:R-:W-:Y:S02]  /*23e0*/  IMAD.MOV R5, RZ, RZ, -R5 ;  /* 0x000000ffff057224 */ /* 0x000fe400078e0a05 */
[----:B------:R-:W-:Y:S02]  /*23f0*/  IMAD.MOV R18, RZ, RZ, -R4 ;  /* 0x000000ffff127224 */ /* 0x000fe400078e0a04 */
[----:B------:R-:W-:Y:S02]  /*2400*/  IMAD.MOV R7, RZ, RZ, -R7 ;  /* 0x000000ffff077224 */ /* 0x000fe400078e0a07 */
[C---:B------:R-:W-:Y:S01]  /*2410*/  IMAD R4, R16.reuse, R5, R11 ;  /* 0x0000000510047224 */ /* 0x040fe200078e020b */
[----:B------:R-:W-:Y:S01]  /*2420*/  IABS R11, R0 ;  /* 0x00000000000b7213 */ /* 0x000fe20000000000 */
[----:B------:R-:W-:Y:S02]  /*2430*/  IMAD.MOV R9, RZ, RZ, -R9 ;  /* 0x000000ffff097224 */ /* 0x000fe400078e0a09 */
[C---:B------:R-:W-:Y:S01]  /*2440*/  IMAD R5, R16.reuse, R7, R17 ;  /* 0x0000000710057224 */ /* 0x040fe200078e0211 */
[C---:B------:R-:W-:Y:S01]  /*2450*/  ISETP.GT.U32.AND P2, PT, R16.reuse, R4, PT ;  /* 0x000000041000720c */ /* 0x040fe20003f44070 */
[C---:B------:R-:W-:Y:S01]  /*2460*/  IMAD R7, R16.reuse, R9, R19 ;  /* 0x0000000910077224 */ /* 0x040fe200078e0213 */
[----:B------:R-:W-:Y:S01]  /*2470*/  IABS R19, R14 ;  /* 0x0000000e00137213 */ /* 0x000fe20000000000 */
[C---:B------:R-:W-:Y:S01]  /*2480*/  IMAD R9, R16.reuse, R18, R21 ;  /* 0x0000001210097224 */ /* 0x040fe200078e0215 */
[----:B------:R-:W-:Y:S01]  /*2490*/  ISETP.GT.U32.AND P3, PT, R16, R5, PT ;  /* 0x000000051000720c */ /* 0x000fe20003f64070 */
[----:B------:R-:W-:Y:S01]  /*24a0*/  IMAD.HI.U32 R0, R6, R11, RZ ;  /* 0x0000000b06007227 */ /* 0x000fe200078e00ff */
[----:B------:R-:W-:-:S02]  /*24b0*/  ISETP.GT.U32.AND P5, PT, R16, R7, PT ;  /* 0x000000071000720c */ /* 0x000fc40003fa4070 */
[----:B------:R-:W-:Y:S01]  /*24c0*/  ISETP.GT.U32.AND P1, PT, R16, R9, PT ;  /* 0x000000091000720c */ /* 0x000fe20003f24070 */
[----:B------:R-:W-:Y:S01]  /*24d0*/  IMAD.MOV R0, RZ, RZ, -R0 ;  /* 0x000000ffff007224 */ /* 0x000fe200078e0a00 */
[----:B------:R-:W-:Y:S01]  /*24e0*/  IABS R17, R12 ;  /* 0x0000000c00117213 */ /* 0x000fe20000000000 */
[----:B------:R-:W-:Y:S01]  /*24f0*/  IMAD.HI.U32 R12, R6, R19, RZ ;  /* 0x00000013060c7227 */ /* 0x000fe200078e00ff */
[----:B------:R-:W-:-:S03]  /*2500*/  IABS R21, R15 ;  /* 0x0000000f00157213 */ /* 0x000fc60000000000 */
[--C-:B------:R-:W-:Y:S02]  /*2510*/  @!P2 IMAD.IADD R4, R4, 0x1, -R16.reuse ;  /* 0x000000010404a824 */ /* 0x100fe400078e0a10 */
[--C-:B------:R-:W-:Y:S02]  /*2520*/  @!P3 IMAD.IADD R5, R5, 0x1, -R16.reuse ;  /* 0x000000010505b824 */ /* 0x100fe400078e0a10 */
[--C-:B------:R-:W-:Y:S01]  /*2530*/  @!P5 IMAD.IADD R7, R7, 0x1, -R16.reuse ;  /* 0x000000010707d824 */ /* 0x100fe200078e0a10 */
[C---:B------:R-:W-:Y:S01]  /*2540*/  ISETP.GT.U32.AND P4, PT, R16.reuse, R4, PT ;  /* 0x000000041000720c */ /* 0x040fe20003f84070 */
[----:B------:R-:W-:Y:S01]  /*2550*/  @!P1 IMAD.IADD R9, R9, 0x1, -R16 ;  /* 0x0000000109099824 */ /* 0x000fe200078e0a10 */
[----:B------:R-:W-:Y:S01]  /*2560*/  ISETP.GT.U32.AND P3, PT, R16, R5, PT ;  /* 0x000000051000720c */ /* 0x000fe20003f64070 */
[----:B------:R-:W-:Y:S01]  /*2570*/  IMAD R11, R8, R0, R11 ;  /* 0x00000000080b7224 */ /* 0x000fe200078e020b */
[C---:B------:R-:W-:Y:S01]  /*2580*/  ISETP.GT.U32.AND P5, PT, R16.reuse, R7, PT ;  /* 0x000000071000720c */ /* 0x040fe20003fa4070 */
[----:B------:R-:W-:Y:S01]  /*2590*/  IMAD.MOV R12, RZ, RZ, -R12 ;  /* 0x000000ffff0c7224 */ /* 0x000fe200078e0a0c */
[----:B------:R-:W-:Y:S01]  /*25a0*/  ISETP.GT.U32.AND P2, PT, R16, R9, PT ;  /* 0x000000091000720c */ /* 0x000fe20003f44070 */
[----:B------:R-:W-:Y:S01]  /*25b0*/  IMAD.HI.U32 R0, R6, R21, RZ ;  /* 0x0000001506007227 */ /* 0x000fe200078e00ff */
[----:B------:R-:W-:-:S03]  /*25c0*/  ISETP.GE.AND P1, PT, R207, RZ, PT ;  /* 0x000000ffcf00720c */ /* 0x000fc60003f26270 */
[----:B------:R-:W-:Y:S02]  /*25d0*/  IMAD R19, R8, R12, R19 ;  /* 0x0000000c08137224 */ /* 0x000fe400078e0213 */
[--C-:B------:R-:W-:Y:S01]  /*25e0*/  @!P4 IMAD.IADD R4, R4, 0x1, -R16.reuse ;  /* 0x000000010404c824 */ /* 0x100fe200078e0a10 */
[C---:B------:R-:W-:Y:S01]  /*25f0*/  ISETP.GT.U32.AND P4, PT, R8.reuse, R23, PT ;  /* 0x000000170800720c */ /* 0x040fe20003f84070 */
[--C-:B------:R-:W-:Y:S01]  /*2600*/  @!P3 IMAD.IADD R5, R5, 0x1, -R16.reuse ;  /* 0x000000010505b824 */ /* 0x100fe200078e0a10 */
[----:B------:R-:W-:Y:S01]  /*2610*/  ISETP.GT.U32.AND P3, PT, R8, R11, PT ;  /* 0x0000000b0800720c */ /* 0x000fe20003f64070 */
[--C-:B------:R-:W-:Y:S01]  /*2620*/  @!P5 IMAD.IADD R7, R7, 0x1, -R16.reuse ;  /* 0x000000010707d824 */ /* 0x100fe200078e0a10 */
[----:B------:R-:W-:Y:S01]  /*2630*/  ISETP.GE.AND P5, PT, R248, RZ, PT ;  /* 0x000000fff800720c */ /* 0x000fe20003fa6270 */
[----:B------:R-:W-:Y:S01]  /*2640*/  @!P2 IMAD.IADD R9, R9, 0x1, -R16 ;  /* 0x000000010909a824 */ /* 0x000fe200078e0a10 */
[----:B------:R-:W-:Y:S01]  /*2650*/  ISETP.GE.AND P2, PT, R249, RZ, PT ;  /* 0x000000fff900720c */ /* 0x000fe20003f46270 */
[----:B------:R-:W-:Y:S01]  /*2660*/  @!P1 IMAD.MOV R4, RZ, RZ, -R4 ;  /* 0x000000ffff049224 */ /* 0x000fe200078e0a04 */
[----:B------:R-:W-:Y:S01]  /*2670*/  ISETP.GE.AND P1, PT, R250, RZ, PT ;  /* 0x000000fffa00720c */ /* 0x000fe20003f26270 */
[----:B------:R-:W-:Y:S01]  /*2680*/  IMAD.MOV R0, RZ, RZ, -R0 ;  /* 0x000000ffff007224 */ /* 0x000fe200078e0a00 */
[----:B------:R-:W-:Y:S01]  /*2690*/  IABS R16, R158 ;  /* 0x0000009e00107213 */ /* 0x000fe20000000000 */
[----:B------:R-:W-:-:S04]  /*26a0*/  IMAD.HI.U32 R10, R6, R17, RZ ;  /* 0x00000011060a7227 */ /* 0x000fc800078e00ff */
[--C-:B------:R-:W-:Y:S01]  /*26b0*/  @!P4 IMAD.IADD R23, R23, 0x1, -R8.reuse ;  /* 0x000000011717c824 */ /* 0x100fe200078e0a08 */
[----:B------:R-:W-:Y:S01]  /*26c0*/  ISETP.NE.AND P4, PT, R2, RZ, PT ;  /* 0x000000ff0200720c */ /* 0x000fe20003f85270 */
[----:B------:R-:W-:Y:S02]  /*26d0*/  @!P3 IMAD.IADD R11, R11, 0x1, -R8 ;  /* 0x000000010b0bb824 */ /* 0x000fe400078e0a08 */
[----:B------:R-:W-:Y:S01]  /*26e0*/  @!P5 IMAD.MOV R5, RZ, RZ, -R5 ;  /* 0x000000ffff05d224 */ /* 0x000fe200078e0a05 */
[C---:B------:R-:W-:Y:S01]  /*26f0*/  ISETP.GT.U32.AND P3, PT, R8.reuse, R23, PT ;  /* 0x000000170800720c */ /* 0x040fe20003f64070 */
[----:B------:R-:W-:Y:S01]  /*2700*/  @!P2 IMAD.MOV R7, RZ, RZ, -R7 ;  /* 0x000000ffff07a224 */ /* 0x000fe200078e0a07 */
[C---:B------:R-:W-:Y:S01]  /*2710*/  SEL R192, R193.reuse, R4, !P4 ;  /* 0x00000004c1c07207 */ /* 0x040fe20006000000 */
[----:B------:R-:W-:Y:S01]  /*2720*/  @!P1 IMAD.MOV R9, RZ, RZ, -R9 ;  /* 0x000000ffff099224 */ /* 0x000fe200078e0a09 */
[C---:B------:R-:W-:Y:S01]  /*2730*/  SEL R191, R193.reuse, R5, !P4 ;  /* 0x00000005c1bf7207 */ /* 0x040fe20006000000 */
[C---:B------:R-:W-:Y:S01]  /*2740*/  IMAD R21, R8.reuse, R0, R21 ;  /* 0x0000000008157224 */ /* 0x040fe200078e0215 */
[C---:B------:R-:W-:Y:S01]  /*2750*/  SEL R190, R193.reuse, R7, !P4 ;  /* 0x00000007c1be7207 */ /* 0x040fe20006000000 */
[----:B------:R-:W-:Y:S01]  /*2760*/  IMAD.MOV R10, RZ, RZ, -R10 ;  /* 0x000000ffff0a7224 */ /* 0x000fe200078e0a0a */
[----:B------:R-:W-:Y:S01]  /*2770*/  SEL R193, R193, R9, !P4 ;  /* 0x00000009c1c17207 */ /* 0x000fe20006000000 */
[C---:B------:R-:W-:Y:S01]  /*2780*/  IMAD R63, R8.reuse, R63, R69 ;  /* 0x0000003f083f7224 */ /* 0x040fe200078e0245 */
[C---:B------:R-:W-:Y:S01]  /*2790*/  ISETP.GT.U32.AND P4, PT, R8.reuse, R19, PT ;  /* 0x000000130800720c */ /* 0x040fe20003f84070 */
[C---:B------:R-:W-:Y:S01]  /*27a0*/  IMAD R17, R8.reuse, R10, R17 ;  /* 0x0000000a08117224 */ /* 0x040fe200078e0211 */
[----:B------:R-:W-:Y:S01]  /*27b0*/  IABS R9, R152 ;  /* 0x0000009800097213 */ /* 0x000fe20000000000 */
[----:B------:R-:W-:Y:S01]  /*27c0*/  @!P3 IMAD.IADD R23, R23, 0x1, -R8 ;  /* 0x000000011717b824 */ /* 0x000fe200078e0a08 */
[C---:B------:R-:W-:Y:S01]  /*27d0*/  ISETP.GT.U32.AND P3, PT, R8.reuse, R21, PT ;  /* 0x000000150800720c */ /* 0x040fe20003f64070 */
[----:B------:R-:W-:Y:S01]  /*27e0*/  IMAD.MOV R72, RZ, RZ, -R70 ;  /* 0x000000ffff487224 */ /* 0x000fe200078e0a46 */
[----:B------:R-:W-:Y:S01]  /*27f0*/  ISETP.GT.U32.AND P2, PT, R8, R17, PT ;  /* 0x000000110800720c */ /* 0x000fe20003f44070 */
[----:B------:R-:W-:Y:S01]  /*2800*/  IMAD.HI.U32 R4, R6, R9, RZ ;  /* 0x0000000906047227 */ /* 0x000fe200078e00ff */
[----:B------:R-:W-:-:S02]  /*2810*/  IABS R0, R153 ;  /* 0x0000009900007213 */ /* 0x000fc40000000000 */
[C---:B------:R-:W-:Y:S01]  /*2820*/  ISETP.GT.U32.AND P5, PT, R8.reuse, R11, PT ;  /* 0x0000000b0800720c */ /* 0x040fe20003fa4070 */
[----:B------:R-:W-:Y:S01]  /*2830*/  IMAD.MOV R7, RZ, RZ, -R4 ;  /* 0x000000ffff077224 */ /* 0x000fe200078e0a04 */
[----:B------:R-:W-:Y:S01]  /*2840*/  ISETP.GE.AND P1, PT, R13, RZ, PT ;  /* 0x000000ff0d00720c */ /* 0x000fe20003f26270 */
[--C-:B------:R-:W-:Y:S01]  /*2850*/  @!P4 IMAD.IADD R19, R19, 0x1, -R8.reuse ;  /* 0x000000011313c824 */ /* 0x100fe200078e0a08 */
[----:B------:R-:W-:Y:S01]  /*2860*/  IABS R5, R154 ;  /* 0x0000009a00057213 */ /* 0x000fe20000000000 */
[C---:B------:R-:W-:Y:S01]  /*2870*/  IMAD R9, R8.reuse, R7, R9 ;  /* 0x0000000708097224 */ /* 0x040fe200078e0209 */
[----:B------:R-:W-:Y:S01]  /*2880*/  IABS R69, R228 ;  /* 0x000000e400457213 */ /* 0x000fe20000000000 */
[--C-:B------:R-:W-:Y:S01]  /*2890*/  @!P3 IMAD.IADD R21, R21, 0x1, -R8.reuse ;  /* 0x000000011515b824 */ /* 0x100fe200078e0a08 */
[----:B------:R-:W-:Y:S01]  /*28a0*/  ISETP.GT.U32.AND P3, PT, R8, R19, PT ;  /* 0x000000130800720c */ /* 0x000fe20003f64070 */
[----:B------:R-:W-:Y:S01]  /*28b0*/  @!P2 IMAD.IADD R17, R17, 0x1, -R8 ;  /* 0x000000011111a824 */ /* 0x000fe200078e0a08 */
[----:B------:R-:W-:Y:S01]  /*28c0*/  ISETP.GE.AND P2, PT, R15, RZ, PT ;  /* 0x000000ff0f00720c */ /* 0x000fe20003f46270 */
[----:B------:R-:W-:-:S02]  /*28d0*/  IMAD.MOV.U32 R15, RZ, RZ, R0 ;  /* 0x000000ffff0f7224 */ /* 0x000fc400078e0000 */
[----:B------:R-:W-:Y:S01]  /*28e0*/  @!P5 IMAD.IADD R11, R11, 0x1, -R8 ;  /* 0x000000010b0bd824 */ /* 0x000fe200078e0a08 */
[----:B------:R-:W-:Y:S01]  /*28f0*/  ISETP.GT.U32.AND P4, PT, R8, R17, PT ;  /* 0x000000110800720c */ /* 0x000fe20003f84070 */
[----:B------:R-:W-:Y:S01]  /*2900*/  IMAD.HI.U32 R4, R6, R15, RZ ;  /* 0x0000000f06047227 */ /* 0x000fe200078e00ff */
[----:B------:R-:W-:-:S03]  /*2910*/  ISETP.GE.AND P5, PT, R14, RZ, PT ;  /* 0x000000ff0e00720c */ /* 0x000fc60003fa6270 */
[----:B------:R-:W-:Y:S02]  /*2920*/  IMAD.MOV R4, RZ, RZ, -R4 ;  /* 0x000000ffff047224 */ /* 0x000fe400078e0a04 */
[--C-:B------:R-:W-:Y:S01]  /*2930*/  @!P3 IMAD.IADD R19, R19, 0x1, -R8.reuse ;  /* 0x000000011313b824 */ /* 0x100fe200078e0a08 */
[C---:B------:R-:W-:Y:S01]  /*2940*/  ISETP.GT.U32.AND P3, PT, R8.reuse, R9, PT ;  /* 0x000000090800720c */ /* 0x040fe20003f64070 */
[----:B------:R-:W-:Y:S01]  /*2950*/  IMAD R10, R8, R4, R15 ;  /* 0x00000004080a7224 */ /* 0x000fe200078e020f */
[----:B------:R-:W-:Y:S01]  /*2960*/  IABS R15, R155 ;  /* 0x0000009b000f7213 */ /* 0x000fe20000000000 */
[----:B------:R-:W-:Y:S01]  /*2970*/  IMAD.MOV.U32 R0, RZ, RZ, R23 ;  /* 0x000000ffff007224 */ /* 0x000fe200078e0017 */
[----:B------:R-:W-:Y:S01]  /*2980*/  IABS R23, R156 ;  /* 0x0000009c00177213 */ /* 0x000fe20000000000 */
[----:B------:R-:W-:Y:S01]  /*2990*/  @!P4 IMAD.IADD R17, R17, 0x1, -R8 ;  /* 0x000000011111c824 */ /* 0x000fe200078e0a08 */
[----:B------:R-:W-:Y:S01]  /*29a0*/  ISETP.GE.AND P4, PT, R153, RZ, PT ;  /* 0x000000ff9900720c */ /* 0x000fe20003f86270 */
[----:B------:R-:W-:-:S02]  /*29b0*/  IMAD.MOV.U32 R2, RZ, RZ, R11 ;  /* 0x000000ffff027224 */ /* 0x000fc400078e000b */
[----:B------:R-:W-:Y:S02]  /*29c0*/  IMAD.MOV.U32 R7, RZ, RZ, R17 ;  /* 0x000000ffff077224 */ /* 0x000fe400078e0011 */
[----:B------:R-:W-:Y:S01]  /*29d0*/  @!P6 IMAD.MOV R2, RZ, RZ, -R2 ;  /* 0x000000ffff02e224 */ /* 0x000fe200078e0a02 */
[----:B------:R-:W-:Y:S01]  /*29e0*/  ISETP.GE.AND P6, PT, R152, RZ, PT ;  /* 0x000000ff9800720c */ /* 0x000fe20003fc6270 */
[----:B------:R-:W-:Y:S02]  /*29f0*/  @!P3 IMAD.IADD R9, R9, 0x1, -R8 ;  /* 0x000000010909b824 */ /* 0x000fe400078e0a08 */
[----:B------:R-:W-:Y:S01]  /*2a00*/  @!P0 IMAD.MOV R7, RZ, RZ, -R7 ;  /* 0x000000ffff078224 */ /* 0x000fe200078e0a07 */
[----:B------:R-:W-:Y:S01]  /*2a10*/  ISETP.GT.U32.AND P0, PT, R8, R10, PT ;  /* 0x0000000a0800720c */ /* 0x000fe20003f04070 */
[----:B------:R-:W-:Y:S01]  /*2a20*/  IMAD.HI.U32 R14, R6, R23, RZ ;  /* 0x00000017060e7227 */ /* 0x000fe200078e00ff */
[----:B------:R-:W-:-:S03]  /*2a30*/  ISETP.GT.U32.AND P3, PT, R8, R9, PT ;  /* 0x000000090800720c */ /* 0x000fc60003f64070 */
[----:B------:R-:W-:Y:S02]  /*2a40*/  IMAD.MOV R14, RZ, RZ, -R14 ;  /* 0x000000ffff0e7224 */ /* 0x000fe400078e0a0e */
[----:B------:R-:W-:Y:S01]  /*2a50*/  @!P1 IMAD.MOV R0, RZ, RZ, -R0 ;  /* 0x000000ffff009224 */ /* 0x000fe200078e0a00 */
[C---:B------:R-:W-:Y:S01]  /*2a60*/  ISETP.GT.U32.AND P1, PT, R8.reuse, R21, PT ;  /* 0x000000150800720c */ /* 0x040fe20003f24070 */
[----:B------:R-:W-:Y:S01]  /*2a70*/  IMAD R14, R8, R14, R23 ;  /* 0x0000000e080e7224 */ /* 0x000fe200078e0217 */
[----:B------:R-:W-:Y:S01]  /*2a80*/  IABS R23, R162 ;  /* 0x000000a200177213 */ /* 0x000fe20000000000 */
[----:B------:R-:W-:Y:S02]  /*2a90*/  IMAD.MOV.U32 R11, RZ, RZ, R5 ;  /* 0x000000ffff0b7224 */ /* 0x000fe400078e0005 */
[--C-:B------:R-:W-:Y:S02]  /*2aa0*/  @!P0 IMAD.IADD R10, R10, 0x1, -R8.reuse ;  /* 0x000000010a0a8824 */ /* 0x100fe400078e0a08 */
[----:B------:R-:W-:-:S02]  /*2ab0*/  @!P3 IMAD.IADD R9, R9, 0x1, -R8 ;  /* 0x000000010909b824 */ /* 0x000fc400078e0a08 */
[----:B------:R-:W-:Y:S01]  /*2ac0*/  IMAD.MOV.U32 R17, RZ, RZ, R16 ;  /* 0x000000ffff117224 */ /* 0x000fe200078e0010 */
[C---:B------:R-:W-:Y:S01]  /*2ad0*/  ISETP.GT.U32.AND P0, PT, R8.reuse, R10, PT ;  /* 0x0000000a0800720c */ /* 0x040fe20003f04070 */
[----:B------:R-:W-:Y:S01]  /*2ae0*/  @!P6 IMAD.MOV R9, RZ, RZ, -R9 ;  /* 0x000000ffff09e224 */ /* 0x000fe200078e0a09 */
[----:B------:R-:W-:Y:S01]  /*2af0*/  ISETP.GT.U32.AND P6, PT, R8, R14, PT ;  /* 0x0000000e0800720c */ /* 0x000fe20003fc4070 */
[----:B------:R-:W-:-:S04]  /*2b00*/  IMAD.HI.U32 R5, R6, R11, RZ ;  /* 0x0000000b06057227 */ /* 0x000fc800078e00ff */
[----:B------:R-:W-:-:S04]  /*2b10*/  IMAD.HI.U32 R16, R6, R17, RZ ;  /* 0x0000001106107227 */ /* 0x000fc800078e00ff */
[----:B------:R-:W-:Y:S02]  /*2b20*/  IMAD.MOV R5, RZ, RZ, -R5 ;  /* 0x000000ffff057224 */ /* 0x000fe400078e0a05 */
[--C-:B------:R-:W-:Y:S01]  /*2b30*/  @!P1 IMAD.IADD R21, R21, 0x1, -R8.reuse ;  /* 0x0000000115159824 */ /* 0x100fe200078e0a08 */
[----:B------:R-:W-:Y:S01]  /*2b40*/  ISETP.GE.AND P1, PT, R154, RZ, PT ;  /* 0x000000ff9a00720c */ /* 0x000fe20003f26270 */
[----:B------:R-:W-:Y:S01]  /*2b50*/  IMAD.MOV.U32 R4, RZ, RZ, R19 ;  /* 0x000000ffff047224 */ /* 0x000fe200078e0013 */
[----:B------:R-:W-:Y:S01]  /*2b60*/  IABS R19, R159 ;  /* 0x0000009f00137213 */ /* 0x000fe20000000000 */
[--C-:B------:R-:W-:Y:S02]  /*2b70*/  @!P0 IMAD.IADD R10, R10, 0x1, -R8.reuse ;  /* 0x000000010a0a8824 */ /* 0x100fe400078e0a08 */
[----:B------:R-:W-:Y:S01]  /*2b80*/  @!P6 IMAD.IADD R14, R14, 0x1, -R8 ;  /* 0x000000010e0ee824 */ /* 0x000fe200078e0a08 */
[----:B------:R-:W-:Y:S01]  /*2b90*/  ISETP.GE.AND P6, PT, R156, RZ, PT ;  /* 0x000000ff9c00720c */ /* 0x000fe20003fc6270 */
[----:B------:R-:W-:-:S02]  /*2ba0*/  IMAD.MOV R16, RZ, RZ, -R16 ;  /* 0x000000ffff107224 */ /* 0x000fc400078e0a10 */
[C---:B------:R-:W-:Y:S02]  /*2bb0*/  IMAD R11, R8.reuse, R5, R11 ;  /* 0x00000005080b7224 */ /* 0x040fe400078e020b */
[----:B------:R-:W-:Y:S01]  /*2bc0*/  IMAD.MOV.U32 R5, RZ, RZ, R21 ;  /* 0x000000ffff057224 */ /* 0x000fe200078e0015 */
[----:B------:R-:W-:Y:S01]  /*2bd0*/  IABS R21, R160 ;  /* 0x000000a000157213 */ /* 0x000fe20000000000 */
[----:B------:R-:W-:Y:S01]  /*2be0*/  @!P4 IMAD.MOV R10, RZ, RZ, -R10 ;  /* 0x000000ffff0ac224 */ /* 0x000fe200078e0a0a */
[C---:B------:R-:W-:Y:S01]  /*2bf0*/  ISETP.GT.U32.AND P4, PT, R8.reuse, R14, PT ;  /* 0x0000000e0800720c */ /* 0x040fe20003f84070 */
[----:B------:R-:W-:Y:S02]  /*2c00*/  IMAD R16, R8, R16, R17 ;  /* 0x0000001008107224 */ /* 0x000fe400078e0211 */
[----:B------:R-:W-:-:S04]  /*2c10*/  IMAD.HI.U32 R17, R6, R19, RZ ;  /* 0x0000001306117227 */ /* 0x000fc800078e00ff */
[----:B------:R-:W-:-:S04]  /*2c20*/  IMAD.HI.U32 R18, R6, R21, RZ ;  /* 0x0000001506127227 */ /* 0x000fc800078e00ff */
[----:B------:R-:W-:Y:S02]  /*2c30*/  IMAD.MOV R17, RZ, RZ, -R17 ;  /* 0x000000ffff117224 */ /* 0x000fe400078e0a11 */
[----:B------:R-:W-:-:S04]  /*2c40*/  IMAD.HI.U32 R12, R6, R15, RZ ;  /* 0x0000000f060c7227 */ /* 0x000fc800078e00ff */
[----:B------:R-:W-:Y:S01]  /*2c50*/  @!P5 IMAD.MOV R4, RZ, RZ, -R4 ;  /* 0x000000ffff04d224 */ /* 0x000fe200078e0a04 */
[C---:B------:R-:W-:Y:S01]  /*2c60*/  ISETP.GT.U32.AND P5, PT, R8.reuse, R11, PT ;  /* 0x0000000b0800720c */ /* 0x040fe20003fa4070 */
[----:B------:R-:W-:Y:S02]  /*2c70*/  IMAD.MOV R18, RZ, RZ, -R18 ;  /* 0x000000ffff127224 */ /* 0x000fe400078e0a12 */
[C---:B------:R-:W-:Y:S02]  /*2c80*/  IMAD R17, R8.reuse, R17, R19 ;  /* 0x0000001108117224 */ /* 0x040fe400078e0213 */
[----:B------:R-:W-:Y:S02]  /*2c90*/  IMAD.MOV R12, RZ, RZ, -R12 ;  /* 0x000000ffff0c7224 */ /* 0x000fe400078e0a0c */
[----:B------:R-:W-:Y:S01]  /*2ca0*/  IMAD R18, R8, R18, R21 ;  /* 0x0000001208127224 */ /* 0x000fe200078e0215 */
[----:B------:R-:W-:Y:S01]  /*2cb0*/  IABS R21, R161 ;  /* 0x000000a100157213 */ /* 0x000fe20000000000 */
[----:B------:R-:W-:Y:S01]  /*2cc0*/  @!P4 IMAD.IADD R14, R14, 0x1, -R8 ;  /* 0x000000010e0ec824 */ /* 0x000fe200078e0a08 */
[C---:B------:R-:W-:Y:S01]  /*2cd0*/  ISETP.GT.U32.AND P4, PT, R8.reuse, R17, PT ;  /* 0x000000110800720c */ /* 0x040fe20003f84070 */
[----:B------:R-:W-:-:S02]  /*2ce0*/  IMAD R12, R8, R12, R15 ;  /* 0x0000000c080c7224 */ /* 0x000fc400078e020f */
[----:B------:R-:W-:-:S03]  /*2cf0*/  IMAD.HI.U32 R15, R6, R25, RZ ;  /* 0x00000019060f7227 */ /* 0x000fc600078e00ff */
[C---:B------:R-:W-:Y:S01]  /*2d00*/  ISETP.GT.U32.AND P3, PT, R8.reuse, R12, PT ;  /* 0x0000000c0800720c */ /* 0x040fe20003f64070 */
[----:B------:R-:W-:Y:S01]  /*2d10*/  @!P6 IMAD.MOV R14, RZ, RZ, -R14 ;  /* 0x000000ffff0ee224 */ /* 0x000fe200078e0a0e */
[C---:B------:R-:W-:Y:S01]  /*2d20*/  ISETP.GT.U32.AND P6, PT, R8.reuse, R18, PT ;  /* 0x000000120800720c */ /* 0x040fe20003fc4070 */
[----:B------:R-:W-:Y:S02]  /*2d30*/  IMAD.MOV R15, RZ, RZ, -R15 ;  /* 0x000000ffff0f7224 */ /* 0x000fe400078e0a0f */
[--C-:B------:R-:W-:Y:S02]  /*2d40*/  @!P5 IMAD.IADD R11, R11, 0x1, -R8.reuse ;  /* 0x000000010b0bd824 */ /* 0x100fe400078e0a08 */
[C---:B------:R-:W-:Y:S01]  /*2d50*/  IMAD R15, R8.reuse, R15, R25 ;  /* 0x0000000f080f7224 */ /* 0x040fe200078e0219 */
[----:B------:R-:W-:Y:S01]  /*2d60*/  IABS R25, R163 ;  /* 0x000000a300197213 */ /* 0x000fe20000000000 */
[----:B------:R-:W-:Y:S01]  /*2d70*/  @!P4 IMAD.IADD R17, R17, 0x1, -R8 ;  /* 0x000000011111c824 */ /* 0x000fe200078e0a08 */
[----:B------:R-:W-:Y:S01]  /*2d80*/  ISETP.GT.U32.AND P5, PT, R8, R11, PT ;  /* 0x0000000b0800720c */ /* 0x000fe20003fa4070 */
[----:B------:R-:W-:Y:S01]  /*2d90*/  IMAD.HI.U32 R19, R6, R21, RZ ;  /* 0x0000001506137227 */ /* 0x000fe200078e00ff */
[----:B------:R-:W-:-:S02]  /*2da0*/  ISETP.GT.U32.AND P0, PT, R8, R15, PT ;  /* 0x0000000f0800720c */ /* 0x000fc40003f04070 */
[----:B------:R-:W-:Y:S01]  /*2db0*/  ISETP.GE.AND P4, PT, R162, RZ, PT ;  /* 0x000000ffa200720c */ /* 0x000fe20003f86270 */
[--C-:B------:R-:W-:Y:S01]  /*2dc0*/  @!P6 IMAD.IADD R18, R18, 0x1, -R8.reuse ;  /* 0x000000011212e824 */ /* 0x100fe200078e0a08 */
[----:B------:R-:W-:Y:S01]  /*2dd0*/  ISETP.GT.U32.AND P6, PT, R8, R17, PT ;  /* 0x000000110800720c */ /* 0x000fe20003fc4070 */
[--C-:B------:R-:W-:Y:S02]  /*2de0*/  @!P3 IMAD.IADD R12, R12, 0x1, -R8.reuse ;  /* 0x000000010c0cb824 */ /* 0x100fe400078e0a08 */
[----:B------:R-:W-:Y:S02]  /*2df0*/  IMAD.MOV R19, RZ, RZ, -R19 ;  /* 0x000000ffff137224 */ /* 0x000fe400078e0a13 */
[----:B------:R-:W-:Y:S01]  /*2e00*/  @!P2 IMAD.MOV R5, RZ, RZ, -R5 ;  /* 0x000000ffff05a224 */ /* 0x000fe200078e0a05 */
[C---:B------:R-:W-:Y:S01]  /*2e10*/  ISETP.GT.U32.AND P3, PT, R8.reuse, R12, PT ;  /* 0x0000000c0800720c */ /* 0x040fe20003f64070 */
[--C-:B------:R-:W-:Y:S01]  /*2e20*/  @!P5 IMAD.IADD R11, R11, 0x1, -R8.reuse ;  /* 0x000000010b0bd824 */ /* 0x100fe200078e0a08 */
[----:B------:R-:W-:Y:S01]  /*2e30*/  ISETP.GE.AND P2, PT, R155, RZ, PT ;  /* 0x000000ff9b00720c */ /* 0x000fe20003f46270 */
[C---:B------:R-:W-:Y:S01]  /*2e40*/  IMAD R19, R8.reuse, R19, R21 ;  /* 0x0000001308137224 */ /* 0x040fe200078e0215 */
[----:B------:R-:W-:Y:S01]  /*2e50*/  ISETP.GT.U32.AND P5, PT, R8, R16, PT ;  /* 0x000000100800720c */ /* 0x000fe20003fa4070 */
[--C-:B------:R-:W-:Y:S01]  /*2e60*/  @!P0 IMAD.IADD R15, R15, 0x1, -R8.reuse ;  /* 0x000000010f0f8824 */ /* 0x100fe200078e0a08 */
[----:B------:R-:W-:Y:S01]  /*2e70*/  ISETP.GE.AND P0, PT, R158, RZ, PT ;  /* 0x000000ff9e00720c */ /* 0x000fe20003f06270 */
[----:B------:R-:W-:Y:S01]  /*2e80*/  @!P6 IMAD.IADD R17, R17, 0x1, -R8 ;  /* 0x000000011111e824 */ /* 0x000fe200078e0a08 */
[C---:B------:R-:W-:Y:S01]  /*2e90*/  ISETP.GT.U32.AND P6, PT, R8.reuse, R19, PT ;  /* 0x000000130800720c */ /* 0x040fe20003fc4070 */
[----:B------:R-:W-:Y:S01]  /*2ea0*/  @!P1 IMAD.MOV R11, RZ, RZ, -R11 ;  /* 0x000000ffff0b9224 */ /* 0x000fe200078e0a0b */
[----:B------:R-:W-:Y:S01]  /*2eb0*/  ISETP.GT.U32.AND P1, PT, R8, R15, PT ;  /* 0x0000000f0800720c */ /* 0x000fe20003f24070 */
[----:B------:R-:W-:-:S04]  /*2ec0*/  IMAD.HI.U32 R21, R6, R25, RZ ;  /* 0x0000001906157227 */ /* 0x000fc800078e00ff */
[--C-:B------:R-:W-:Y:S01]  /*2ed0*/  @!P3 IMAD.IADD R12, R12, 0x1, -R8.reuse ;  /* 0x000000010c0cb824 */ /* 0x100fe200078e0a08 */
[----:B------:R-:W-:Y:S01]  /*2ee0*/  ISETP.GE.AND P3, PT, R157, RZ, PT ;  /* 0x000000ff9d00720c */ /* 0x000fe20003f66270 */
[----:B------:R-:W-:Y:S02]  /*2ef0*/  IMAD.MOV R21, RZ, RZ, -R21 ;  /* 0x000000ffff157224 */ /* 0x000fe400078e0a15 */
[----:B------:R-:W-:Y:S02]  /*2f00*/  @!P5 IMAD.IADD R16, R16, 0x1, -R8 ;  /* 0x000000011010d824 */ /* 0x000fe400078e0a08 */
[----:B------:R-:W-:Y:S01]  /*2f10*/  @!P2 IMAD.MOV R12, RZ, RZ, -R12 ;  /* 0x000000ffff0ca224 */ /* 0x000fe200078e0a0c */
[----:B------:R-:W-:Y:S01]  /*2f20*/  ISETP.GE.AND P2, PT, R159, RZ, PT ;  /* 0x000000ff9f00720c */ /* 0x000fe20003f46270 */
[C---:B------:R-:W-:Y:S01]  /*2f30*/  IMAD R21, R8.reuse, R21, R25 ;  /* 0x0000001508157224 */ /* 0x040fe200078e0219 */
[----:B------:R-:W-:Y:S01]  /*2f40*/  ISETP.GT.U32.AND P5, PT, R8, R16, PT ;  /* 0x000000100800720c */ /* 0x000fe20003fa4070 */
[----:B------:R-:W-:-:S02]  /*2f50*/  @!P6 IMAD.IADD R19, R19, 0x1, -R8 ;  /* 0x000000011313e824 */ /* 0x000fc400078e0a08 */
[----:B------:R-:W-:Y:S01]  /*2f60*/  @!P1 IMAD.IADD R15, R15, 0x1, -R8 ;  /* 0x000000010f0f9824 */ /* 0x000fe200078e0a08 */
[----:B------:R-:W-:Y:S01]  /*2f70*/  ISETP.GT.U32.AND P6, PT, R8, R21, PT ;  /* 0x000000150800720c */ /* 0x000fe20003fc4070 */
[----:B------:R-:W-:Y:S01]  /*2f80*/  IMAD.HI.U32 R20, R6, R23, RZ ;  /* 0x0000001706147227 */ /* 0x000fe200078e00ff */
[----:B------:R-:W-:-:S03]  /*2f90*/  ISETP.GE.AND P1, PT, R160, RZ, PT ;  /* 0x000000ffa000720c */ /* 0x000fc60003f26270 */
[----:B------:R-:W-:Y:S01]  /*2fa0*/  @!P3 IMAD.MOV R15, RZ, RZ, -R15 ;  /* 0x000000ffff0fb224 */ /* 0x000fe200078e0a0f */
[C---:B------:R-:W-:Y:S01]  /*2fb0*/  ISETP.GT.U32.AND P3, PT, R8.reuse, R18, PT ;  /* 0x000000120800720c */ /* 0x040fe20003f64070 */
[----:B------:R-:W-:Y:S01]  /*2fc0*/  @!P2 IMAD.MOV R17, RZ, RZ, -R17 ;  /* 0x000000ffff11a224 */ /* 0x000fe200078e0a11 */
[----:B------:R-:W-:Y:S01]  /*2fd0*/  ISETP.GT.U32.AND P2, PT, R8, R19, PT ;  /* 0x000000130800720c */ /* 0x000fe20003f44070 */
[----:B------:R-:W-:Y:S02]  /*2fe0*/  IMAD.MOV R20, RZ, RZ, -R20 ;  /* 0x000000ffff147224 */ /* 0x000fe400078e0a14 */
[--C-:B------:R-:W-:Y:S01]  /*2ff0*/  @!P5 IMAD.IADD R16, R16, 0x1, -R8.reuse ;  /* 0x000000011010d824 */ /* 0x100fe200078e0a08 */
[----:B------:R-:W-:Y:S01]  /*3000*/  ISETP.GE.AND P5, PT, R161, RZ, PT ;  /* 0x000000ffa100720c */ /* 0x000fe20003fa6270 */
[----:B------:R-:W-:Y:S02]  /*3010*/  @!P6 IMAD.IADD R21, R21, 0x1, -R8 ;  /* 0x000000011515e824 */ /* 0x000fe400078e0a08 */
[----:B------:R-:W-:-:S02]  /*3020*/  IMAD R20, R8, R20, R23 ;  /* 0x0000001408147224 */ /* 0x000fc400078e0217 */
[----:B------:R-:W-:Y:S01]  /*3030*/  IMAD.HI.U32 R25, R6, R33, RZ ;  /* 0x0000002106197227 */ /* 0x000fe200078e00ff */
[----:B------:R-:W-:-:S03]  /*3040*/  ISETP.GT.U32.AND P6, PT, R8, R21, PT ;  /* 0x000000150800720c */ /* 0x000fc60003fc4070 */
[--C-:B------:R-:W-:Y:S01]  /*3050*/  @!P3 IMAD.IADD R18, R18, 0x1, -R8.reuse ;  /* 0x000000011212b824 */ /* 0x100fe200078e0a08 */
[C---:B------:R-:W-:Y:S01]  /*3060*/  ISETP.GT.U32.AND P3, PT, R8.reuse, R20, PT ;  /* 0x000000140800720c */ /* 0x040fe20003f64070 */
[----:B------:R-:W-:Y:S02]  /*3070*/  IMAD.MOV R25, RZ, RZ, -R25 ;  /* 0x000000ffff197224 */ /* 0x000fe400078e0a19 */
[--C-:B------:R-:W-:Y:S01]  /*3080*/  @!P2 IMAD.IADD R19, R19, 0x1, -R8.reuse ;  /* 0x000000011313a824 */ /* 0x100fe200078e0a08 */
[C---:B------:R-:W-:Y:S01]  /*3090*/  ISETP.GT.U32.AND P2, PT, R8.reuse, R22, PT ;  /* 0x000000160800720c */ /* 0x040fe20003f44070 */
[C---:B------:R-:W-:Y:S01]  /*30a0*/  IMAD R25, R8.reuse, R25, R33 ;  /* 0x0000001908197224 */ /* 0x040fe200078e0221 */
[----:B------:R-:W-:Y:S01]  /*30b0*/  IABS R33, R171 ;  /* 0x000000ab00217213 */ /* 0x000fe20000000000 */
[----:B------:R-:W-:Y:S01]  /*30c0*/  @!P5 IMAD.MOV R19, RZ, RZ, -R19 ;  /* 0x000000ffff13d224 */ /* 0x000fe200078e0a13 */
[C---:B------:R-:W-:Y:S01]  /*30d0*/  ISETP.GT.U32.AND P5, PT, R8.reuse, R24, PT ;  /* 0x000000180800720c */ /* 0x040fe20003fa4070 */
[----:B------:R-:W-:Y:S01]  /*30e0*/  @!P6 IMAD.IADD R21, R21, 0x1, -R8 ;  /* 0x000000011515e824 */ /* 0x000fe200078e0a08 */
[----:B------:R-:W-:Y:S01]  /*30f0*/  ISETP.GT.U32.AND P6, PT, R8, R25, PT ;  /* 0x000000190800720c */ /* 0x000fe20003fc4070 */
[----:B------:R-:W-:-:S04]  /*3100*/  IMAD.HI.U32 R23, R6, R29, RZ ;  /* 0x0000001d06177227 */ /* 0x000fc800078e00ff */
[----:B------:R-:W-:Y:S02]  /*3110*/  @!P3 IMAD.IADD R20, R20, 0x1, -R8 ;  /* 0x000000011414b824 */ /* 0x000fe400078e0a08 */
[----:B------:R-:W-:Y:S02]  /*3120*/  IMAD.MOV R23, RZ, RZ, -R23 ;  /* 0x000000ffff177224 */ /* 0x000fe400078e0a17 */
[----:B------:R-:W-:Y:S01]  /*3130*/  @!P0 IMAD.MOV R16, RZ, RZ, -R16 ;  /* 0x000000ffff108224 */ /* 0x000fe200078e0a10 */
[C---:B------:R-:W-:Y:S01]  /*3140*/  ISETP.GT.U32.AND P3, PT, R8.reuse, R20, PT ;  /* 0x000000140800720c */ /* 0x040fe20003f64070 */
[----:B------:R-:W-:Y:S01]  /*3150*/  IMAD R23, R8, R23, R29 ;  /* 0x0000001708177224 */ /* 0x000fe200078e021d */
[----:B------:R-:W-:Y:S01]  /*3160*/  IABS R29, R169 ;  /* 0x000000a9001d7213 */ /* 0x000fe20000000000 */
[--C-:B------:R-:W-:Y:S01]  /*3170*/  @!P5 IMAD.IADD R24, R24, 0x1, -R8.reuse ;  /* 0x000000011818d824 */ /* 0x100fe200078e0a08 */
[----:B------:R-:W-:Y:S01]  /*3180*/  ISETP.GE.AND P0, PT, R163, RZ, PT ;  /* 0x000000ffa300720c */ /* 0x000fe20003f06270 */
[----:B------:R-:W-:-:S02]  /*3190*/  @!P6 IMAD.IADD R25, R25, 0x1, -R8 ;  /* 0x000000011919e824 */ /* 0x000fc400078e0a08 */
[----:B------:R-:W-:Y:S01]  /*31a0*/  IMAD.HI.U32 R27, R6, R29, RZ ;  /* 0x0000001d061b7227 */ /* 0x000fe200078e00ff */
[----:B------:R-:W-:-:S03]  /*31b0*/  ISETP.GT.U32.AND P6, PT, R8, R24, PT ;  /* 0x000000180800720c */ /* 0x000fc60003fc4070 */
[----:B------:R-:W-:Y:S02]  /*31c0*/  IMAD.MOV R27, RZ, RZ, -R27 ;  /* 0x000000ffff1b7224 */ /* 0x000fe400078e0a1b */
[----:B------:R-:W-:Y:S01]  /*31d0*/  @!P3 IMAD.IADD R20, R20, 0x1, -R8 ;  /* 0x000000011414b824 */ /* 0x000fe200078e0a08 */
[C---:B------:R-:W-:Y:S01]  /*31e0*/  ISETP.GT.U32.AND P3, PT, R8.reuse, R23, PT ;  /* 0x000000170800720c */ /* 0x040fe20003f64070 */
[----:B------:R-:W-:Y:S02]  /*31f0*/  IMAD R27, R8, R27, R29 ;  /* 0x0000001b081b7224 */ /* 0x000fe400078e021d */
[----:B------:R-:W-:Y:S01]  /*3200*/  @!P4 IMAD.MOV R20, RZ, RZ, -R20 ;  /* 0x000000ffff14c224 */ /* 0x000fe200078e0a14 */
[----:B------:R-:W-:Y:S01]  /*3210*/  ISETP.GE.AND P4, PT, R165, RZ, PT ;  /* 0x000000ffa500720c */ /* 0x000fe20003f86270 */
[----:B------:R-:W-:-:S04]  /*3220*/  IMAD.HI.U32 R29, R6, R33, RZ ;  /* 0x00000021061d7227 */ /* 0x000fc800078e00ff */
[--C-:B------:R-:W-:Y:S01]  /*3230*/  @!P6 IMAD.IADD R24, R24, 0x1, -R8.reuse ;  /* 0x000000011818e824 */ /* 0x100fe200078e0a08 */
[C---:B------:R-:W-:Y:S01]  /*3240*/  ISETP.GT.U32.AND P6, PT, R8.reuse, R27, PT ;  /* 0x0000001b0800720c */ /* 0x040fe20003fc4070 */
[----:B------:R-:W-:Y:S02]  /*3250*/  IMAD.MOV R29, RZ, RZ, -R29 ;  /* 0x000000ffff1d7224 */ /* 0x000fe400078e0a1d */
[--C-:B------:R-:W-:Y:S02]  /*3260*/  @!P3 IMAD.IADD R23, R23, 0x1, -R8.reuse ;  /* 0x000000011717b824 */ /* 0x100fe400078e0a08 */
[----:B------:R-:W-:Y:S01]  /*3270*/  IMAD R29, R8, R29, R33 ;  /* 0x0000001d081d7224 */ /* 0x000fe200078e0221 */
[----:B------:R-:W-:Y:S01]  /*3280*/  IABS R33, R173 ;  /* 0x000000ad00217213 */ /* 0x000fe20000000000 */
[----:B------:R-:W-:Y:S01]  /*3290*/  @!P2 IMAD.IADD R22, R22, 0x1, -R8 ;  /* 0x000000011616a824 */ /* 0x000fe200078e0a08 */
[C---:B------:R-:W-:Y:S01]  /*32a0*/  ISETP.GT.U32.AND P5, PT, R8.reuse, R23, PT ;  /* 0x000000170800720c */ /* 0x040fe20003fa4070 */
[----:B------:R-:W-:Y:S01]  /*32b0*/  @!P0 IMAD.MOV R21, RZ, RZ, -R21 ;  /* 0x000000ffff158224 */ /* 0x000fe200078e0a15 */
[----:B------:R-:W-:Y:S01]  /*32c0*/  ISETP.GT.U32.AND P0, PT, R8, R25, PT ;  /* 0x000000190800720c */ /* 0x000fe20003f04070 */
[----:B------:R-:W-:Y:S01]  /*32d0*/  IMAD.HI.U32 R31, R6, R33, RZ ;  /* 0x00000021061f7227 */ /* 0x000fe200078e00ff */
[----:B------:R-:W-:-:S02]  /*32e0*/  ISETP.GT.U32.AND P3, PT, R8, R22, PT ;  /* 0x000000160800720c */ /* 0x000fc40003f64070 */
[----:B------:R-:W-:Y:S01]  /*32f0*/  ISETP.GE.AND P2, PT, R166, RZ, PT ;  /* 0x000000ffa600720c */ /* 0x000fe20003f46270 */
[----:B------:R-:W-:Y:S02]  /*3300*/  @!P6 IMAD.IADD R27, R27, 0x1, -R8 ;  /* 0x000000011b1be824 */ /* 0x000fe400078e0a08 */
[----:B------:R-:W-:Y:S02]  /*3310*/  IMAD.MOV R31, RZ, RZ, -R31 ;  /* 0x000000ffff1f7224 */ /* 0x000fe400078e0a1f */
[----:B------:R-:W-:Y:S01]  /*3320*/  @!P1 IMAD.MOV R18, RZ, RZ, -R18 ;  /* 0x000000ffff129224 */ /* 0x000fe200078e0a12 */
[C---:B------:R-:W-:Y:S01]  /*3330*/  ISETP.GT.U32.AND P6, PT, R8.reuse, R27, PT ;  /* 0x0000001b0800720c */ /* 0x040fe20003fc4070 */
[--C-:B------:R-:W-:Y:S01]  /*3340*/  @!P5 IMAD.IADD R23, R23, 0x1, -R8.reuse ;  /* 0x000000011717d824 */ /* 0x100fe200078e0a08 */
[C---:B------:R-:W-:Y:S01]  /*3350*/  ISETP.GT.U32.AND P5, PT, R8.reuse, R26, PT ;  /* 0x0000001a0800720c */ /* 0x040fe20003fa4070 */
[----:B------:R-:W-:Y:S01]  /*3360*/  IMAD R31, R8, R31, R33 ;  /* 0x0000001f081f7224 */ /* 0x000fe200078e0221 */
[----:B------:R-:W-:Y:S01]  /*3370*/  ISETP.GE.AND P1, PT, R164, RZ, PT ;  /* 0x000000ffa400720c */ /* 0x000fe20003f26270 */
[----:B------:R-:W-:Y:S01]  /*3380*/  @!P4 IMAD.MOV R23, RZ, RZ, -R23 ;  /* 0x000000ffff17c224 */ /* 0x000fe200078e0a17 */
[----:B------:R-:W-:Y:S01]  /*3390*/  ISETP.GT.U32.AND P4, PT, R8, R28, PT ;  /* 0x0000001c0800720c */ /* 0x000fe20003f84070 */
[--C-:B------:R-:W-:Y:S01]  /*33a0*/  @!P3 IMAD.IADD R22, R22, 0x1, -R8.reuse ;  /* 0x000000011616b824 */ /* 0x100fe200078e0a08 */
[----:B------:R-:W-:Y:S01]  /*33b0*/  ISETP.GE.AND P3, PT, R167, RZ, PT ;  /* 0x000000ffa700720c */ /* 0x000fe20003f66270 */
[----:B------:R-:W-:Y:S01]  /*33c0*/  @!P0 IMAD.IADD R25, R25, 0x1, -R8 ;  /* 0x0000000119198824 */ /* 0x000fe200078e0a08 */
[----:B------:R-:W-:Y:S01]  /*33d0*/  ISETP.GE.AND P0, PT, R168, RZ, PT ;  /* 0x000000ffa800720c */ /* 0x000fe20003f06270 */
[----:B------:R-:W-:Y:S01]  /*33e0*/  @!P2 IMAD.MOV R24, RZ, RZ, -R24 ;  /* 0x000000ffff18a224 */ /* 0x000fe200078e0a18 */
[----:B------:R-:W-:Y:S01]  /*33f0*/  ISETP.GE.AND P2, PT, R170, RZ, PT ;  /* 0x000000ffaa00720c */ /* 0x000fe20003f46270 */
[----:B------:R-:W-:Y:S01]  /*3400*/  @!P6 IMAD.IADD R27, R27, 0x1, -R8 ;  /* 0x000000011b1be824 */ /* 0x000fe200078e0a08 */
[----:B------:R-:W-:Y:S01]  /*3410*/  ISETP.GT.U32.AND P6, PT, R8, R29, PT ;  /* 0x0000001d0800720c */ /* 0x000fe20003fc4070 */
[----:B------:R-:W-:-:S04]  /*3420*/  IMAD.HI.U32 R33, R6, R39, RZ ;  /* 0x0000002706217227 */ /* 0x000fc800078e00ff */
[--C-:B------:R-:W-:Y:S02]  /*3430*/  @!P4 IMAD.IADD R28, R28, 0x1, -R8.reuse ;  /* 0x000000011c1cc824 */ /* 0x100fe400078e0a08 */
[----:B------:R-:W-:Y:S01]  /*3440*/  @!P3 IMAD.MOV R25, RZ, RZ, -R25 ;  /* 0x000000ffff19b224 */ /* 0x000fe200078e0a19 */
[----:B------:R-:W-:Y:S01]  /*3450*/  ISETP.GE.AND P3, PT, R171, RZ, PT ;  /* 0x000000ffab00720c */ /* 0x000fe20003f66270 */
[----:B------:R-:W-:Y:S01]  /*3460*/  IMAD.MOV R33, RZ, RZ, -R33 ;  /* 0x000000ffff217224 */ /* 0x000fe200078e0a21 */
[----:B------:R-:W-:Y:S01]  /*3470*/  ISETP.GT.U32.AND P4, PT, R8, R28, PT ;  /* 0x0000001c0800720c */ /* 0x000fe20003f84070 */
[--C-:B------:R-:W-:Y:S01]  /*3480*/  @!P5 IMAD.IADD R26, R26, 0x1, -R8.reuse ;  /* 0x000000011a1ad824 */ /* 0x100fe200078e0a08 */
[----:B------:R-:W-:Y:S01]  /*3490*/  ISETP.GE.AND P5, PT, R169, RZ, PT ;  /* 0x000000ffa900720c */ /* 0x000fe20003fa6270 */
[----:B------:R-:W-:Y:S02]  /*34a0*/  @!P6 IMAD.IADD R29, R29, 0x1, -R8 ;  /* 0x000000011d1de824 */ /* 0x000fe400078e0a08 */
[C---:B------:R-:W-:Y:S01]  /*34b0*/  IMAD R33, R8.reuse, R33, R39 ;  /* 0x0000002108217224 */ /* 0x040fe200078e0227 */
[----:B------:R-:W-:Y:S01]  /*34c0*/  IABS R39, R178 ;  /* 0x000000b200277213 */ /* 0x000fe20000000000 */
[----:B------:R-:W-:Y:S01]  /*34d0*/  @!P1 IMAD.MOV R22, RZ, RZ, -R22 ;  /* 0x000000ffff169224 */ /* 0x000fe200078e0a16 */
[----:B------:R-:W-:Y:S01]  /*34e0*/  ISETP.GT.U32.AND P6, PT, R8, R29, PT ;  /* 0x0000001d0800720c */ /* 0x000fe20003fc4070 */
[----:B------:R-:W-:Y:S01]  /*34f0*/  IMAD.HI.U32 R66, R6, R69, RZ ;  /* 0x0000004506427227 */ /* 0x000fe200078e00ff */
[----:B------:R-:W-:-:S03]  /*3500*/  ISETP.GT.U32.AND P1, PT, R8, R26, PT ;  /* 0x0000001a0800720c */ /* 0x000fc60003f24070 */
[----:B------:R-:W-:Y:S01]  /*3510*/  @!P4 IMAD.IADD R28, R28, 0x1, -R8 ;  /* 0x000000011c1cc824 */ /* 0x000fe200078e0a08 */
[----:B------:R-:W-:Y:S01]  /*3520*/  ISETP.GT.U32.AND P4, PT, R8, R30, PT ;  /* 0x0000001e0800720c */ /* 0x000fe20003f84070 */
[----:B------:R-:W-:-:S04]  /*3530*/  IMAD.HI.U32 R36, R6, R39, RZ ;  /* 0x0000002706247227 */ /* 0x000fc800078e00ff */
[----:B------:R-:W-:Y:S02]  /*3540*/  @!P2 IMAD.MOV R28, RZ, RZ, -R28 ;  /* 0x000000ffff1ca224 */ /* 0x000fe400078e0a1c */
[----:B------:R-:W-:Y:S01]  /*3550*/  @!P6 IMAD.IADD R29, R29, 0x1, -R8 ;  /* 0x000000011d1de824 */ /* 0x000fe200078e0a08 */
[C---:B------:R-:W-:Y:S01]  /*3560*/  ISETP.GT.U32.AND P6, PT, R8.reuse, R31, PT ;  /* 0x0000001f0800720c */ /* 0x040fe20003fc4070 */
[----:B------:R-:W-:Y:S02]  /*3570*/  IMAD.MOV R36, RZ, RZ, -R36 ;  /* 0x000000ffff247224 */ /* 0x000fe400078e0a24 */
[----:B------:R-:W-:Y:S01]  /*3580*/  @!P3 IMAD.MOV R29, RZ, RZ, -R29 ;  /* 0x000000ffff1db224 */ /* 0x000fe200078e0a1d */
[----:B------:R-:W-:Y:S01]  /*3590*/  ISETP.GT.U32.AND P3, PT, R8, R32, PT ;  /* 0x000000200800720c */ /* 0x000fe20003f64070 */
[----:B------:R-:W-:Y:S01]  /*35a0*/  @!P4 IMAD.IADD R30, R30, 0x1, -R8 ;  /* 0x000000011e1ec824 */ /* 0x000fe200078e0a08 */
[----:B------:R-:W-:Y:S01]  /*35b0*/  ISETP.GE.AND P4, PT, R175, RZ, PT ;  /* 0x000000ffaf00720c */ /* 0x000fe20003f86270 */
[----:B------:R-:W-:-:S02]  /*35c0*/  IMAD R36, R8, R36, R39 ;  /* 0x0000002408247224 */ /* 0x000fc400078e0227 */
[----:B------:R-:W-:Y:S01]  /*35d0*/  @!P1 IMAD.IADD R26, R26, 0x1, -R8 ;  /* 0x000000011a1a9824 */ /* 0x000fe200078e0a08 */
[----:B------:R-:W-:Y:S01]  /*35e0*/  ISETP.GE.AND P1, PT, R172, RZ, PT ;  /* 0x000000ffac00720c */ /* 0x000fe20003f26270 */
[----:B------:R-:W-:-:S04]  /*35f0*/  IMAD.HI.U32 R39, R6, R45, RZ ;  /* 0x0000002d06277227 */ /* 0x000fc800078e00ff */
[--C-:B------:R-:W-:Y:S01]  /*3600*/  @!P6 IMAD.IADD R31, R31, 0x1, -R8.reuse ;  /* 0x000000011f1fe824 */ /* 0x100fe200078e0a08 */
[----:B------:R-:W-:Y:S01]  /*3610*/  ISETP.GT.U32.AND P6, PT, R8, R30, PT ;  /* 0x0000001e0800720c */ /* 0x000fe20003fc4070 */
[----:B------:R-:W-:Y:S01]  /*3620*/  @!P3 IMAD.IADD R32, R32, 0x1, -R8 ;  /* 0x000000012020b824 */ /* 0x000fe200078e0a08 */
[C---:B------:R-:W-:Y:S01]  /*3630*/  ISETP.GT.U32.AND P3, PT, R8.reuse, R35, PT ;  /* 0x000000230800720c */ /* 0x040fe20003f64070 */
[----:B------:R-:W-:Y:S01]  /*3640*/  @!P0 IMAD.MOV R26, RZ, RZ, -R26 ;  /* 0x000000ffff1a8224 */ /* 0x000fe200078e0a1a */
[----:B------:R-:W-:Y:S01]  /*3650*/  ISETP.GT.U32.AND P2, PT, R8, R31, PT ;  /* 0x0000001f0800720c */ /* 0x000fe20003f44070 */
[----:B------:R-:W-:Y:S01]  /*3660*/  IMAD.MOV R39, RZ, RZ, -R39 ;  /* 0x000000ffff277224 */ /* 0x000fe200078e0a27 */
[----:B------:R-:W-:Y:S01]  /*3670*/  ISETP.GE.AND P0, PT, R173, RZ, PT ;  /* 0x000000ffad00720c */ /* 0x000fe20003f06270 */
[----:B------:R-:W-:Y:S01]  /*3680*/  @!P5 IMAD.MOV R27, RZ, RZ, -R27 ;  /* 0x000000ffff1bd224 */ /* 0x000fe200078e0a1b */
[----:B------:R-:W-:Y:S01]  /*3690*/  ISETP.GE.AND P5, PT, R174, RZ, PT ;  /* 0x000000ffae00720c */ /* 0x000fe20003fa6270 */
[----:B------:R-:W-:Y:S01]  /*36a0*/  IMAD R39, R8, R39, R45 ;  /* 0x0000002708277224 */ /* 0x000fe200078e022d */
[----:B------:R-:W-:Y:S01]  /*36b0*/  IABS R45, R183 ;  /* 0x000000b7002d7213 */ /* 0x000fe20000000000 */
[----:B------:R-:W-:-:S02]  /*36c0*/  IMAD.MOV R66, RZ, RZ, -R66 ;  /* 0x000000ffff427224 */ /* 0x000fc400078e0a42 */
[--C-:B------:R-:W-:Y:S01]  /*36d0*/  @!P6 IMAD.IADD R30, R30, 0x1, -R8.reuse ;  /* 0x000000011e1ee824 */ /* 0x100fe200078e0a08 */
[C---:B------:R-:W-:Y:S01]  /*36e0*/  ISETP.GT.U32.AND P6, PT, R8.reuse, R33, PT ;  /* 0x000000210800720c */ /* 0x040fe20003fc4070 */
[--C-:B------:R-:W-:Y:S02]  /*36f0*/  @!P3 IMAD.IADD R35, R35, 0x1, -R8.reuse ;  /* 0x000000012323b824 */ /* 0x100fe400078e0a08 */
[----:B------:R-:W-:Y:S01]  /*3700*/  @!P2 IMAD.IADD R31, R31, 0x1, -R8 ;  /* 0x000000011f1fa824 */ /* 0x000fe200078e0a08 */
[----:B------:R-:W-:Y:S01]  /*3710*/  ISETP.GT.U32.AND P2, PT, R8, R34, PT ;  /* 0x000000220800720c */ /* 0x000fe20003f44070 */
[----:B------:R-:W-:Y:S02]  /*3720*/  @!P1 IMAD.MOV R30, RZ, RZ, -R30 ;  /* 0x000000ffff1e9224 */ /* 0x000fe400078e0a1e */
[----:B------:R-:W-:Y:S02]  /*3730*/  @!P0 IMAD.MOV R31, RZ, RZ, -R31 ;  /* 0x000000ffff1f8224 */ /* 0x000fe400078e0a1f */
[----:B------:R-:W-:-:S04]  /*3740*/  IMAD.HI.U32 R41, R6, R45, RZ ;  /* 0x0000002d06297227 */ /* 0x000fc800078e00ff */
[--C-:B------:R-:W-:Y:S01]  /*3750*/  @!P6 IMAD.IADD R33, R33, 0x1, -R8.reuse ;  /* 0x000000012121e824 */ /* 0x100fe200078e0a08 */
[----:B------:R-:W-:Y:S01]  /*3760*/  ISETP.GT.U32.AND P6, PT, R8, R36, PT ;  /* 0x000000240800720c */ /* 0x000fe20003fc4070 */
[----:B------:R-:W-:Y:S02]  /*3770*/  IMAD.MOV R41, RZ, RZ, -R41 ;  /* 0x000000ffff297224 */ /* 0x000fe400078e0a29 */
[----:B------:R-:W-:Y:S01]  /*3780*/  @!P2 IMAD.IADD R34, R34, 0x1, -R8 ;  /* 0x000000012222a824 */ /* 0x000fe200078e0a08 */
[C---:B------:R-:W-:Y:S01]  /*3790*/  ISETP.GT.U32.AND P2, PT, R8.reuse, R32, PT ;  /* 0x000000200800720c */ /* 0x040fe20003f44070 */
[C---:B------:R-:W-:Y:S01]  /*37a0*/  IMAD R41, R8.reuse, R41, R45 ;  /* 0x0000002908297224 */ /* 0x040fe200078e022d */
[----:B------:R-:W-:Y:S01]  /*37b0*/  ISETP.GT.U32.AND P1, PT, R8, R33, PT ;  /* 0x000000210800720c */ /* 0x000fe20003f24070 */
[----:B------:R-:W-:Y:S01]  /*37c0*/  IMAD.HI.U32 R45, R6, R51, RZ ;  /* 0x00000033062d7227 */ /* 0x000fe200078e00ff */
[----:B------:R-:W-:-:S03]  /*37d0*/  ISETP.GT.U32.AND P3, PT, R8, R34, PT ;  /* 0x000000220800720c */ /* 0x000fc60003f64070 */
[----:B------:R-:W-:Y:S02]  /*37e0*/  IMAD.MOV R45, RZ, RZ, -R45 ;  /* 0x000000ffff2d7224 */ /* 0x000fe400078e0a2d */
[--C-:B------:R-:W-:Y:S01]  /*37f0*/  @!P6 IMAD.IADD R36, R36, 0x1, -R8.reuse ;  /* 0x000000012424e824 */ /* 0x100fe200078e0a08 */
[C---:B------:R-:W-:Y:S01]  /*3800*/  ISETP.GT.U32.AND P6, PT, R8.reuse, R35, PT ;  /* 0x000000230800720c */ /* 0x040fe20003fc4070 */
[----:B------:R-:W-:Y:S01]  /*3810*/  IMAD R45, R8, R45, R51 ;  /* 0x0000002d082d7224 */ /* 0x000fe200078e0233 */
[----:B------:R-:W-:Y:S01]  /*3820*/  IABS R51, R210 ;  /* 0x000000d200337213 */ /* 0x000fe20000000000 */
[--C-:B------:R-:W-:Y:S01]  /*3830*/  @!P2 IMAD.IADD R32, R32, 0x1, -R8.reuse ;  /* 0x000000012020a824 */ /* 0x100fe200078e0a08 */
[C---:B------:R-:W-:Y:S01]  /*3840*/  ISETP.GT.U32.AND P2, PT, R8.reuse, R37, PT ;  /* 0x000000250800720c */ /* 0x040fe20003f44070 */
[--C-:B------:R-:W-:Y:S01]  /*3850*/  @!P1 IMAD.IADD R33, R33, 0x1, -R8.reuse ;  /* 0x0000000121219824 */ /* 0x100fe200078e0a08 */
[----:B------:R-:W-:Y:S01]  /*3860*/  ISETP.GT.U32.AND P0, PT, R8, R36, PT ;  /* 0x000000240800720c */ /* 0x000fe20003f04070 */
[----:B------:R-:W-:Y:S01]  /*3870*/  @!P3 IMAD.IADD R34, R34, 0x1, -R8 ;  /* 0x000000012222b824 */ /* 0x000fe200078e0a08 */
[----:B------:R-:W-:Y:S01]  /*3880*/  ISETP.GT.U32.AND P1, PT, R8, R38, PT ;  /* 0x000000260800720c */ /* 0x000fe20003f24070 */
[----:B------:R-:W-:Y:S01]  /*3890*/  @!P4 IMAD.MOV R33, RZ, RZ, -R33 ;  /* 0x000000ffff21c224 */ /* 0x000fe200078e0a21 */
[----:B------:R-:W-:Y:S01]  /*38a0*/  ISETP.GE.AND P3, PT, R176, RZ, PT ;  /* 0x000000ffb000720c */ /* 0x000fe20003f66270 */
[----:B------:R-:W-:Y:S01]  /*38b0*/  @!P5 IMAD.MOV R32, RZ, RZ, -R32 ;  /* 0x000000ffff20d224 */ /* 0x000fe200078e0a20 */
[C---:B------:R-:W-:Y:S01]  /*38c0*/  ISETP.GT.U32.AND P4, PT, R8.reuse, R40, PT ;  /* 0x000000280800720c */ /* 0x040fe20003f84070 */
[----:B------:R-:W-:Y:S01]  /*38d0*/  @!P6 IMAD.IADD R35, R35, 0x1, -R8 ;  /* 0x000000012323e824 */ /* 0x000fe200078e0a08 */
[----:B------:R-:W-:Y:S01]  /*38e0*/  ISETP.GT.U32.AND P6, PT, R8, R39, PT ;  /* 0x000000270800720c */ /* 0x000fe20003fc4070 */
[----:B------:R-:W-:-:S04]  /*38f0*/  IMAD.HI.U32 R48, R6, R51, RZ ;  /* 0x0000003306307227 */ /* 0x000fc800078e00ff */
[--C-:B------:R-:W-:Y:S01]  /*3900*/  @!P2 IMAD.IADD R37, R37, 0x1, -R8.reuse ;  /* 0x000000012525a824 */ /* 0x100fe200078e0a08 */
[----:B------:R-:W-:Y:S01]  /*3910*/  ISETP.GE.AND P2, PT, R178, RZ, PT ;  /* 0x000000ffb200720c */ /* 0x000fe20003f46270 */
[--C-:B------:R-:W-:Y:S01]  /*3920*/  @!P0 IMAD.IADD R36, R36, 0x1, -R8.reuse ;  /* 0x0000000124248824 */ /* 0x100fe200078e0a08 */
[----:B------:R-:W-:Y:S01]  /*3930*/  ISETP.GE.AND P0, PT, R177, RZ, PT ;  /* 0x000000ffb100720c */ /* 0x000fe20003f06270 */
[----:B------:R-:W-:Y:S01]  /*3940*/  @!P1 IMAD.IADD R38, R38, 0x1, -R8 ;  /* 0x0000000126269824 */ /* 0x000fe200078e0a08 */
[----:B------:R-:W-:Y:S01]  /*3950*/  ISETP.GE.AND P1, PT, R179, RZ, PT ;  /* 0x000000ffb300720c */ /* 0x000fe20003f26270 */
[----:B------:R-:W-:Y:S02]  /*3960*/  @!P3 IMAD.MOV R34, RZ, RZ, -R34 ;  /* 0x000000ffff22b224 */ /* 0x000fe400078e0a22 */
[--C-:B------:R-:W-:Y:S01]  /*3970*/  @!P6 IMAD.IADD R39, R39, 0x1, -R8.reuse ;  /* 0x000000012727e824 */ /* 0x100fe200078e0a08 */
[----:B------:R-:W-:Y:S01]  /*3980*/  ISETP.GT.U32.AND P6, PT, R8, R37, PT ;  /* 0x000000250800720c */ /* 0x000fe20003fc4070 */
[----:B------:R-:W-:Y:S01]  /*3990*/  @!P4 IMAD.IADD R40, R40, 0x1, -R8 ;  /* 0x000000012828c824 */ /* 0x000fe200078e0a08 */
[C---:B------:R-:W-:Y:S01]  /*39a0*/  ISETP.GT.U32.AND P5, PT, R8.reuse, R38, PT ;  /* 0x000000260800720c */ /* 0x040fe20003fa4070 */
[----:B------:R-:W-:Y:S01]  /*39b0*/  IMAD.MOV R48, RZ, RZ, -R48 ;  /* 0x000000ffff307224 */ /* 0x000fe200078e0a30 */
[C---:B------:R-:W-:Y:S01]  /*39c0*/  ISETP.GT.U32.AND P3, PT, R8.reuse, R39, PT ;  /* 0x000000270800720c */ /* 0x040fe20003f64070 */
[----:B------:R-:W-:Y:S01]  /*39d0*/  @!P2 IMAD.MOV R36, RZ, RZ, -R36 ;  /* 0x000000ffff24a224 */ /* 0x000fe200078e0a24 */
[----:B------:R-:W-:Y:S01]  /*39e0*/  ISETP.GT.U32.AND P2, PT, R8, R41, PT ;  /* 0x000000290800720c */ /* 0x000fe20003f44070 */
[----:B------:R-:W-:Y:S01]  /*39f0*/  @!P0 IMAD.MOV R35, RZ, RZ, -R35 ;  /* 0x000000ffff238224 */ /* 0x000fe200078e0a23 */
[----:B------:R-:W-:Y:S01]  /*3a00*/  ISETP.GE.AND P0, PT, R180, RZ, PT ;  /* 0x000000ffb400720c */ /* 0x000fe20003f06270 */
[----:B------:R-:W-:Y:S01]  /*3a10*/  IMAD R48, R8, R48, R51 ;  /* 0x0000003008307224 */ /* 0x000fe200078e0233 */
[----:B------:R-:W-:Y:S01]  /*3a20*/  ISETP.GE.AND P4, PT, R184, RZ, PT ;  /* 0x000000ffb800720c */ /* 0x000fe20003f86270 */
[----:B------:R-:W-:Y:S01]  /*3a30*/  IMAD R66, R8, R66, R69 ;  /* 0x0000004208427224 */ /* 0x000fe200078e0245 */
[----:B------:R-:W-:Y:S01]  /*3a40*/  IABS R51, R212 ;  /* 0x000000d400337213 */ /* 0x000fe20000000000 */
[--C-:B------:R-:W-:Y:S01]  /*3a50*/  @!P6 IMAD.IADD R37, R37, 0x1, -R8.reuse ;  /* 0x000000012525e824 */ /* 0x100fe200078e0a08 */
[----:B------:R-:W-:Y:S01]  /*3a60*/  ISETP.GE.AND P6, PT, R181, RZ, PT ;  /* 0x000000ffb500720c */ /* 0x000fe20003fc6270 */
[--C-:B------:R-:W-:Y:S01]  /*3a70*/  @!P5 IMAD.IADD R38, R38, 0x1, -R8.reuse ;  /* 0x000000012626d824 */ /* 0x100fe200078e0a08 */
[----:B------:R-:W-:Y:S01]  /*3a80*/  ISETP.GE.AND P5, PT, R182, RZ, PT ;  /* 0x000000ffb600720c */ /* 0x000fe20003fa6270 */
[--C-:B------:R-:W-:Y:S01]  /*3a90*/  @!P3 IMAD.IADD R39, R39, 0x1, -R8.reuse ;  /* 0x000000012727b824 */ /* 0x100fe200078e0a08 */
[----:B------:R-:W-:Y:S01]  /*3aa0*/  ISETP.GE.AND P3, PT, R183, RZ, PT ;  /* 0x000000ffb700720c */ /* 0x000fe20003f66270 */
[----:B------:R-:W-:Y:S01]  /*3ab0*/  @!P1 IMAD.MOV R37, RZ, RZ, -R37 ;  /* 0x000000ffff259224 */ /* 0x000fe200078e0a25 */
[----:B------:R-:W-:Y:S01]  /*3ac0*/  ISETP.GT.U32.AND P1, PT, R8, R40, PT ;  /* 0x000000280800720c */ /* 0x000fe20003f24070 */
[----:B------:R-:W-:Y:S01]  /*3ad0*/  @!P2 IMAD.IADD R41, R41, 0x1, -R8 ;  /* 0x000000012929a824 */ /* 0x000fe200078e0a08 */
[----:B------:R-:W-:Y:S01]  /*3ae0*/  ISETP.GE.AND P2, PT, R185, RZ, PT ;  /* 0x000000ffb900720c */ /* 0x000fe20003f46270 */
[----:B------:R-:W-:Y:S01]  /*3af0*/  @!P0 IMAD.MOV R38, RZ, RZ, -R38 ;  /* 0x000000ffff268224 */ /* 0x000fe200078e0a26 */
[----:B------:R-:W-:Y:S01]  /*3b00*/  IABS R69, R229 ;  /* 0x000000e500457213 */ /* 0x000fe20000000000 */
[----:B------:R-:W-:Y:S01]  /*3b10*/  IMAD.HI.U32 R50, R6, R51, RZ ;  /* 0x0000003306327227 */ /* 0x000fe200078e00ff */
[----:B------:R-:W-:-:S03]  /*3b20*/  ISETP.GT.U32.AND P0, PT, R8, R41, PT ;  /* 0x000000290800720c */ /* 0x000fc60003f04070 */
[----:B------:R-:W-:Y:S01]  /*3b30*/  @!P6 IMAD.MOV R39, RZ, RZ, -R39 ;  /* 0x000000ffff27e224 */ /* 0x000fe200078e0a27 */
[----:B------:R-:W-:Y:S01]  /*3b40*/  ISETP.GT.U32.AND P6, PT, R8, R42, PT ;  /* 0x0000002a0800720c */ /* 0x000fe20003fc4070 */
[----:B------:R-:W-:Y:S02]  /*3b50*/  IMAD.MOV R50, RZ, RZ, -R50 ;  /* 0x000000ffff327224 */ /* 0x000fe400078e0a32 */
[----:B------:R-:W-:Y:S01]  /*3b60*/  @!P1 IMAD.IADD R40, R40, 0x1, -R8 ;  /* 0x0000000128289824 */ /* 0x000fe200078e0a08 */
[----:B------:R-:W-:Y:S01]  /*3b70*/  ISETP.GE.AND P1, PT, R186, RZ, PT ;  /* 0x000000ffba00720c */ /* 0x000fe20003f26270 */
[C---:B------:R-:W-:Y:S02]  /*3b80*/  IMAD R50, R8.reuse, R50, R51 ;  /* 0x0000003208327224 */ /* 0x040fe400078e0233 */
[----:B------:R-:W-:Y:S01]  /*3b90*/  @!P5 IMAD.MOV R40, RZ, RZ, -R40 ;  /* 0x000000ffff28d224 */ /* 0x000fe200078e0a28 */
[----:B------:R-:W-:Y:S01]  /*3ba0*/  ISETP.GT.U32.AND P5, PT, R8, R43, PT ;  /* 0x0000002b0800720c */ /* 0x000fe20003fa4070 */
[----:B------:R-:W-:Y:S01]  /*3bb0*/  @!P0 IMAD.IADD R41, R41, 0x1, -R8 ;  /* 0x0000000129298824 */ /* 0x000fe200078e0a08 */
[----:B------:R-:W-:Y:S01]  /*3bc0*/  ISETP.GE.AND P0, PT, R187, RZ, PT ;  /* 0x000000ffbb00720c */ /* 0x000fe20003f06270 */
[----:B------:R-:W-:-:S04]  /*3bd0*/  IMAD.HI.U32 R51, R6, R53, RZ ;  /* 0x0000003506337227 */ /* 0x000fc800078e00ff */
[--C-:B------:R-:W-:Y:S02]  /*3be0*/  @!P6 IMAD.IADD R42, R42, 0x1, -R8.reuse ;  /* 0x000000012a2ae824 */ /* 0x100fe400078e0a08 */
[----:B------:R-:W-:Y:S01]  /*3bf0*/  @!P3 IMAD.MOV R41, RZ, RZ, -R41 ;  /* 0x000000ffff29b224 */ /* 0x000fe200078e0a29 */
[C---:B------:R-:W-:Y:S01]  /*3c00*/  ISETP.GT.U32.AND P3, PT, R8.reuse, R44, PT ;  /* 0x0000002c0800720c */ /* 0x040fe20003f64070 */
[----:B------:R-:W-:Y:S01]  /*3c10*/  IMAD.MOV R51, RZ, RZ, -R51 ;  /* 0x000000ffff337224 */ /* 0x000fe200078e0a33 */
[C---:B------:R-:W-:Y:S01]  /*3c20*/  ISETP.GT.U32.AND P6, PT, R8.reuse, R42, PT ;  /* 0x0000002a0800720c */ /* 0x040fe20003fc4070 */
[----:B------:R-:W-:Y:S01]  /*3c30*/  @!P5 IMAD.IADD R43, R43, 0x1, -R8 ;  /* 0x000000012b2bd824 */ /* 0x000fe200078e0a08 */
[C---:B------:R-:W-:Y:S01]  /*3c40*/  ISETP.GT.U32.AND P5, PT, R8.reuse, R46, PT ;  /* 0x0000002e0800720c */ /* 0x040fe20003fa4070 */
[----:B------:R-:W-:Y:S02]  /*3c50*/  IMAD R51, R8, R51, R53 ;  /* 0x0000003308337224 */ /* 0x000fe400078e0235 */
[----:B------:R-:W-:-:S04]  /*3c60*/  IMAD.HI.U32 R53, R6, R55, RZ ;  /* 0x0000003706357227 */ /* 0x000fc800078e00ff */
[----:B------:R-:W-:Y:S02]  /*3c70*/  IMAD.MOV R53, RZ, RZ, -R53 ;  /* 0x000000ffff357224 */ /* 0x000fe400078e0a35 */
[--C-:B------:R-:W-:Y:S01]  /*3c80*/  @!P3 IMAD.IADD R44, R44, 0x1, -R8.reuse ;  /* 0x000000012c2cb824 */ /* 0x100fe200078e0a08 */
[----:B------:R-:W-:Y:S01]  /*3c90*/  ISETP.GT.U32.AND P3, PT, R8, R43, PT ;  /* 0x0000002b0800720c */ /* 0x000fe20003f64070 */
[--C-:B------:R-:W-:Y:S01]  /*3ca0*/  @!P6 IMAD.IADD R42, R42, 0x1, -R8.reuse ;  /* 0x000000012a2ae824 */ /* 0x100fe200078e0a08 */
[----:B------:R-:W-:Y:S01]  /*3cb0*/  ISETP.GT.U32.AND P6, PT, R8, R45, PT ;  /* 0x0000002d0800720c */ /* 0x000fe20003fc4070 */
[----:B------:R-:W-:Y:S02]  /*3cc0*/  @!P5 IMAD.IADD R46, R46, 0x1, -R8 ;  /* 0x000000012e2ed824 */ /* 0x000fe400078e0a08 */
[----:B------:R-:W-:Y:S01]  /*3cd0*/  @!P4 IMAD.MOV R42, RZ, RZ, -R42 ;  /* 0x000000ffff2ac224 */ /* 0x000fe200078e0a2a */
[C---:B------:R-:W-:Y:S01]  /*3ce0*/  ISETP.GT.U32.AND P4, PT, R8.reuse, R44, PT ;  /* 0x0000002c0800720c */ /* 0x040fe20003f84070 */
[C---:B------:R-:W-:Y:S01]  /*3cf0*/  IMAD R53, R8.reuse, R53, R55 ;  /* 0x0000003508357224 */ /* 0x040fe200078e0237 */
[----:B------:R-:W-:Y:S01]  /*3d00*/  ISETP.GT.U32.AND P5, PT, R8, R46, PT ;  /* 0x0000002e0800720c */ /* 0x000fe20003fa4070 */
[----:B------:R-:W-:-:S04]  /*3d10*/  IMAD.HI.U32 R55, R6, R59, RZ ;  /* 0x0000003b06377227 */ /* 0x000fc800078e00ff */
[--C-:B------:R-:W-:Y:S01]  /*3d20*/  @!P3 IMAD.IADD R43, R43, 0x1, -R8.reuse ;  /* 0x000000012b2bb824 */ /* 0x100fe200078e0a08 */
[----:B------:R-:W-:Y:S01]  /*3d30*/  ISETP.GT.U32.AND P3, PT, R8, R47, PT ;  /* 0x0000002f0800720c */ /* 0x000fe20003f64070 */
[--C-:B------:R-:W-:Y:S02]  /*3d40*/  @!P6 IMAD.IADD R45, R45, 0x1, -R8.reuse ;  /* 0x000000012d2de824 */ /* 0x100fe400078e0a08 */
[----:B------:R-:W-:Y:S02]  /*3d50*/  @!P2 IMAD.MOV R43, RZ, RZ, -R43 ;  /* 0x000000ffff2ba224 */ /* 0x000fe400078e0a2b */
[--C-:B------:R-:W-:Y:S01]  /*3d60*/  @!P4 IMAD.IADD R44, R44, 0x1, -R8.reuse ;  /* 0x000000012c2cc824 */ /* 0x100fe200078e0a08 */
[----:B------:R-:W-:Y:S01]  /*3d70*/  ISETP.GT.U32.AND P6, PT, R8, R45, PT ;  /* 0x0000002d0800720c */ /* 0x000fe20003fc4070 */
[----:B------:R-:W-:Y:S01]  /*3d80*/  @!P5 IMAD.IADD R46, R46, 0x1, -R8 ;  /* 0x000000012e2ed824 */ /* 0x000fe200078e0a08 */
[C---:B------:R-:W-:Y:S01]  /*3d90*/  ISETP.GT.U32.AND P4, PT, R8.reuse, R48, PT ;  /* 0x000000300800720c */ /* 0x040fe20003f84070 */
[----:B------:R-:W-:Y:S01]  /*3da0*/  IMAD.MOV R55, RZ, RZ, -R55 ;  /* 0x000000ffff377224 */ /* 0x000fe200078e0a37 */
[----:B------:R-:W-:Y:S01]  /*3db0*/  ISETP.GT.U32.AND P5, PT, R8, R49, PT ;  /* 0x000000310800720c */ /* 0x000fe20003fa4070 */
[----:B------:R-:W-:-:S02]  /*3dc0*/  @!P1 IMAD.MOV R44, RZ, RZ, -R44 ;  /* 0x000000ffff2c9224 */ /* 0x000fc400078e0a2c */
[--C-:B------:R-:W-:Y:S01]  /*3dd0*/  @!P3 IMAD.IADD R47, R47, 0x1, -R8.reuse ;  /* 0x000000012f2fb824 */ /* 0x100fe200078e0a08 */
[----:B------:R-:W-:Y:S01]  /*3de0*/  ISETP.GE.AND P3, PT, R209, RZ, PT ;  /* 0x000000ffd100720c */ /* 0x000fe20003f66270 */
[C---:B------:R-:W-:Y:S01]  /*3df0*/  IMAD R55, R8.reuse, R55, R59 ;  /* 0x0000003708377224 */ /* 0x040fe200078e023b */
[----:B------:R-:W-:Y:S01]  /*3e00*/  IABS R59, R218 ;  /* 0x000000da003b7213 */ /* 0x000fe20000000000 */
[C---:B------:R-:W-:Y:S01]  /*3e10*/  IMAD R73, R8.reuse, R72, R73 ;  /* 0x0000004808497224 */ /* 0x040fe200078e0249 */
[----:B------:R-:W-:Y:S01]  /*3e20*/  ISETP.GT.U32.AND P2, PT, R8, R47, PT ;  /* 0x0000002f0800720c */ /* 0x000fe20003f44070 */
[--C-:B------:R-:W-:Y:S01]  /*3e30*/  @!P6 IMAD.IADD R45, R45, 0x1, -R8.reuse ;  /* 0x000000012d2de824 */ /* 0x100fe200078e0a08 */
[----:B------:R-:W-:Y:S01]  /*3e40*/  ISETP.GE.AND P6, PT, R208, RZ, PT ;  /* 0x000000ffd000720c */ /* 0x000fe20003fc6270 */
[--C-:B------:R-:W-:Y:S01]  /*3e50*/  @!P4 IMAD.IADD R48, R48, 0x1, -R8.reuse ;  /* 0x000000013030c824 */ /* 0x100fe200078e0a08 */
[----:B------:R-:W-:Y:S01]  /*3e60*/  ISETP.GE.AND P4, PT, R210, RZ, PT ;  /* 0x000000ffd200720c */ /* 0x000fe20003f86270 */
[----:B------:R-:W-:Y:S01]  /*3e70*/  @!P5 IMAD.IADD R49, R49, 0x1, -R8 ;  /* 0x000000013131d824 */ /* 0x000fe200078e0a08 */
[----:B------:R-:W-:Y:S01]  /*3e80*/  CS2R R208, SRZ ;  /* 0x0000000000d07805 */ /* 0x000fe2000001ff00 */
[----:B------:R-:W-:Y:S01]  /*3e90*/  IMAD.HI.U32 R56, R6, R59, RZ ;  /* 0x0000003b06387227 */ /* 0x000fe200078e00ff */
[----:B------:R-:W-:-:S02]  /*3ea0*/  ISETP.GT.U32.AND P5, PT, R8, R48, PT ;  /* 0x000000300800720c */ /* 0x000fc40003fa4070 */
[----:B------:R-:W-:Y:S01]  /*3eb0*/  ISETP.GT.U32.AND P1, PT, R8, R49, PT ;  /* 0x000000310800720c */ /* 0x000fe20003f24070 */
[----:B------:R-:W-:Y:S02]  /*3ec0*/  IMAD.MOV R56, RZ, RZ, -R56 ;  /* 0x000000ffff387224 */ /* 0x000fe400078e0a38 */
[----:B------:R-:W-:Y:S01]  /*3ed0*/  @!P2 IMAD.IADD R47, R47, 0x1, -R8 ;  /* 0x000000012f2fa824 */ /* 0x000fe200078e0a08 */
[----:B------:R-:W-:Y:S01]  /*3ee0*/  ISETP.GE.AND P2, PT, R212, RZ, PT ;  /* 0x000000ffd400720c */ /* 0x000fe20003f46270 */
[----:B------:R-:W-:Y:S01]  /*3ef0*/  @!P6 IMAD.MOV R46, RZ, RZ, -R46 ;  /* 0x000000ffff2ee224 */ /* 0x000fe200078e0a2e */
[C---:B------:R-:W-:Y:S01]  /*3f00*/  ISETP.GT.U32.AND P6, PT, R8.reuse, R50, PT ;  /* 0x000000320800720c */ /* 0x040fe20003fc4070 */
[----:B------:R-:W-:Y:S02]  /*3f10*/  @!P3 IMAD.MOV R47, RZ, RZ, -R47 ;  /* 0x000000ffff2fb224 */ /* 0x000fe400078e0a2f */
[----:B------:R-:W-:Y:S02]  /*3f20*/  IMAD R56, R8, R56, R59 ;  /* 0x0000003808387224 */ /* 0x000fe400078e023b */
[----:B------:R-:W-:Y:S01]  /*3f30*/  @!P5 IMAD.IADD R48, R48, 0x1, -R8 ;  /* 0x000000013030d824 */ /* 0x000fe200078e0a08 */
[----:B------:R-:W-:Y:S01]  /*3f40*/  ISETP.GT.U32.AND P5, PT, R8, R51, PT ;  /* 0x000000330800720c */ /* 0x000fe20003fa4070 */
[----:B------:R-:W-:Y:S01]  /*3f50*/  @!P0 IMAD.MOV R45, RZ, RZ, -R45 ;  /* 0x000000ffff2d8224 */ /* 0x000fe200078e0a2d */
[----:B------:R-:W-:Y:S01]  /*3f60*/  ISETP.GE.AND P0, PT, R211, RZ, PT ;  /* 0x000000ffd300720c */ /* 0x000fe20003f06270 */
[----:B------:R-:W-:Y:S01]  /*3f70*/  @!P4 IMAD.MOV R48, RZ, RZ, -R48 ;  /* 0x000000ffff30c224 */ /* 0x000fe200078e0a30 */
[----:B------:R-:W-:Y:S01]  /*3f80*/  CS2R R210, SRZ ;  /* 0x0000000000d27805 */ /* 0x000fe2000001ff00 */
[--C-:B------:R-:W-:Y:S01]  /*3f90*/  @!P1 IMAD.IADD R49, R49, 0x1, -R8.reuse ;  /* 0x0000000131319824 */ /* 0x100fe200078e0a08 */
[----:B------:R-:W-:Y:S01]  /*3fa0*/  ISETP.GE.AND P1, PT, R213, RZ, PT ;  /* 0x000000ffd500720c */ /* 0x000fe20003f26270 */
[----:B------:R-:W-:Y:S01]  /*3fb0*/  @!P6 IMAD.IADD R50, R50, 0x1, -R8 ;  /* 0x000000013232e824 */ /* 0x000fe200078e0a08 */
[----:B------:R-:W-:Y:S01]  /*3fc0*/  ISETP.GT.U32.AND P6, PT, R8, R52, PT ;  /* 0x000000340800720c */ /* 0x000fe20003fc4070 */
[----:B------:R-:W-:Y:S01]  /*3fd0*/  IMAD.HI.U32 R59, R6, R65, RZ ;  /* 0x00000041063b7227 */ /* 0x000fe200078e00ff */
[----:B------:R-:W-:-:S02]  /*3fe0*/  CS2R R212, SRZ ;  /* 0x0000000000d47805 */ /* 0x000fc4000001ff00 */
[----:B------:R-:W-:Y:S01]  /*3ff0*/  ISETP.GT.U32.AND P3, PT, R8, R50, PT ;  /* 0x000000320800720c */ /* 0x000fe20003f64070 */
[----:B------:R-:W-:Y:S01]  /*4000*/  @!P5 IMAD.IADD R51, R51, 0x1, -R8 ;  /* 0x000000013333d824 */ /* 0x000fe200078e0a08 */
[----:B------:R-:W-:Y:S01]  /*4010*/  ISETP.GE.AND P5, PT, R214, RZ, PT ;  /* 0x000000ffd600720c */ /* 0x000fe20003fa6270 */
[----:B------:R-:W-:Y:S01]  /*4020*/  @!P0 IMAD.MOV R49, RZ, RZ, -R49 ;  /* 0x000000ffff318224 */ /* 0x000fe200078e0a31 */
[----:B------:R-:W-:Y:S01]  /*4030*/  ISETP.GE.AND P0, PT, R215, RZ, PT ;  /* 0x000000ffd700720c */ /* 0x000fe20003f06270 */
[----:B------:R-:W-:Y:S01]  /*4040*/  IMAD.MOV R59, RZ, RZ, -R59 ;  /* 0x000000ffff3b7224 */ /* 0x000fe200078e0a3b */
[----:B------:R-:W-:Y:S01]  /*4050*/  CS2R R214, SRZ ;  /* 0x0000000000d67805 */ /* 0x000fe2000001ff00 */
[----:B------:R-:W-:-:S04]  /*4060*/  IMAD.HI.U32 R70, R6, R77, RZ ;  /* 0x0000004d06467227 */ /* 0x000fc800078e00ff */
[--C-:B------:R-:W-:Y:S01]  /*4070*/  @!P6 IMAD.IADD R52, R52, 0x1, -R8.reuse ;  /* 0x000000013434e824 */ /* 0x100fe200078e0a08 */
[----:B------:R-:W-:Y:S01]  /*4080*/  ISETP.GT.U32.AND P6, PT, R8, R51, PT ;  /* 0x000000330800720c */ /* 0x000fe20003fc4070 */
[----:B------:R-:W-:Y:S01]  /*4090*/  @!P3 IMAD.IADD R50, R50, 0x1, -R8 ;  /* 0x000000013232b824 */ /* 0x000fe200078e0a08 */
[C---:B------:R-:W-:Y:S01]  /*40a0*/  ISETP.GT.U32.AND P3, PT, R8.reuse, R53, PT ;  /* 0x000000350800720c */ /* 0x040fe20003f64070 */
[C---:B------:R-:W-:Y:S01]  /*40b0*/  IMAD R59, R8.reuse, R59, R65 ;  /* 0x0000003b083b7224 */ /* 0x040fe200078e0241 */
[----:B------:R-:W-:Y:S01]  /*40c0*/  ISETP.GT.U32.AND P4, PT, R8, R52, PT ;  /* 0x000000340800720c */ /* 0x000fe20003f84070 */
[----:B------:R-:W-:Y:S01]  /*40d0*/  @!P2 IMAD.MOV R50, RZ, RZ, -R50 ;  /* 0x000000ffff32a224 */ /* 0x000fe200078e0a32 */
[----:B------:R-:W-:Y:S01]  /*40e0*/  ISETP.GE.AND P2, PT, R216, RZ, PT ;  /* 0x000000ffd800720c */ /* 0x000fe20003f46270 */
[----:B------:R-:W-:Y:S01]  /*40f0*/  IMAD.MOV R70, RZ, RZ, -R70 ;  /* 0x000000ffff467224 */ /* 0x000fe200078e0a46 */
[----:B------:R-:W-:Y:S01]  /*4100*/  IABS R65, R223 ;  /* 0x000000df00417213 */ /* 0x000fe20000000000 */
[----:B------:R-:W-:Y:S01]  /*4110*/  IMAD.HI.U32 R78, R6, R81, RZ ;  /* 0x00000051064e7227 */ /* 0x000fe200078e00ff */
[----:B------:R-:W0:Y:S03]  /*4120*/  LDC R216, c[0x0][0x238] ;  /* 0x00008e00ffd87b82 */ /* 0x000e260000000800 */
[--C-:B------:R-:W-:Y:S01]  /*4130*/  @!P6 IMAD.IADD R51, R51, 0x1, -R8.reuse ;  /* 0x000000013333e824 */ /* 0x100fe200078e0a08 */
[----:B------:R-:W-:Y:S01]  /*4140*/  ISETP.GT.U32.AND P6, PT, R8, R54, PT ;  /* 0x000000360800720c */ /* 0x000fe20003fc4070 */
[----:B------:R-:W-:-:S02]  /*4150*/  @!P3 IMAD.IADD R53, R53, 0x1, -R8 ;  /* 0x000000013535b824 */ /* 0x000fc400078e0a08 */
[----:B------:R-:W-:Y:S01]  /*4160*/  @!P4 IMAD.IADD R52, R52, 0x1, -R8 ;  /* 0x000000013434c824 */ /* 0x000fe200078e0a08 */
[C---:B------:R-:W-:Y:S01]  /*4170*/  ISETP.GT.U32.AND P4, PT, R8.reuse, R55, PT ;  /* 0x000000370800720c */ /* 0x040fe20003f84070 */
[----:B------:R-:W-:Y:S01]  /*4180*/  @!P1 IMAD.MOV R51, RZ, RZ, -R51 ;  /* 0x000000ffff339224 */ /* 0x000fe200078e0a33 */
[----:B------:R-:W-:Y:S01]  /*4190*/  ISETP.GT.U32.AND P3, PT, R8, R53, PT ;  /* 0x000000350800720c */ /* 0x000fe20003f64070 */
[----:B------:R-:W-:Y:S01]  /*41a0*/  @!P5 IMAD.MOV R52, RZ, RZ, -R52 ;  /* 0x000000ffff34d224 */ /* 0x000fe200078e0a34 */
[----:B------:R-:W-:Y:S01]  /*41b0*/  ISETP.GE.AND P1, PT, R217, RZ, PT ;  /* 0x000000ffd900720c */ /* 0x000fe20003f26270 */
[----:B------:R-:W-:-:S04]  /*41c0*/  IMAD.HI.U32 R61, R6, R65, RZ ;  /* 0x00000041063d7227 */ /* 0x000fc800078e00ff */
[--C-:B------:R-:W-:Y:S02]  /*41d0*/  @!P6 IMAD.IADD R54, R54, 0x1, -R8.reuse ;  /* 0x000000013636e824 */ /* 0x100fe400078e0a08 */
[----:B------:R-:W-:Y:S02]  /*41e0*/  IMAD.MOV R61, RZ, RZ, -R61 ;  /* 0x000000ffff3d7224 */ /* 0x000fe400078e0a3d */
[--C-:B------:R-:W-:Y:S01]  /*41f0*/  @!P4 IMAD.IADD R55, R55, 0x1, -R8.reuse ;  /* 0x000000013737c824 */ /* 0x100fe200078e0a08 */
[----:B------:R-:W-:Y:S01]  /*4200*/  ISETP.GT.U32.AND P6, PT, R8, R54, PT ;  /* 0x000000360800720c */ /* 0x000fe20003fc4070 */
[----:B------:R-:W-:Y:S01]  /*4210*/  @!P3 IMAD.IADD R53, R53, 0x1, -R8 ;  /* 0x000000013535b824 */ /* 0x000fe200078e0a08 */
[----:B------:R-:W-:Y:S01]  /*4220*/  ISETP.GE.AND P3, PT, R218, RZ, PT ;  /* 0x000000ffda00720c */ /* 0x000fe20003f66270 */
[C---:B------:R-:W-:Y:S01]  /*4230*/  IMAD R61, R8.reuse, R61, R65 ;  /* 0x0000003d083d7224 */ /* 0x040fe200078e0241 */
[----:B------:R-:W-:Y:S01]  /*4240*/  ISETP.GT.U32.AND P4, PT, R8, R55, PT ;  /* 0x000000370800720c */ /* 0x000fe20003f84070 */
[----:B------:R-:W-:Y:S01]  /*4250*/  @!P0 IMAD.MOV R53, RZ, RZ, -R53 ;  /* 0x000000ffff358224 */ /* 0x000fe200078e0a35 */
[----:B------:R-:W1:Y:S01]  /*4260*/  LDC R218, c[0x0][0x23c] ;  /* 0x00008f00ffda7b82 */ /* 0x000e620000000800 */
[----:B------:R-:W-:-:S04]  /*4270*/  IMAD.HI.U32 R65, R6, R67, RZ ;  /* 0x0000004306417227 */ /* 0x000fc800078e00ff */
[----:B------:R-:W-:Y:S02]  /*4280*/  IMAD.MOV R65, RZ, RZ, -R65 ;  /* 0x000000ffff417224 */ /* 0x000fe400078e0a41 */
[--C-:B------:R-:W-:Y:S01]  /*4290*/  @!P6 IMAD.IADD R54, R54, 0x1, -R8.reuse ;  /* 0x000000013636e824 */ /* 0x100fe200078e0a08 */
[C---:B------:R-:W-:Y:S01]  /*42a0*/  ISETP.GT.U32.AND P6, PT, R8.reuse, R56, PT ;  /* 0x000000380800720c */ /* 0x040fe20003fc4070 */
[C---:B------:R-:W-:Y:S02]  /*42b0*/  IMAD R65, R8.reuse, R65, R67 ;  /* 0x0000004108417224 */ /* 0x040fe400078e0243 */
[----:B------:R-:W-:Y:S01]  /*42c0*/  @!P4 IMAD.IADD R55, R55, 0x1, -R8 ;  /* 0x000000013737c824 */ /* 0x000fe200078e0a08 */
[----:B------:R-:W-:Y:S01]  /*42d0*/  ISETP.GT.U32.AND P4, PT, R8, R57, PT ;  /* 0x000000390800720c */ /* 0x000fe20003f84070 */
[----:B------:R-:W-:Y:S02]  /*42e0*/  @!P2 IMAD.MOV R54, RZ, RZ, -R54 ;  /* 0x000000ffff36a224 */ /* 0x000fe400078e0a36 */
[----:B------:R-:W-:-:S02]  /*42f0*/  @!P1 IMAD.MOV R55, RZ, RZ, -R55 ;  /* 0x000000ffff379224 */ /* 0x000fc400078e0a37 */
[----:B------:R-:W-:-:S04]  /*4300*/  IMAD.HI.U32 R67, R6, R69, RZ ;  /* 0x0000004506437227 */ /* 0x000fc800078e00ff */
[--C-:B------:R-:W-:Y:S01]  /*4310*/  @!P6 IMAD.IADD R56, R56, 0x1, -R8.reuse ;  /* 0x000000013838e824 */ /* 0x100fe200078e0a08 */
[C---:B------:R-:W-:Y:S01]  /*4320*/  ISETP.GT.U32.AND P6, PT, R8.reuse, R58, PT ;  /* 0x0000003a0800720c */ /* 0x040fe20003fc4070 */
[----:B------:R-:W-:Y:S02]  /*4330*/  IMAD.MOV R67, RZ, RZ, -R67 ;  /* 0x000000ffff437224 */ /* 0x000fe400078e0a43 */
[----:B------:R-:W-:Y:S01]  /*4340*/  @!P4 IMAD.IADD R57, R57, 0x1, -R8 ;  /* 0x000000013939c824 */ /* 0x000fe200078e0a08 */
[C---:B------:R-:W-:Y:S01]  /*4350*/  ISETP.GT.U32.AND P4, PT, R8.reuse, R59, PT ;  /* 0x0000003b0800720c */ /* 0x040fe20003f84070 */
[C---:B------:R-:W-:Y:S02]  /*4360*/  IMAD R67, R8.reuse, R67, R69 ;  /* 0x0000004308437224 */ /* 0x040fe400078e0245 */
[----:B------:R-:W-:Y:S01]  /*4370*/  IMAD.MOV.U32 R69, RZ, RZ, R68 ;  /* 0x000000ffff457224 */ /* 0x000fe200078e0044 */
[----:B------:R-:W-:Y:S01]  /*4380*/  ISETP.GT.U32.AND P0, PT, R8, R57, PT ;  /* 0x000000390800720c */ /* 0x000fe20003f04070 */
[----:B------:R-:W-:-:S02]  /*4390*/  IMAD.MOV R78, RZ, RZ, -R78 ;  /* 0x000000ffff4e7224 */ /* 0x000fc400078e0a4e */
[----:B------:R-:W-:-:S04]  /*43a0*/  IMAD.HI.U32 R68, R6, R69, RZ ;  /* 0x0000004506447227 */ /* 0x000fc800078e00ff */
[--C-:B------:R-:W-:Y:S01]  /*43b0*/  @!P6 IMAD.IADD R58, R58, 0x1, -R8.reuse ;  /* 0x000000013a3ae824 */ /* 0x100fe200078e0a08 */
[C---:B------:R-:W-:Y:S01]  /*43c0*/  ISETP.GT.U32.AND P6, PT, R8.reuse, R60, PT ;  /* 0x0000003c0800720c */ /* 0x040fe20003fc4070 */
[----:B------:R-:W-:Y:S01]  /*43d0*/  @!P4 IMAD.IADD R59, R59, 0x1, -R8 ;  /* 0x000000013b3bc824 */ /* 0x000fe200078e0a08 */
[----:B------:R-:W-:Y:S01]  /*43e0*/  ISETP.GE.AND P4, PT, R219, RZ, PT ;  /* 0x000000ffdb00720c */ /* 0x000fe20003f86270 */
[----:B------:R-:W-:Y:S01]  /*43f0*/  IMAD.MOV R68, RZ, RZ, -R68 ;  /* 0x000000ffff447224 */ /* 0x000fe200078e0a44 */
[C---:B------:R-:W-:Y:S01]  /*4400*/  ISETP.GT.U32.AND P2, PT, R8.reuse, R58, PT ;  /* 0x0000003a0800720c */ /* 0x040fe20003f44070 */
[----:B------:R-:W-:Y:S01]  /*4410*/  @!P0 IMAD.IADD R57, R57, 0x1, -R8 ;  /* 0x0000000139398824 */ /* 0x000fe200078e0a08 */
[C---:B------:R-:W-:Y:S01]  /*4420*/  ISETP.GT.U32.AND P1, PT, R8.reuse, R59, PT ;  /* 0x0000003b0800720c */ /* 0x040fe20003f24070 */
[C---:B------:R-:W-:Y:S01]  /*4430*/  IMAD R68, R8.reuse, R68, R69 ;  /* 0x0000004408447224 */ /* 0x040fe200078e0245 */
[----:B------:R-:W-:Y:S01]  /*4440*/  ISETP.GT.U32.AND P0, PT, R8, R62, PT ;  /* 0x0000003e0800720c */ /* 0x000fe20003f04070 */
[----:B------:R-:W-:-:S04]  /*4450*/  IMAD.HI.U32 R69, R6, R71, RZ ;  /* 0x0000004706457227 */ /* 0x000fc800078e00ff */
[--C-:B------:R-:W-:Y:S01]  /*4460*/  @!P6 IMAD.IADD R60, R60, 0x1, -R8.reuse ;  /* 0x000000013c3ce824 */ /* 0x100fe200078e0a08 */
[----:B------:R-:W-:Y:S01]  /*4470*/  ISETP.GT.U32.AND P6, PT, R8, R56, PT ;  /* 0x000000380800720c */ /* 0x000fe20003fc4070 */
[----:B------:R-:W-:Y:S02]  /*4480*/  @!P4 IMAD.MOV R57, RZ, RZ, -R57 ;  /* 0x000000ffff39c224 */ /* 0x000fe400078e0a39 */
[--C-:B------:R-:W-:Y:S01]  /*4490*/  @!P2 IMAD.IADD R58, R58, 0x1, -R8.reuse ;  /* 0x000000013a3aa824 */ /* 0x100fe200078e0a08 */
[C---:B------:R-:W-:Y:S01]  /*44a0*/  ISETP.GT.U32.AND P5, PT, R8.reuse, R60, PT ;  /* 0x0000003c0800720c */ /* 0x040fe20003fa4070 */
[--C-:B------:R-:W-:Y:S01]  /*44b0*/  @!P1 IMAD.IADD R59, R59, 0x1, -R8.reuse ;  /* 0x000000013b3b9824 */ /* 0x100fe200078e0a08 */
[----:B------:R-:W-:Y:S01]  /*44c0*/  ISETP.GT.U32.AND P2, PT, R8, R63, PT ;  /* 0x0000003f0800720c */ /* 0x000fe20003f44070 */
[----:B------:R-:W-:Y:S01]  /*44d0*/  @!P0 IMAD.IADD R62, R62, 0x1, -R8 ;  /* 0x000000013e3e8824 */ /* 0x000fe200078e0a08 */
[----:B------:R-:W-:Y:S01]  /*44e0*/  ISETP.GE.AND P1, PT, R220, RZ, PT ;  /* 0x000000ffdc00720c */ /* 0x000fe20003f26270 */
[----:B------:R-:W-:Y:S01]  /*44f0*/  IMAD.MOV R69, RZ, RZ, -R69 ;  /* 0x000000ffff457224 */ /* 0x000fe200078e0a45 */
[----:B------:R-:W-:Y:S01]  /*4500*/  ISETP.GE.AND P0, PT, R222, RZ, PT ;  /* 0x000000ffde00720c */ /* 0x000fe20003f06270 */
[----:B------:R-:W-:-:S02]  /*4510*/  IMAD R78, R8, R78, R81 ;  /* 0x0000004e084e7224 */ /* 0x000fc400078e0251 */
[--C-:B------:R-:W-:Y:S01]  /*4520*/  @!P6 IMAD.IADD R56, R56, 0x1, -R8.reuse ;  /* 0x000000013838e824 */ /* 0x100fe200078e0a08 */
[C---:B------:R-:W-:Y:S01]  /*4530*/  ISETP.GT.U32.AND P6, PT, R8.reuse, R61, PT ;  /* 0x0000003d0800720c */ /* 0x040fe20003fc4070 */
[----:B------:R-:W-:Y:S02]  /*4540*/  IMAD R69, R8, R69, R71 ;  /* 0x0000004508457224 */ /* 0x000fe400078e0247 */
[--C-:B------:R-:W-:Y:S01]  /*4550*/  @!P5 IMAD.IADD R60, R60, 0x1, -R8.reuse ;  /* 0x000000013c3cd824 */ /* 0x100fe200078e0a08 */
[C---:B------:R-:W-:Y:S01]  /*4560*/  ISETP.GT.U32.AND P5, PT, R8.reuse, R64, PT ;  /* 0x000000400800720c */ /* 0x040fe20003fa4070 */
[----:B------:R-:W-:Y:S01]  /*4570*/  @!P2 IMAD.IADD R63, R63, 0x1, -R8 ;  /* 0x000000013f3fa824 */ /* 0x000fe200078e0a08 */
[----:B------:R-:W-:Y:S01]  /*4580*/  ISETP.GE.AND P2, PT, R223, RZ, PT ;  /* 0x000000ffdf00720c */ /* 0x000fe20003f46270 */
[----:B------:R-:W-:Y:S02]  /*4590*/  @!P1 IMAD.MOV R58, RZ, RZ, -R58 ;  /* 0x000000ffff3a9224 */ /* 0x000fe400078e0a3a */
[----:B------:R-:W-:Y:S01]  /*45a0*/  @!P3 IMAD.MOV R56, RZ, RZ, -R56 ;  /* 0x000000ffff38b224 */ /* 0x000fe200078e0a38 */
[----:B------:R-:W-:Y:S01]  /*45b0*/  ISETP.GT.U32.AND P1, PT, R8, R63, PT ;  /* 0x0000003f0800720c */ /* 0x000fe20003f24070 */
[----:B------:R-:W-:Y:S01]  /*45c0*/  @!P0 IMAD.MOV R60, RZ, RZ, -R60 ;  /* 0x000000ffff3c8224 */ /* 0x000fe200078e0a3c */
[----:B------:R-:W-:Y:S01]  /*45d0*/  ISETP.GE.AND P0, PT, R224, RZ, PT ;  /* 0x000000ffe000720c */ /* 0x000fe20003f06270 */
[----:B------:R-:W-:Y:S01]  /*45e0*/  @!P6 IMAD.IADD R61, R61, 0x1, -R8 ;  /* 0x000000013d3de824 */ /* 0x000fe200078e0a08 */
[----:B------:R-:W-:Y:S01]  /*45f0*/  ISETP.GE.AND P6, PT, R221, RZ, PT ;  /* 0x000000ffdd00720c */ /* 0x000fe20003fc6270 */
[----:B------:R-:W-:-:S03]  /*4600*/  IMAD.HI.U32 R71, R6, R75, RZ ;  /* 0x0000004b06477227 */ /* 0x000fc600078e00ff */
[----:B------:R-:W-:Y:S01]  /*4610*/  ISETP.GT.U32.AND P3, PT, R8, R61, PT ;  /* 0x0000003d0800720c */ /* 0x000fe20003f64070 */
[--C-:B------:R-:W-:Y:S01]  /*4620*/  @!P5 IMAD.IADD R64, R64, 0x1, -R8.reuse ;  /* 0x000000014040d824 */ /* 0x100fe200078e0a08 */
[C---:B------:R-:W-:Y:S01]  /*4630*/  ISETP.GT.U32.AND P5, PT, R8.reuse, R62, PT ;  /* 0x0000003e0800720c */ /* 0x040fe20003fa4070 */
[----:B------:R-:W-:Y:S02]  /*4640*/  IMAD.MOV R71, RZ, RZ, -R71 ;  /* 0x000000ffff477224 */ /* 0x000fe400078e0a47 */
[----:B------:R-:W-:Y:S01]  /*4650*/  @!P1 IMAD.IADD R63, R63, 0x1, -R8 ;  /* 0x000000013f3f9824 */ /* 0x000fe200078e0a08 */
[C---:B------:R-:W-:Y:S01]  /*4660*/  ISETP.GT.U32.AND P4, PT, R8.reuse, R64, PT ;  /* 0x000000400800720c */ /* 0x040fe20003f84070 */
[----:B------:R-:W-:Y:S01]  /*4670*/  IMAD R72, R8, R71, R75 ;  /* 0x0000004708487224 */ /* 0x000fe200078e024b */
[----:B------:R-:W-:Y:S01]  /*4680*/  ISETP.GE.AND P1, PT, R226, RZ, PT ;  /* 0x000000ffe200720c */ /* 0x000fe20003f26270 */
[----:B------:R-:W-:Y:S01]  /*4690*/  @!P6 IMAD.MOV R59, RZ, RZ, -R59 ;  /* 0x000000ffff3be224 */ /* 0x000fe200078e0a3b */
[C---:B------:R-:W-:Y:S01]  /*46a0*/  ISETP.GT.U32.AND P6, PT, R8.reuse, R65, PT ;  /* 0x000000410800720c */ /* 0x040fe20003fc4070 */
[----:B------:R-:W-:-:S02]  /*46b0*/  IMAD R71, R8, R70, R77 ;  /* 0x0000004608477224 */ /* 0x000fc400078e024d */
[--C-:B------:R-:W-:Y:S01]  /*46c0*/  @!P3 IMAD.IADD R61, R61, 0x1, -R8.reuse ;  /* 0x000000013d3db824 */ /* 0x100fe200078e0a08 */
[----:B------:R-:W-:Y:S01]  /*46d0*/  ISETP.GT.U32.AND P3, PT, R8, R66, PT ;  /* 0x000000420800720c */ /* 0x000fe20003f64070 */
[--C-:B------:R-:W-:Y:S01]  /*46e0*/  @!P5 IMAD.IADD R62, R62, 0x1, -R8.reuse ;  /* 0x000000013e3ed824 */ /* 0x100fe200078e0a08 */
[----:B------:R-:W-:Y:S01]  /*46f0*/  ISETP.GE.AND P5, PT, R225, RZ, PT ;  /* 0x000000ffe100720c */ /* 0x000fe20003fa6270 */
[----:B------:R-:W-:Y:S02]  /*4700*/  @!P2 IMAD.MOV R61, RZ, RZ, -R61 ;  /* 0x000000ffff3da224 */ /* 0x000fe400078e0a3d */
[----:B------:R-:W-:Y:S01]  /*4710*/  @!P4 IMAD.IADD R64, R64, 0x1, -R8 ;  /* 0x000000014040c824 */ /* 0x000fe200078e0a08 */
[----:B------:R-:W-:Y:S01]  /*4720*/  ISETP.GE.AND P4, PT, R227, RZ, PT ;  /* 0x000000ffe300720c */ /* 0x000fe20003f86270 */
[----:B------:R-:W-:Y:S01]  /*4730*/  @!P0 IMAD.MOV R62, RZ, RZ, -R62 ;  /* 0x000000ffff3e8224 */ /* 0x000fe200078e0a3e */
[----:B------:R-:W-:Y:S01]  /*4740*/  ISETP.GE.AND P0, PT, R229, RZ, PT ;  /* 0x000000ffe500720c */ /* 0x000fe20003f06270 */
[----:B------:R-:W-:Y:S01]  /*4750*/  @!P6 IMAD.IADD R65, R65, 0x1, -R8 ;  /* 0x000000014141e824 */ /* 0x000fe200078e0a08 */
[----:B------:R-:W-:Y:S01]  /*4760*/  ISETP.GE.AND P6, PT, R228, RZ, PT ;  /* 0x000000ffe400720c */ /* 0x000fe20003fc6270 */
[----:B------:R-:W-:-:S02]  /*4770*/  IMAD.MOV.U32 R77, RZ, RZ, R76 ;  /* 0x000000ffff4d7224 */ /* 0x000fc400078e004c */
[----:B------:R-:W-:Y:S01]  /*4780*/  IMAD.MOV.U32 R75, RZ, RZ, R74 ;  /* 0x000000ffff4b7224 */ /* 0x000fe200078e004a */
[C---:B------:R-:W-:Y:S01]  /*4790*/  ISETP.GT.U32.AND P2, PT, R8.reuse, R65, PT ;  /* 0x000000410800720c */ /* 0x040fe20003f44070 */
[----:B------:R-:W-:Y:S01]  /*47a0*/  @!P5 IMAD.MOV R63, RZ, RZ, -R63 ;  /* 0x000000ffff3fd224 */ /* 0x000fe200078e0a3f */
[----:B------:R-:W-:Y:S01]  /*47b0*/  ISETP.GT.U32.AND P5, PT, R8, R67, PT ;  /* 0x000000430800720c */ /* 0x000fe20003fa4070 */
[----:B------:R-:W-:-:S04]  /*47c0*/  IMAD.HI.U32 R74, R6, R77, RZ ;  /* 0x0000004d064a7227 */ /* 0x000fc800078e00ff */
[----:B------:R-:W-:Y:S02]  /*47d0*/  IMAD.MOV R74, RZ, RZ, -R74 ;  /* 0x000000ffff4a7224 */ /* 0x000fe400078e0a4a */
[----:B------:R-:W-:-:S04]  /*47e0*/  IMAD.HI.U32 R70, R6, R75, RZ ;  /* 0x0000004b06467227 */ /* 0x000fc800078e00ff */
[--C-:B------:R-:W-:Y:S01]  /*47f0*/  @!P2 IMAD.IADD R65, R65, 0x1, -R8.reuse ;  /* 0x000000014141a824 */ /* 0x100fe200078e0a08 */
[----:B------:R-:W-:Y:S01]  /*4800*/  ISETP.GE.AND P2, PT, R231, RZ, PT ;  /* 0x000000ffe700720c */ /* 0x000fe20003f46270 */
[----:B------:R-:W-:Y:S01]  /*4810*/  @!P5 IMAD.IADD R67, R67, 0x1, -R8 ;  /* 0x000000014343d824 */ /* 0x000fe200078e0a08 */
[C---:B------:R-:W-:Y:S01]  /*4820*/  ISETP.GT.U32.AND P5, PT, R8.reuse, R68, PT ;  /* 0x000000440800720c */ /* 0x040fe20003fa4070 */
[----:B------:R-:W-:Y:S02]  /*4830*/  @!P4 IMAD.MOV R65, RZ, RZ, -R65 ;  /* 0x000000ffff41c224 */ /* 0x000fe400078e0a41 */
[C---:B------:R-:W-:Y:S01]  /*4840*/  IMAD R76, R8.reuse, R74, R77 ;  /* 0x0000004a084c7224 */ /* 0x040fe200078e024d */
[----:B------:R-:W-:Y:S01]  /*4850*/  ISETP.GT.U32.AND P4, PT, R8, R67, PT ;  /* 0x000000430800720c */ /* 0x000fe20003f84070 */
[----:B------:R-:W-:Y:S01]  /*4860*/  IMAD.MOV R70, RZ, RZ, -R70 ;  /* 0x000000ffff467224 */ /* 0x000fe200078e0a46 */
[----:B------:R-:W-:Y:S01]  /*4870*/  IABS R77, R238 ;  /* 0x000000ee004d7213 */ /* 0x000fe20000000000 */
[----:B------:R-:W-:Y:S01]  /*4880*/  @!P1 IMAD.MOV R64, RZ, RZ, -R64 ;  /* 0x000000ffff409224 */ /* 0x000fe200078e0a40 */
[----:B------:R-:W-:Y:S01]  /*4890*/  ISETP.GE.AND P1, PT, R230, RZ, PT ;  /* 0x000000ffe600720c */ /* 0x000fe20003f26270 */
[----:B------:R-:W-:-:S02]  /*48a0*/  IMAD R70, R8, R70, R75 ;  /* 0x0000004608467224 */ /* 0x000fc400078e024b */
[----:B------:R-:W-:-:S04]  /*48b0*/  IMAD.HI.U32 R74, R6, R77, RZ ;  /* 0x0000004d064a7227 */ /* 0x000fc800078e00ff */
[--C-:B------:R-:W-:Y:S02]  /*48c0*/  @!P5 IMAD.IADD R68, R68, 0x1, -R8.reuse ;  /* 0x000000014444d824 */ /* 0x100fe400078e0a08 */
[----:B------:R-:W-:Y:S01]  /*48d0*/  @!P4 IMAD.IADD R67, R67, 0x1, -R8 ;  /* 0x000000014343c824 */ /* 0x000fe200078e0a08 */
[C---:B------:R-:W-:Y:S01]  /*48e0*/  ISETP.GT.U32.AND P4, PT, R8.reuse, R69, PT ;  /* 0x000000450800720c */ /* 0x040fe20003f84070 */
[----:B------:R-:W-:Y:S01]  /*48f0*/  IMAD.MOV R74, RZ, RZ, -R74 ;  /* 0x000000ffff4a7224 */ /* 0x000fe200078e0a4a */
[C---:B------:R-:W-:Y:S01]  /*4900*/  ISETP.GT.U32.AND P5, PT, R8.reuse, R68, PT ;  /* 0x000000440800720c */ /* 0x040fe20003fa4070 */
[----:B------:R-:W-:Y:S01]  /*4910*/  @!P0 IMAD.MOV R67, RZ, RZ, -R67 ;  /* 0x000000ffff438224 */ /* 0x000fe200078e0a43 */
[C---:B------:R-:W-:Y:S01]  /*4920*/  ISETP.GT.U32.AND P0, PT, R8.reuse, R72, PT ;  /* 0x000000480800720c */ /* 0x040fe20003f04070 */
[----:B------:R-:W-:Y:S02]  /*4930*/  IMAD R74, R8, R74, R77 ;  /* 0x0000004a084a7224 */ /* 0x000fe400078e024d */
[----:B------:R-:W-:-:S04]  /*4940*/  IMAD.HI.U32 R75, R6, R79, RZ ;  /* 0x0000004f064b7227 */ /* 0x000fc800078e00ff */
[----:B------:R-:W-:Y:S02]  /*4950*/  IMAD.MOV R75, RZ, RZ, -R75 ;  /* 0x000000ffff4b7224 */ /* 0x000fe400078e0a4b */
[--C-:B------:R-:W-:Y:S02]  /*4960*/  @!P4 IMAD.IADD R69, R69, 0x1, -R8.reuse ;  /* 0x000000014545c824 */ /* 0x100fe400078e0a08 */
[--C-:B------:R-:W-:Y:S01]  /*4970*/  @!P5 IMAD.IADD R68, R68, 0x1, -R8.reuse ;  /* 0x000000014444d824 */ /* 0x100fe200078e0a08 */
[----:B------:R-:W-:Y:S01]  /*4980*/  ISETP.GT.U32.AND P5, PT, R8, R73, PT ;  /* 0x000000490800720c */ /* 0x000fe20003fa4070 */
[----:B------:R-:W-:Y:S01]  /*4990*/  @!P0 IMAD.IADD R72, R72, 0x1, -R8 ;  /* 0x0000000148488824 */ /* 0x000fe200078e0a08 */
[C---:B------:R-:W-:Y:S01]  /*49a0*/  ISETP.GT.U32.AND P4, PT, R8.reuse, R69, PT ;  /* 0x000000450800720c */ /* 0x040fe20003f84070 */
[C---:B------:R-:W-:Y:S01]  /*49b0*/  IMAD R75, R8.reuse, R75, R79 ;  /* 0x0000004b084b7224 */ /* 0x040fe200078e024f */
[----:B------:R-:W-:Y:S01]  /*49c0*/  IABS R79, R239 ;  /* 0x000000ef004f7213 */ /* 0x000fe20000000000 */
[----:B------:R-:W-:Y:S01]  /*49d0*/  @!P1 IMAD.MOV R68, RZ, RZ, -R68 ;  /* 0x000000ffff449224 */ /* 0x000fe200078e0a44 */
[----:B------:R-:W-:Y:S01]  /*49e0*/  ISETP.GT.U32.AND P1, PT, R8, R71, PT ;  /* 0x000000470800720c */ /* 0x000fe20003f24070 */
[----:B------:R-:W-:-:S02]  /*49f0*/  @!P3 IMAD.IADD R66, R66, 0x1, -R8 ;  /* 0x000000014242b824 */ /* 0x000fc400078e0a08 */
[----:B------:R-:W-:-:S03]  /*4a00*/  IMAD.HI.U32 R77, R6, R79, RZ ;  /* 0x0000004f064d7227 */ /* 0x000fc600078e00ff */
[C---:B------:R-:W-:Y:S01]  /*4a10*/  ISETP.GT.U32.AND P3, PT, R8.reuse, R66, PT ;  /* 0x000000420800720c */ /* 0x040fe20003f64070 */
[----:B------:R-:W-:Y:S01]  /*4a20*/  @!P5 IMAD.IADD R73, R73, 0x1, -R8 ;  /* 0x000000014949d824 */ /* 0x000fe200078e0a08 */
[C---:B------:R-:W-:Y:S01]  /*4a30*/  ISETP.GT.U32.AND P5, PT, R8.reuse, R70, PT ;  /* 0x000000460800720c */ /* 0x040fe20003fa4070 */
[----:B------:R-:W-:Y:S02]  /*4a40*/  IMAD.MOV R77, RZ, RZ, -R77 ;  /* 0x000000ffff4d7224 */ /* 0x000fe400078e0a4d */
[----:B------:R-:W-:Y:S01]  /*4a50*/  IMAD.MOV.U32 R81, RZ, RZ, R80 ;  /* 0x000000ffff517224 */ /* 0x000fe200078e0050 */
[C---:B------:R-:W-:Y:S01]  /*4a60*/  ISETP.GT.U32.AND P0, PT, R8.reuse, R73, PT ;  /* 0x000000490800720c */ /* 0x040fe20003f04070 */
[----:B------:R-:W-:Y:S02]  /*4a70*/  IMAD R77, R8, R77, R79 ;  /* 0x0000004d084d7224 */ /* 0x000fe400078e024f */
[----:B------:R-:W-:-:S04]  /*4a80*/  IMAD.HI.U32 R79, R6, R81, RZ ;  /* 0x00000051064f7227 */ /* 0x000fc800078e00ff */
[----:B------:R-:W-:Y:S02]  /*4a90*/  @!P1 IMAD.IADD R71, R71, 0x1, -R8 ;  /* 0x0000000147479824 */ /* 0x000fe400078e0a08 */
[----:B------:R-:W-:-:S03]  /*4aa0*/  IMAD.HI.U32 R80, R6, R83, RZ ;  /* 0x0000005306507227 */ /* 0x000fc600078e00ff */
[C---:B------:R-:W-:Y:S01]  /*4ab0*/  ISETP.GT.U32.AND P1, PT, R8.reuse, R71, PT ;  /* 0x000000470800720c */ /* 0x040fe20003f24070 */
[----:B------:R-:W-:Y:S01]  /*4ac0*/  @!P0 IMAD.IADD R73, R73, 0x1, -R8 ;  /* 0x0000000149498824 */ /* 0x000fe200078e0a08 */
[----:B------:R-:W-:Y:S01]  /*4ad0*/  ISETP.GT.U32.AND P0, PT, R8, R76, PT ;  /* 0x0000004c0800720c */ /* 0x000fe20003f04070 */
[----:B------:R-:W-:Y:S02]  /*4ae0*/  IMAD.MOV R79, RZ, RZ, -R79 ;  /* 0x000000ffff4f7224 */ /* 0x000fe400078e0a4f */
[----:B------:R-:W-:Y:S02]  /*4af0*/  IMAD.MOV R82, RZ, RZ, -R80 ;  /* 0x000000ffff527224 */ /* 0x000fe400078e0a50 */
[--C-:B------:R-:W-:Y:S01]  /*4b00*/  @!P4 IMAD.IADD R69, R69, 0x1, -R8.reuse ;  /* 0x000000014545c824 */ /* 0x100fe200078e0a08 */
[----:B------:R-:W-:Y:S01]  /*4b10*/  ISETP.GE.AND P4, PT, R234, RZ, PT ;  /* 0x000000ffea00720c */ /* 0x000fe20003f86270 */
[----:B------:R-:W-:Y:S01]  /*4b20*/  IMAD R80, R8, R79, R81 ;  /* 0x0000004f08507224 */ /* 0x000fe200078e0251 */
[----:B------:R-:W-:Y:S01]  /*4b30*/  IABS R81, R243 ;  /* 0x000000f300517213 */ /* 0x000fe20000000000 */
[--C-:B------:R-:W-:Y:S01]  /*4b40*/  @!P3 IMAD.IADD R66, R66, 0x1, -R8.reuse ;  /* 0x000000014242b824 */ /* 0x100fe200078e0a08 */
[----:B------:R-:W-:Y:S01]  /*4b50*/  ISETP.GE.AND P3, PT, R232, RZ, PT ;  /* 0x000000ffe800720c */ /* 0x000fe20003f66270 */
[----:B------:R-:W-:Y:S01]  /*4b60*/  @!P2 IMAD.MOV R69, RZ, RZ, -R69 ;  /* 0x000000ffff45a224 */ /* 0x000fe200078e0a45 */
[----:B------:R-:W-:Y:S01]  /*4b70*/  ISETP.GT.U32.AND P2, PT, R8, R72, PT ;  /* 0x000000480800720c */ /* 0x000fe20003f44070 */
[--C-:B------:R-:W-:Y:S01]  /*4b80*/  @!P0 IMAD.IADD R76, R76, 0x1, -R8.reuse ;  /* 0x000000014c4c8824 */ /* 0x100fe200078e0a08 */
[----:B------:R-:W-:Y:S01]  /*4b90*/  ISETP.GT.U32.AND P0, PT, R8, R74, PT ;  /* 0x0000004a0800720c */ /* 0x000fe20003f04070 */
[----:B------:R-:W-:-:S02]  /*4ba0*/  @!P5 IMAD.IADD R70, R70, 0x1, -R8 ;  /* 0x000000014646d824 */ /* 0x000fc400078e0a08 */
[C---:B------:R-:W-:Y:S01]  /*4bb0*/  IMAD R79, R8.reuse, R82, R83 ;  /* 0x00000052084f7224 */ /* 0x040fe200078e0253 */
[----:B------:R-:W-:Y:S01]  /*4bc0*/  IABS R82, R244 ;  /* 0x000000f400527213 */ /* 0x000fe20000000000 */
[----:B------:R-:W-:Y:S01]  /*4bd0*/  IMAD.MOV.U32 R83, RZ, RZ, R81 ;  /* 0x000000ffff537224 */ /* 0x000fe200078e0051 */
[----:B------:R-:W-:Y:S01]  /*4be0*/  ISETP.GT.U32.AND P5, PT, R8, R70, PT ;  /* 0x000000460800720c */ /* 0x000fe20003fa4070 */
[----:B------:R-:W-:Y:S01]  /*4bf0*/  @!P6 IMAD.MOV R66, RZ, RZ, -R66 ;  /* 0x000000ffff42e224 */ /* 0x000fe200078e0a42 */
[----:B------:R-:W-:Y:S01]  /*4c00*/  ISETP.GE.AND P6, PT, R233, RZ, PT ;  /* 0x000000ffe900720c */ /* 0x000fe20003fc6270 */
[----:B------:R-:W-:-:S04]  /*4c10*/  IMAD.HI.U32 R81, R6, R83, RZ ;  /* 0x0000005306517227 */ /* 0x000fc800078e00ff */
[--C-:B------:R-:W-:Y:S01]  /*4c20*/  @!P0 IMAD.IADD R74, R74, 0x1, -R8.reuse ;  /* 0x000000014a4a8824 */ /* 0x100fe200078e0a08 */
[----:B------:R-:W-:Y:S01]  /*4c30*/  ISETP.GT.U32.AND P0, PT, R8, R76, PT ;  /* 0x0000004c0800720c */ /* 0x000fe20003f04070 */
[--C-:B------:R-:W-:Y:S01]  /*4c40*/  @!P1 IMAD.IADD R71, R71, 0x1, -R8.reuse ;  /* 0x0000000147479824 */ /* 0x100fe200078e0a08 */
[----:B------:R-:W-:Y:S01]  /*4c50*/  ISETP.GE.AND P1, PT, R235, RZ, PT ;  /* 0x000000ffeb00720c */ /* 0x000fe20003f26270 */
[----:B------:R-:W-:Y:S02]  /*4c60*/  IMAD.MOV R81, RZ, RZ, -R81 ;  /* 0x000000ffff517224 */ /* 0x000fe400078e0a51 */
[--C-:B------:R-:W-:Y:S01]  /*4c70*/  @!P2 IMAD.IADD R72, R72, 0x1, -R8.reuse ;  /* 0x000000014848a824 */ /* 0x100fe200078e0a08 */
[C---:B------:R-:W-:Y:S01]  /*4c80*/  ISETP.GT.U32.AND P2, PT, R8.reuse, R75, PT ;  /* 0x0000004b0800720c */ /* 0x040fe20003f44070 */
[----:B------:R-:W-:Y:S02]  /*4c90*/  IMAD R81, R8, R81, R83 ;  /* 0x0000005108517224 */ /* 0x000fe400078e0253 */
[----:B------:R-:W-:Y:S01]  /*4ca0*/  @!P5 IMAD.IADD R70, R70, 0x1, -R8 ;  /* 0x000000014646d824 */ /* 0x000fe200078e0a08 */
[----:B------:R-:W-:Y:S01]  /*4cb0*/  ISETP.GE.AND P5, PT, R236, RZ, PT ;  /* 0x000000ffec00720c */ /* 0x000fe20003fa6270 */
[----:B------:R-:W-:Y:S01]  /*4cc0*/  @!P6 IMAD.MOV R72, RZ, RZ, -R72 ;  /* 0x000000ffff48e224 */ /* 0x000fe200078e0a48 */
[----:B------:R-:W-:Y:S01]  /*4cd0*/  ISETP.GT.U32.AND P6, PT, R8, R74, PT ;  /* 0x0000004a0800720c */ /* 0x000fe20003fc4070 */
[----:B------:R-:W-:Y:S01]  /*4ce0*/  @!P0 IMAD.IADD R76, R76, 0x1, -R8 ;  /* 0x000000014c4c8824 */ /* 0x000fe200078e0a08 */
[----:B------:R-:W-:Y:S01]  /*4cf0*/  ISETP.GT.U32.AND P0, PT, R8, R78, PT ;  /* 0x0000004e0800720c */ /* 0x000fe20003f04070 */
[----:B------:R-:W-:Y:S01]  /*4d00*/  @!P1 IMAD.MOV R70, RZ, RZ, -R70 ;  /* 0x000000ffff469224 */ /* 0x000fe200078e0a46 */
[----:B------:R-:W-:Y:S01]  /*4d10*/  ISETP.GE.AND P1, PT, R238, RZ, PT ;  /* 0x000000ffee00720c */ /* 0x000fe20003f26270 */
[----:B------:R-:W-:-:S02]  /*4d20*/  IMAD.MOV.U32 R83, RZ, RZ, R82 ;  /* 0x000000ffff537224 */ /* 0x000fc400078e0052 */
[----:B------:R-:W-:Y:S01]  /*4d30*/  @!P4 IMAD.MOV R71, RZ, RZ, -R71 ;  /* 0x000000ffff47c224 */ /* 0x000fe200078e0a47 */
[----:B------:R-:W-:Y:S01]  /*4d40*/  ISETP.GT.U32.AND P4, PT, R8, R77, PT ;  /* 0x0000004d0800720c */ /* 0x000fe20003f84070 */
[----:B------:R-:W-:-:S04]  /*4d50*/  IMAD.HI.U32 R82, R6, R83, RZ ;  /* 0x0000005306527227 */ /* 0x000fc800078e00ff */
[--C-:B------:R-:W-:Y:S01]  /*4d60*/  @!P6 IMAD.IADD R74, R74, 0x1, -R8.reuse ;  /* 0x000000014a4ae824 */ /* 0x100fe200078e0a08 */
[----:B------:R-:W-:Y:S01]  /*4d70*/  ISETP.GE.AND P6, PT, R240, RZ, PT ;  /* 0x000000fff000720c */ /* 0x000fe20003fc6270 */
[----:B------:R-:W-:Y:S02]  /*4d80*/  @!P0 IMAD.IADD R78, R78, 0x1, -R8 ;  /* 0x000000014e4e8824 */ /* 0x000fe400078e0a08 */
[----:B------:R-:W-:Y:S02]  /*4d90*/  IMAD.MOV R82, RZ, RZ, -R82 ;  /* 0x000000ffff527224 */ /* 0x000fe400078e0a52 */
[----:B------:R-:W-:Y:S01]  /*4da0*/  @!P2 IMAD.IADD R75, R75, 0x1, -R8 ;  /* 0x000000014b4ba824 */ /* 0x000fe200078e0a08 */
[C---:B------:R-:W-:Y:S01]  /*4db0*/  ISETP.GT.U32.AND P0, PT, R8.reuse, R78, PT ;  /* 0x0000004e0800720c */ /* 0x040fe20003f04070 */
[----:B------:R-:W-:Y:S01]  /*4dc0*/  @!P1 IMAD.MOV R74, RZ, RZ, -R74 ;  /* 0x000000ffff4a9224 */ /* 0x000fe200078e0a4a */
[C---:B------:R-:W-:Y:S01]  /*4dd0*/  ISETP.GT.U32.AND P1, PT, R8.reuse, R79, PT ;  /* 0x0000004f0800720c */ /* 0x040fe20003f24070 */
[----:B------:R-:W-:Y:S01]  /*4de0*/  IMAD R84, R8, R82, R83 ;  /* 0x0000005208547224 */ /* 0x000fe200078e0253 */
[----:B------:R-:W-:Y:S01]  /*4df0*/  ISETP.GE.AND P2, PT, R237, RZ, PT ;  /* 0x000000ffed00720c */ /* 0x000fe20003f46270 */
[----:B------:R-:W-:-:S04]  /*4e00*/  IMAD.HI.U32 R82, R6, R85, RZ ;  /* 0x0000005506527227 */ /* 0x000fc800078e00ff */
[----:B------:R-:W-:Y:S01]  /*4e10*/  @!P3 IMAD.MOV R73, RZ, RZ, -R73 ;  /* 0x000000ffff49b224 */ /* 0x000fe200078e0a49 */
[----:B------:R-:W-:Y:S01]  /*4e20*/  ISETP.GT.U32.AND P3, PT, R8, R75, PT ;  /* 0x0000004b0800720c */ /* 0x000fe20003f64070 */
[----:B------:R-:W-:Y:S02]  /*4e30*/  IMAD.MOV R82, RZ, RZ, -R82 ;  /* 0x000000ffff527224 */ /* 0x000fe400078e0a52 */
[--C-:B------:R-:W-:Y:S01]  /*4e40*/  @!P0 IMAD.IADD R78, R78, 0x1, -R8.reuse ;  /* 0x000000014e4e8824 */ /* 0x100fe200078e0a08 */
[C---:B------:R-:W-:Y:S01]  /*4e50*/  ISETP.GT.U32.AND P0, PT, R8.reuse, R81, PT ;  /* 0x000000510800720c */ /* 0x040fe20003f04070 */
[--C-:B------:R-:W-:Y:S02]  /*4e60*/  @!P4 IMAD.IADD R77, R77, 0x1, -R8.reuse ;  /* 0x000000014d4dc824 */ /* 0x100fe400078e0a08 */
[C---:B------:R-:W-:Y:S02]  /*4e70*/  IMAD R83, R8.reuse, R82, R85 ;  /* 0x0000005208537224 */ /* 0x040fe400078e0255 */
[----:B------:R-:W-:Y:S01]  /*4e80*/  @!P1 IMAD.IADD R79, R79, 0x1, -R8 ;  /* 0x000000014f4f9824 */ /* 0x000fe200078e0a08 */
[C---:B------:R-:W-:Y:S01]  /*4e90*/  ISETP.GT.U32.AND P4, PT, R8.reuse, R77, PT ;  /* 0x0000004d0800720c */ /* 0x040fe20003f84070 */
[----:B------:R-:W-:Y:S01]  /*4ea0*/  @!P5 IMAD.MOV R76, RZ, RZ, -R76 ;  /* 0x000000ffff4cd224 */ /* 0x000fe200078e0a4c */
[----:B------:R-:W-:Y:S01]  /*4eb0*/  ISETP.GT.U32.AND P5, PT, R8, R80, PT ;  /* 0x000000500800720c */ /* 0x000fe20003fa4070 */
[----:B------:R-:W-:Y:S01]  /*4ec0*/  @!P3 IMAD.IADD R75, R75, 0x1, -R8 ;  /* 0x000000014b4bb824 */ /* 0x000fe200078e0a08 */
[----:B------:R-:W-:Y:S01]  /*4ed0*/  ISETP.GE.AND P3, PT, R239, RZ, PT ;  /* 0x000000ffef00720c */ /* 0x000fe20003f66270 */
[----:B------:R-:W-:Y:S01]  /*4ee0*/  IMAD.HI.U32 R82, R6, R87, RZ ;  /* 0x0000005706527227 */ /* 0x000fe200078e00ff */
[----:B------:R-:W-:-:S03]  /*4ef0*/  ISETP.GT.U32.AND P1, PT, R8, R79, PT ;  /* 0x0000004f0800720c */ /* 0x000fc60003f24070 */
[----:B------:R-:W-:Y:S02]  /*4f00*/  @!P0 IMAD.IADD R81, R81, 0x1, -R8 ;  /* 0x0000000151518824 */ /* 0x000fe400078e0a08 */
[----:B------:R-:W-:-:S03]  /*4f10*/  IMAD.HI.U32 R85, R6, R89, RZ ;  /* 0x0000005906557227 */ /* 0x000fc600078e00ff */
[----:B------:R-:W-:Y:S01]  /*4f20*/  ISETP.GT.U32.AND P0, PT, R8, R81, PT ;  /* 0x000000510800720c */ /* 0x000fe20003f04070 */
[----:B------:R-:W-:Y:S01]  /*4f30*/  @!P4 IMAD.IADD R77, R77, 0x1, -R8 ;  /* 0x000000014d4dc824 */ /* 0x000fe200078e0a08 */
[----:B------:R-:W-:Y:S01]  /*4f40*/  ISETP.GE.AND P4, PT, R242, RZ, PT ;  /* 0x000000fff200720c */ /* 0x000fe20003f86270 */
[----:B------:R-:W-:Y:S02]  /*4f50*/  IMAD.MOV R82, RZ, RZ, -R82 ;  /* 0x000000ffff527224 */ /* 0x000fe400078e0a52 */
[----:B------:R-:W-:Y:S01]  /*4f60*/  @!P3 IMAD.MOV R77, RZ, RZ, -R77 ;  /* 0x000000ffff4db224 */ /* 0x000fe200078e0a4d */
[----:B------:R-:W-:Y:S01]  /*4f70*/  ISETP.GE.AND P3, PT, R243, RZ, PT ;  /* 0x000000fff300720c */ /* 0x000fe20003f66270 */
[--C-:B------:R-:W-:Y:S01]  /*4f80*/  @!P1 IMAD.IADD R79, R79, 0x1, -R8.reuse ;  /* 0x000000014f4f9824 */ /* 0x100fe200078e0a08 */
[----:B------:R-:W-:Y:S01]  /*4f90*/  ISETP.GT.U32.AND P1, PT, R8, R84, PT ;  /* 0x000000540800720c */ /* 0x000fe20003f24070 */
[----:B------:R-:W-:Y:S02]  /*4fa0*/  IMAD.MOV R85, RZ, RZ, -R85 ;  /* 0x000000ffff557224 */ /* 0x000fe400078e0a55 */
[----:B------:R-:W-:-:S02]  /*4fb0*/  @!P5 IMAD.IADD R80, R80, 0x1, -R8 ;  /* 0x000000015050d824 */ /* 0x000fc400078e0a08 */
[--C-:B------:R-:W-:Y:S01]  /*4fc0*/  @!P0 IMAD.IADD R81, R81, 0x1, -R8.reuse ;  /* 0x0000000151518824 */ /* 0x100fe200078e0a08 */
[C---:B------:R-:W-:Y:S01]  /*4fd0*/  ISETP.GT.U32.AND P0, PT, R8.reuse, R83, PT ;  /* 0x000000530800720c */ /* 0x040fe20003f04070 */
[C---:B------:R-:W-:Y:S01]  /*4fe0*/  IMAD R82, R8.reuse, R82, R87 ;  /* 0x0000005208527224 */ /* 0x040fe200078e0257 */
[C---:B------:R-:W-:Y:S01]  /*4ff0*/  ISETP.GT.U32.AND P5, PT, R8.reuse, R80, PT ;  /* 0x000000500800720c */ /* 0x040fe20003fa4070 */
[C---:B------:R-:W-:Y:S02]  /*5000*/  IMAD R85, R8.reuse, R85, R89 ;  /* 0x0000005508557224 */ /* 0x040fe400078e0259 */
[----:B------:R-:W-:Y:S01]  /*5010*/  @!P3 IMAD.MOV R81, RZ, RZ, -R81 ;  /* 0x000000ffff51b224 */ /* 0x000fe200078e0a51 */
[----:B------:R-:W-:Y:S01]  /*5020*/  ISETP.GT.U32.AND P3, PT, R8, R82, PT ;  /* 0x000000520800720c */ /* 0x000fe20003f64070 */
[----:B------:R-:W-:Y:S02]  /*5030*/  @!P1 IMAD.IADD R84, R84, 0x1, -R8 ;  /* 0x0000000154549824 */ /* 0x000fe400078e0a08 */
[----:B------:R-:W-:-:S03]  /*5040*/  IMAD.HI.U32 R86, R6, R91, RZ ;  /* 0x0000005b06567227 */ /* 0x000fc600078e00ff */
[C---:B------:R-:W-:Y:S01]  /*5050*/  ISETP.GT.U32.AND P1, PT, R8.reuse, R84, PT ;  /* 0x000000540800720c */ /* 0x040fe20003f24070 */
[----:B------:R-:W-:Y:S02]  /*5060*/  @!P0 IMAD.IADD R83, R83, 0x1, -R8 ;  /* 0x0000000153538824 */ /* 0x000fe400078e0a08 */
[C---:B------:R-:W-:Y:S02]  /*5070*/  VIADD R249, R13.reuse, 0x2e ;  /* 0x0000002e0df97836 */ /* 0x040fe40000000000 */
[C---:B------:R-:W-:Y:S01]  /*5080*/  VIADD R207, R13.reuse, 0x2d ;  /* 0x0000002d0dcf7836 */ /* 0x040fe20000000000 */
[----:B------:R-:W-:Y:S01]  /*5090*/  ISETP.GT.U32.AND P0, PT, R8, R83, PT ;  /* 0x000000530800720c */ /* 0x000fe20003f04070 */
[----:B------:R-:W-:Y:S01]  /*50a0*/  IMAD.MOV R86, RZ, RZ, -R86 ;  /* 0x000000ffff567224 */ /* 0x000fe200078e0a56 */
[----:B------:R-:W-:Y:S01]  /*50b0*/  IABS R93, R249 ;  /* 0x000000f9005d7213 */ /* 0x000fe20000000000 */
[----:B------:R-:W-:Y:S01]  /*50c0*/  @!P6 IMAD.MOV R78, RZ, RZ, -R78 ;  /* 0x000000ffff4ee224 */ /* 0x000fe200078e0a4e */
[----:B------:R-:W-:Y:S01]  /*50d0*/  ISETP.GE.AND P6, PT, R244, RZ, PT ;  /* 0x000000fff400720c */ /* 0x000fe20003fc6270 */
[----:B------:R-:W-:Y:S01]  /*50e0*/  VIADD R250, R13, 0x2c ;  /* 0x0000002c0dfa7836 */ /* 0x000fe20000000000 */
[----:B------:R-:W-:Y:S01]  /*50f0*/  IABS R89, R207 ;  /* 0x000000cf00597213 */ /* 0x000fe20000000000 */
[----:B------:R-:W-:-:S02]  /*5100*/  IMAD R86, R8, R86, R91 ;  /* 0x0000005608567224 */ /* 0x000fc400078e025b */
[----:B------:R-:W-:Y:S01]  /*5110*/  @!P2 IMAD.MOV R75, RZ, RZ, -R75 ;  /* 0x000000ffff4ba224 */ /* 0x000fe200078e0a4b */
[----:B------:R-:W-:Y:S01]  /*5120*/  ISETP.GE.AND P2, PT, R241, RZ, PT ;  /* 0x000000fff100720c */ /* 0x000fe20003f46270 */
[--C-:B------:R-:W-:Y:S01]  /*5130*/  @!P5 IMAD.IADD R80, R80, 0x1, -R8.reuse ;  /* 0x000000015050d824 */ /* 0x100fe200078e0a08 */
[----:B------:R-:W-:Y:S01]  /*5140*/  ISETP.GE.AND P5, PT, R245, RZ, PT ;  /* 0x000000fff500720c */ /* 0x000fe20003fa6270 */
[----:B------:R-:W-:Y:S01]  /*5150*/  @!P0 IMAD.IADD R83, R83, 0x1, -R8 ;  /* 0x0000000153538824 */ /* 0x000fe200078e0a08 */
[----:B------:R-:W-:Y:S01]  /*5160*/  ISETP.GT.U32.AND P0, PT, R8, R85, PT ;  /* 0x000000550800720c */ /* 0x000fe20003f04070 */
[----:B------:R-:W-:Y:S01]  /*5170*/  IMAD.HI.U32 R87, R6, R93, RZ ;  /* 0x0000005d06577227 */ /* 0x000fe200078e00ff */
[----:B------:R-:W-:-:S03]  /*5180*/  IABS R91, R250 ;  /* 0x000000fa005b7213 */ /* 0x000fc60000000000 */
[----:B------:R-:W-:Y:S01]  /*5190*/  @!P3 IMAD.IADD R82, R82, 0x1, -R8 ;  /* 0x000000015252b824 */ /* 0x000fe200078e0a08 */
[----:B------:R-:W-:Y:S01]  /*51a0*/  ISETP.GT.U32.AND P3, PT, R8, R86, PT ;  /* 0x000000560800720c */ /* 0x000fe20003f64070 */
[----:B------:R-:W-:-:S04]  /*51b0*/  IMAD.HI.U32 R88, R6, R89, RZ ;  /* 0x0000005906587227 */ /* 0x000fc800078e00ff */
[----:B------:R-:W-:Y:S02]  /*51c0*/  IMAD.MOV R87, RZ, RZ, -R87 ;  /* 0x000000ffff577224 */ /* 0x000fe400078e0a57 */
[--C-:B------:R-:W-:Y:S02]  /*51d0*/  @!P0 IMAD.IADD R85, R85, 0x1, -R8.reuse ;  /* 0x0000000155558824 */ /* 0x100fe400078e0a08 */
[----:B------:R-:W-:Y:S01]  /*51e0*/  @!P1 IMAD.IADD R84, R84, 0x1, -R8 ;  /* 0x0000000154549824 */ /* 0x000fe200078e0a08 */
[----:B------:R-:W-:Y:S01]  /*51f0*/  ISETP.GE.AND P1, PT, R252, RZ, PT ;  /* 0x000000fffc00720c */ /* 0x000fe20003f26270 */
[----:B------:R-:W-:Y:S01]  /*5200*/  IMAD.MOV R90, RZ, RZ, -R88 ;  /* 0x000000ffff5a7224 */ /* 0x000fe200078e0a58 */
[----:B------:R-:W-:Y:S01]  /*5210*/  ISETP.GT.U32.AND P0, PT, R8, R85, PT ;  /* 0x000000550800720c */ /* 0x000fe20003f04070 */
[----:B------:R-:W-:-:S04]  /*5220*/  IMAD.HI.U32 R88, R6, R91, RZ ;  /* 0x0000005b06587227 */ /* 0x000fc800078e00ff */
[C---:B------:R-:W-:Y:S02]  /*5230*/  IMAD R87, R8.reuse, R87, R93 ;  /* 0x0000005708577224 */ /* 0x040fe400078e025d */
[----:B------:R-:W-:Y:S01]  /*5240*/  @!P6 IMAD.MOV R84, RZ, RZ, -R84 ;  /* 0x000000ffff54e224 */ /* 0x000fe200078e0a54 */
[----:B------:R-:W-:Y:S01]  /*5250*/  ISETP.GT.U32.AND P6, PT, R8, R82, PT ;  /* 0x000000520800720c */ /* 0x000fe20003fc4070 */
[----:B------:R-:W-:Y:S02]  /*5260*/  IMAD.MOV R88, RZ, RZ, -R88 ;  /* 0x000000ffff587224 */ /* 0x000fe400078e0a58 */
[----:B------:R-:W-:Y:S01]  /*5270*/  @!P2 IMAD.MOV R80, RZ, RZ, -R80 ;  /* 0x000000ffff50a224 */ /* 0x000fe200078e0a50 */
[----:B------:R-:W-:Y:S01]  /*5280*/  ISETP.GE.AND P2, PT, R246, RZ, PT ;  /* 0x000000fff600720c */ /* 0x000fe20003f46270 */
[----:B------:R-:W-:Y:S01]  /*5290*/  @!P5 IMAD.MOV R83, RZ, RZ, -R83 ;  /* 0x000000ffff53d224 */ /* 0x000fe200078e0a53 */
[----:B------:R-:W-:Y:S01]  /*52a0*/  ISETP.GT.U32.AND P5, PT, R8, R87, PT ;  /* 0x000000570800720c */ /* 0x000fe20003fa4070 */
[----:B------:R-:W-:-:S02]  /*52b0*/  VIADD R248, R13, 0x2b ;  /* 0x0000002b0df87836 */ /* 0x000fc40000000000 */
[--C-:B------:R-:W-:Y:S02]  /*52c0*/  @!P3 IMAD.IADD R86, R86, 0x1, -R8.reuse ;  /* 0x000000015656b824 */ /* 0x100fe400078e0a08 */
[C---:B------:R-:W-:Y:S01]  /*52d0*/  IMAD R88, R8.reuse, R88, R91 ;  /* 0x0000005808587224 */ /* 0x040fe200078e025b */
[----:B------:R-:W-:Y:S01]  /*52e0*/  IABS R93, R248 ;  /* 0x000000f8005d7213 */ /* 0x000fe20000000000 */
[C---:B------:R-:W-:Y:S01]  /*52f0*/  IMAD R89, R8.reuse, R90, R89 ;  /* 0x0000005a08597224 */ /* 0x040fe200078e0259 */
[C---:B------:R-:W-:Y:S01]  /*5300*/  ISETP.GT.U32.AND P3, PT, R8.reuse, R86, PT ;  /* 0x000000560800720c */ /* 0x040fe20003f64070 */
[--C-:B------:R-:W-:Y:S01]  /*5310*/  @!P0 IMAD.IADD R85, R85, 0x1, -R8.reuse ;  /* 0x0000000155558824 */ /* 0x100fe200078e0a08 */
[----:B------:R-:W-:Y:S01]  /*5320*/  ISETP.GT.U32.AND P0, PT, R8, R88, PT ;  /* 0x000000580800720c */ /* 0x000fe20003f04070 */
[----:B------:R-:W-:Y:S01]  /*5330*/  @!P4 IMAD.MOV R79, RZ, RZ, -R79 ;  /* 0x000000ffff4fc224 */ /* 0x000fe200078e0a4f */
[----:B------:R-:W-:Y:S01]  /*5340*/  ISETP.GE.AND P4, PT, R247, RZ, PT ;  /* 0x000000fff700720c */ /* 0x000fe20003f86270 */
[----:B------:R-:W-:Y:S01]  /*5350*/  @!P6 IMAD.IADD R82, R82, 0x1, -R8 ;  /* 0x000000015252e824 */ /* 0x000fe200078e0a08 */
[----:B------:R-:W-:Y:S01]  /*5360*/  ISETP.GT.U32.AND P6, PT, R8, R89, PT ;  /* 0x000000590800720c */ /* 0x000fe20003fc4070 */
[----:B------:R-:W-:-:S04]  /*5370*/  IMAD.HI.U32 R90, R6, R93, RZ ;  /* 0x0000005d065a7227 */ /* 0x000fc800078e00ff */
[----:B------:R-:W-:Y:S02]  /*5380*/  @!P5 IMAD.IADD R87, R87, 0x1, -R8 ;  /* 0x000000015757d824 */ /* 0x000fe400078e0a08 */
[----:B------:R-:W-:Y:S01]  /*5390*/  @!P2 IMAD.MOV R82, RZ, RZ, -R82 ;  /* 0x000000ffff52a224 */ /* 0x000fe200078e0a52 */
[----:B------:R-:W-:Y:S01]  /*53a0*/  ISETP.GE.AND P2, PT, R249, RZ, PT ;  /* 0x000000fff900720c */ /* 0x000fe20003f46270 */
[----:B------:R-:W-:Y:S01]  /*53b0*/  IMAD.MOV R90, RZ, RZ, -R90 ;  /* 0x000000ffff5a7224 */ /* 0x000fe200078e0a5a */
[C---:B------:R-:W-:Y:S01]  /*53c0*/  ISETP.GT.U32.AND P5, PT, R8.reuse, R87, PT ;  /* 0x000000570800720c */ /* 0x040fe20003fa4070 */
[----:B------:R-:W-:Y:S02]  /*53d0*/  VIADD R249, R13, 0x2a ;  /* 0x0000002a0df97836 */ /* 0x000fe40000000000 */
[----:B------:R-:W-:Y:S02]  /*53e0*/  IMAD R90, R8, R90, R93 ;  /* 0x0000005a085a7224 */ /* 0x000fe400078e025d */
[--C-:B------:R-:W-:Y:S01]  /*53f0*/  @!P3 IMAD.IADD R86, R86, 0x1, -R8.reuse ;  /* 0x000000015656b824 */ /* 0x100fe200078e0a08 */
[----:B------:R-:W-:Y:S01]  /*5400*/  IABS R93, R249 ;  /* 0x000000f9005d7213 */ /* 0x000fe20000000000 */
[--C-:B------:R-:W-:Y:S01]  /*5410*/  @!P0 IMAD.IADD R88, R88, 0x1, -R8.reuse ;  /* 0x0000000158588824 */ /* 0x100fe200078e0a08 */
[----:B------:R-:W-:Y:S01]  /*5420*/  ISETP.GE.AND P0, PT, R248, RZ, PT ;  /* 0x000000fff800720c */ /* 0x000fe20003f06270 */
[----:B------:R-:W-:Y:S01]  /*5430*/  @!P6 IMAD.IADD R89, R89, 0x1, -R8 ;  /* 0x000000015959e824 */ /* 0x000fe200078e0a08 */
[----:B------:R-:W-:Y:S01]  /*5440*/  ISETP.GE.AND P3, PT, R207, RZ, PT ;  /* 0x000000ffcf00720c */ /* 0x000fe20003f66270 */
[----:B------:R-:W-:Y:S01]  /*5450*/  @!P4 IMAD.MOV R85, RZ, RZ, -R85 ;  /* 0x000000ffff55c224 */ /* 0x000fe200078e0a55 */
[C---:B------:R-:W-:Y:S01]  /*5460*/  ISETP.GT.U32.AND P4, PT, R8.reuse, R90, PT ;  /* 0x0000005a0800720c */ /* 0x040fe20003f84070 */
[----:B------:R-:W-:Y:S01]  /*5470*/  @!P1 IMAD.MOV R86, RZ, RZ, -R86 ;  /* 0x000000ffff569224 */ /* 0x000fe200078e0a56 */
[----:B------:R-:W-:Y:S01]  /*5480*/  ISETP.GT.U32.AND P1, PT, R8, R88, PT ;  /* 0x000000580800720c */ /* 0x000fe20003f24070 */
[----:B------:R-:W-:Y:S01]  /*5490*/  IMAD.HI.U32 R91, R6, R93, RZ ;  /* 0x0000005d065b7227 */ /* 0x000fe200078e00ff */
[----:B------:R-:W-:-:S03]  /*54a0*/  ISETP.GT.U32.AND P6, PT, R8, R89, PT ;  /* 0x000000590800720c */ /* 0x000fc60003fc4070 */
[----:B------:R-:W-:Y:S02]  /*54b0*/  IMAD.MOV R91, RZ, RZ, -R91 ;  /* 0x000000ffff5b7224 */ /* 0x000fe400078e0a5b */
[--C-:B------:R-:W-:Y:S01]  /*54c0*/  @!P5 IMAD.IADD R87, R87, 0x1, -R8.reuse ;  /* 0x000000015757d824 */ /* 0x100fe200078e0a08 */
[----:B------:R-:W-:Y:S01]  /*54d0*/  ISETP.GE.AND P5, PT, R250, RZ, PT ;  /* 0x000000fffa00720c */ /* 0x000fe20003fa6270 */
[----:B------:R-:W-:Y:S02]  /*54e0*/  VIADD R250, R13, 0x29 ;  /* 0x000000290dfa7836 */ /* 0x000fe40000000000 */
[----:B------:R-:W-:Y:S02]  /*54f0*/  IMAD R93, R8, R91, R93 ;  /* 0x0000005b085d7224 */ /* 0x000fe400078e025d */
[--C-:B------:R-:W-:Y:S01]  /*5500*/  @!P4 IMAD.IADD R90, R90, 0x1, -R8.reuse ;  /* 0x000000015a5ac824 */ /* 0x100fe200078e0a08 */
[----:B------:R-:W-:Y:S01]  /*5510*/  IABS R95, R250 ;  /* 0x000000fa005f7213 */ /* 0x000fe20000000000 */
[--C-:B------:R-:W-:Y:S01]  /*5520*/  @!P1 IMAD.IADD R88, R88, 0x1, -R8.reuse ;  /* 0x0000000158589824 */ /* 0x100fe200078e0a08 */
[----:B------:R-:W-:Y:S01]  /*5530*/  ISETP.GT.U32.AND P1, PT, R8, R93, PT ;  /* 0x0000005d0800720c */ /* 0x000fe20003f24070 */
[----:B------:R-:W-:Y:S01]  /*5540*/  @!P6 IMAD.IADD R89, R89, 0x1, -R8 ;  /* 0x000000015959e824 */ /* 0x000fe200078e0a08 */
[----:B------:R-:W-:Y:S01]  /*5550*/  ISETP.GE.AND P6, PT, R249, RZ, PT ;  /* 0x000000fff900720c */ /* 0x000fe20003fc6270 */
[----:B------:R-:W-:Y:S01]  /*5560*/  IMAD.HI.U32 R91, R6, R95, RZ ;  /* 0x0000005f065b7227 */ /* 0x000fe200078e00ff */
[----:B------:R-:W-:-:S03]  /*5570*/  ISETP.GT.U32.AND P4, PT, R8, R90, PT ;  /* 0x0000005a0800720c */ /* 0x000fc60003f84070 */
[----:B------:R-:W-:Y:S02]  /*5580*/  VIADD R249, R13, 0x28 ;  /* 0x000000280df97836 */ /* 0x000fe40000000000 */
[----:B------:R-:W-:Y:S02]  /*5590*/  IMAD.MOV R91, RZ, RZ, -R91 ;  /* 0x000000ffff5b7224 */ /* 0x000fe400078e0a5b */
[----:B------:R-:W-:Y:S01]  /*55a0*/  @!P2 IMAD.MOV R87, RZ, RZ, -R87 ;  /* 0x000000ffff57a224 */ /* 0x000fe200078e0a57 */
[----:B------:R-:W-:Y:S01]  /*55b0*/  IABS R94, R249 ;  /* 0x000000f9005e7213 */ /* 0x000fe20000000000 */
[----:B------:R-:W-:Y:S01]  /*55c0*/  IMAD R92, R8, R91, R95 ;  /* 0x0000005b085c7224 */ /* 0x000fe200078e025f */
[----:B------:R-:W-:Y:S01]  /*55d0*/  ISETP.GE.AND P2, PT, R250, RZ, PT ;  /* 0x000000fffa00720c */ /* 0x000fe20003f46270 */
[----:B------:R-:W-:Y:S02]  /*55e0*/  @!P1 IMAD.IADD R93, R93, 0x1, -R8 ;  /* 0x000000015d5d9824 */ /* 0x000fe400078e0a08 */
[----:B------:R-:W-:-:S02]  /*55f0*/  IMAD.MOV.U32 R95, RZ, RZ, R94 ;  /* 0x000000ffff5f7224 */ /* 0x000fc400078e005e */
[----:B------:R-:W-:Y:S01]  /*5600*/  @!P4 IMAD.IADD R90, R90, 0x1, -R8 ;  /* 0x000000015a5ac824 */ /* 0x000fe200078e0a08 */
[----:B------:R-:W-:Y:S01]  /*5610*/  ISETP.GT.U32.AND P4, PT, R8, R92, PT ;  /* 0x0000005c0800720c */ /* 0x000fe20003f84070 */
[----:B------:R-:W-:Y:S01]  /*5620*/  IMAD.HI.U32 R91, R6, R95, RZ ;  /* 0x0000005f065b7227 */ /* 0x000fe200078e00ff */
[----:B------:R-:W-:-:S03]  /*5630*/  ISETP.GT.U32.AND P1, PT, R8, R93, PT ;  /* 0x0000005d0800720c */ /* 0x000fc60003f24070 */
[----:B------:R-:W-:Y:S02]  /*5640*/  IMAD.MOV R91, RZ, RZ, -R91 ;  /* 0x000000ffff5b7224 */ /* 0x000fe400078e0a5b */
[----:B------:R-:W-:Y:S02]  /*5650*/  VIADD R250, R13, 0x27 ;  /* 0x000000270dfa7836 */ /* 0x000fe40000000000 */
[----:B------:R-:W-:Y:S02]  /*5660*/  IMAD R91, R8, R91, R95 ;  /* 0x0000005b085b7224 */ /* 0x000fe400078e025f */
[----:B------:R-:W-:Y:S01]  /*5670*/  @!P5 IMAD.MOV R88, RZ, RZ, -R88 ;  /* 0x000000ffff58d224 */ /* 0x000fe200078e0a58 */
[----:B------:R-:W-:Y:S01]  /*5680*/  IABS R97, R250 ;  /* 0x000000fa00617213 */ /* 0x000fe20000000000 */
[--C-:B------:R-:W-:Y:S01]  /*5690*/  @!P4 IMAD.IADD R92, R92, 0x1, -R8.reuse ;  /* 0x000000015c5cc824 */ /* 0x100fe200078e0a08 */
[----:B------:R-:W-:Y:S01]  /*56a0*/  ISETP.GE.AND P5, PT, R250, RZ, PT ;  /* 0x000000fffa00720c */ /* 0x000fe20003fa6270 */
[----:B------:R-:W-:Y:S01]  /*56b0*/  @!P1 IMAD.IADD R93, R93, 0x1, -R8 ;  /* 0x000000015d5d9824 */ /* 0x000fe200078e0a08 */
[C---:B------:R-:W-:Y:S01]  /*56c0*/  ISETP.GT.U32.AND P1, PT, R8.reuse, R91, PT ;  /* 0x0000005b0800720c */ /* 0x040fe20003f24070 */
[----:B------:R-:W-:Y:S01]  /*56d0*/  VIADD R250, R13, 0x26 ;  /* 0x000000260dfa7836 */ /* 0x000fe20000000000 */
[----:B------:R-:W-:Y:S01]  /*56e0*/  ISETP.GT.U32.AND P4, PT, R8, R92, PT ;  /* 0x0000005c0800720c */ /* 0x000fe20003f84070 */
[----:B------:R-:W-:-:S03]  /*56f0*/  IMAD.HI.U32 R94, R6, R97, RZ ;  /* 0x00000061065e7227 */ /* 0x000fc600078e00ff */
[----:B------:R-:W-:Y:S01]  /*5700*/  IABS R99, R250 ;  /* 0x000000fa00637213 */ /* 0x000fe20000000000 */
[----:B------:R-:W-:Y:S02]  /*5710*/  VIADD R248, R13, 0x25 ;  /* 0x000000250df87836 */ /* 0x000fe40000000000 */
[----:B------:R-:W-:Y:S02]  /*5720*/  IMAD.MOV R94, RZ, RZ, -R94 ;  /* 0x000000ffff5e7224 */ /* 0x000fe400078e0a5e */
[----:B------:R-:W-:Y:S01]  /*5730*/  IMAD.HI.U32 R95, R6, R99, RZ ;  /* 0x00000063065f7227 */ /* 0x000fe200078e00ff */
[----:B------:R-:W-:-:S03]  /*5740*/  IABS R96, R248 ;  /* 0x000000f800607213 */ /* 0x000fc60000000000 */
[----:B------:R-:W-:Y:S02]  /*5750*/  IMAD R94, R8, R94, R97 ;  /* 0x0000005e085e7224 */ /* 0x000fe400078e0261 */
[--C-:B------:R-:W-:Y:S02]  /*5760*/  @!P1 IMAD.IADD R91, R91, 0x1, -R8.reuse ;  /* 0x000000015b5b9824 */ /* 0x100fe400078e0a08 */
[----:B------:R-:W-:Y:S01]  /*5770*/  @!P4 IMAD.IADD R92, R92, 0x1, -R8 ;  /* 0x000000015c5cc824 */ /* 0x000fe200078e0a08 */
[C---:B------:R-:W-:Y:S01]  /*5780*/  ISETP.GT.U32.AND P4, PT, R8.reuse, R94, PT ;  /* 0x0000005e0800720c */ /* 0x040fe20003f84070 */
[----:B------:R-:W-:Y:S01]  /*5790*/  IMAD.MOV R95, RZ, RZ, -R95 ;  /* 0x000000ffff5f7224 */ /* 0x000fe200078e0a5f */
[C---:B------:R-:W-:Y:S01]  /*57a0*/  ISETP.GT.U32.AND P1, PT, R8.reuse, R91, PT ;  /* 0x0000005b0800720c */ /* 0x040fe20003f24070 */
[----:B------:R-:W-:Y:S02]  /*57b0*/  IMAD.MOV.U32 R97, RZ, RZ, R96 ;  /* 0x000000ffff617224 */ /* 0x000fe400078e0060 */
[----:B------:R-:W-:-:S02]  /*57c0*/  IMAD R99, R8, R95, R99 ;  /* 0x0000005f08637224 */ /* 0x000fc400078e0263 */
[----:B------:R-:W-:-:S04]  /*57d0*/  IMAD.HI.U32 R95, R6, R97, RZ ;  /* 0x00000061065f7227 */ /* 0x000fc800078e00ff */
[----:B------:R-:W-:Y:S01]  /*57e0*/  @!P0 IMAD.MOV R90, RZ, RZ, -R90 ;  /* 0x000000ffff5a8224 */ /* 0x000fe200078e0a5a */
[----:B------:R-:W-:Y:S01]  /*57f0*/  ISETP.GE.AND P0, PT, R250, RZ, PT ;  /* 0x000000fffa00720c */ /* 0x000fe20003f06270 */
[----:B------:R-:W-:Y:S02]  /*5800*/  VIADD R250, R13, 0x24 ;  /* 0x000000240dfa7836 */ /* 0x000fe40000000000 */
[----:B------:R-:W-:Y:S02]  /*5810*/  IMAD.MOV R98, RZ, RZ, -R95 ;  /* 0x000000ffff627224 */ /* 0x000fe400078e0a5f */
[--C-:B------:R-:W-:Y:S01]  /*5820*/  @!P4 IMAD.IADD R94, R94, 0x1, -R8.reuse ;  /* 0x000000015e5ec824 */ /* 0x100fe200078e0a08 */
[----:B------:R-:W-:Y:S01]  /*5830*/  IABS R101, R250 ;  /* 0x000000fa00657213 */ /* 0x000fe20000000000 */
[C---:B------:R-:W-:Y:S02]  /*5840*/  IMAD R98, R8.reuse, R98, R97 ;  /* 0x0000006208627224 */ /* 0x040fe400078e0261 */
[----:B------:R-:W-:Y:S01]  /*5850*/  @!P1 IMAD.IADD R91, R91, 0x1, -R8 ;  /* 0x000000015b5b9824 */ /* 0x000fe200078e0a08 */
[C---:B------:R-:W-:Y:S01]  /*5860*/  ISETP.GT.U32.AND P1, PT, R8.reuse, R99, PT ;  /* 0x000000630800720c */ /* 0x040fe20003f24070 */
[----:B------:R-:W-:Y:S01]  /*5870*/  @!P6 IMAD.MOV R93, RZ, RZ, -R93 ;  /* 0x000000ffff5de224 */ /* 0x000fe200078e0a5d */
[----:B------:R-:W-:Y:S01]  /*5880*/  ISETP.GT.U32.AND P4, PT, R8, R94, PT ;  /* 0x0000005e0800720c */ /* 0x000fe20003f84070 */
[----:B------:R-:W-:Y:S01]  /*5890*/  IMAD.HI.U32 R96, R6, R101, RZ ;  /* 0x0000006506607227 */ /* 0x000fe200078e00ff */
[----:B------:R-:W-:-:S03]  /*58a0*/  ISETP.GT.U32.AND P6, PT, R8, R98, PT ;  /* 0x000000620800720c */ /* 0x000fc60003fc4070 */
[----:B------:R-:W-:-:S04]  /*58b0*/  IMAD.HI.U32 R95, R6, R103, RZ ;  /* 0x00000067065f7227 */ /* 0x000fc800078e00ff */
[----:B------:R-:W-:Y:S02]  /*58c0*/  IMAD.MOV R96, RZ, RZ, -R96 ;  /* 0x000000ffff607224 */ /* 0x000fe400078e0a60 */
[----:B------:R-:W-:Y:S02]  /*58d0*/  IMAD.MOV R97, RZ, RZ, -R95 ;  /* 0x000000ffff617224 */ /* 0x000fe400078e0a5f */
[C---:B------:R-:W-:Y:S02]  /*58e0*/  IMAD R95, R8.reuse, R96, R101 ;  /* 0x00000060085f7224 */ /* 0x040fe400078e0265 */
[----:B------:R-:W-:Y:S02]  /*58f0*/  IMAD R97, R8, R97, R103 ;  /* 0x0000006108617224 */ /* 0x000fe400078e0267 */
[----:B------:R-:W-:Y:S01]  /*5900*/  @!P1 IMAD.IADD R99, R99, 0x1, -R8 ;  /* 0x0000000163639824 */ /* 0x000fe200078e0a08 */
[----:B------:R-:W-:Y:S01]  /*5910*/  ISETP.GE.AND P1, PT, R250, RZ, PT ;  /* 0x000000fffa00720c */ /* 0x000fe20003f26270 */
[----:B------:R-:W-:Y:S01]  /*5920*/  @!P2 IMAD.MOV R92, RZ, RZ, -R92 ;  /* 0x000000ffff5ca224 */ /* 0x000fe200078e0a5c */
[----:B------:R-:W-:Y:S01]  /*5930*/  ISETP.GT.U32.AND P2, PT, R8, R95, PT ;  /* 0x0000005f0800720c */ /* 0x000fe20003f44070 */
[--C-:B------:R-:W-:Y:S01]  /*5940*/  @!P4 IMAD.IADD R94, R94, 0x1, -R8.reuse ;  /* 0x000000015e5ec824 */ /* 0x100fe200078e0a08 */
[----:B------:R-:W-:Y:S01]  /*5950*/  ISETP.GT.U32.AND P4, PT, R8, R97, PT ;  /* 0x000000610800720c */ /* 0x000fe20003f84070 */
[----:B------:R-:W-:Y:S01]  /*5960*/  @!P6 IMAD.IADD R98, R98, 0x1, -R8 ;  /* 0x000000016262e824 */ /* 0x000fe200078e0a08 */
[----:B------:R-:W-:Y:S01]  /*5970*/  ISETP.GT.U32.AND P6, PT, R8, R99, PT ;  /* 0x000000630800720c */ /* 0x000fe20003fc4070 */
[----:B------:R-:W-:-:S04]  /*5980*/  IMAD.HI.U32 R96, R6, R105, RZ ;  /* 0x0000006906607227 */ /* 0x000fc800078e00ff */
[----:B------:R-:W-:Y:S01]  /*5990*/  @!P3 IMAD.MOV R89, RZ, RZ, -R89 ;  /* 0x000000ffff59b224 */ /* 0x000fe200078e0a59 */
[----:B------:R-:W-:Y:S01]  /*59a0*/  ISETP.GE.AND P3, PT, R249, RZ, PT ;  /* 0x000000fff900720c */ /* 0x000fe20003f66270 */
[C---:B------:R-:W-:Y:S02]  /*59b0*/  VIADD R249, R13.reuse, 0x21 ;  /* 0x000000210df97836 */ /* 0x040fe40000000000 */
[----:B------:R-:W-:Y:S02]  /*59c0*/  IMAD.MOV R96, RZ, RZ, -R96 ;  /* 0x000000ffff607224 */ /* 0x000fe400078e0a60 */
[----:B------:R-:W-:Y:S01]  /*59d0*/  VIADD R207, R13, 0x20 ;  /* 0x000000200dcf7836 */ /* 0x000fe20000000000 */
[----:B------:R-:W-:Y:S01]  /*59e0*/  IABS R107, R249 ;  /* 0x000000f9006b7213 */ /* 0x000fe20000000000 */
[C---:B------:R-:W-:Y:S02]  /*59f0*/  IMAD R102, R8.reuse, R96, R105 ;  /* 0x0000006008667224 */ /* 0x040fe400078e0269 */
[--C-:B------:R-:W-:Y:S01]  /*5a00*/  @!P2 IMAD.IADD R95, R95, 0x1, -R8.reuse ;  /* 0x000000015f5fa824 */ /* 0x100fe200078e0a08 */
[----:B------:R-:W-:Y:S01]  /*5a10*/  IABS R101, R207 ;  /* 0x000000cf00657213 */ /* 0x000fe20000000000 */
[--C-:B------:R-:W-:Y:S01]  /*5a20*/  @!P4 IMAD.IADD R97, R97, 0x1, -R8.reuse ;  /* 0x000000016161c824 */ /* 0x100fe200078e0a08 */
[C---:B------:R-:W-:Y:S01]  /*5a30*/  ISETP.GT.U32.AND P2, PT, R8.reuse, R98, PT ;  /* 0x000000620800720c */ /* 0x040fe20003f44070 */
[----:B------:R-:W-:Y:S01]  /*5a40*/  @!P6 IMAD.IADD R99, R99, 0x1, -R8 ;  /* 0x000000016363e824 */ /* 0x000fe200078e0a08 */
[----:B------:R-:W-:Y:S01]  /*5a50*/  ISETP.GT.U32.AND P6, PT, R8, R102, PT ;  /* 0x000000660800720c */ /* 0x000fe20003fc4070 */
[----:B------:R-:W-:Y:S01]  /*5a60*/  IMAD.HI.U32 R100, R6, R107, RZ ;  /* 0x0000006b06647227 */ /* 0x000fe200078e00ff */
[----:B------:R-:W-:-:S03]  /*5a70*/  ISETP.GT.U32.AND P4, PT, R8, R97, PT ;  /* 0x000000610800720c */ /* 0x000fc60003f84070 */
[----:B------:R-:W-:Y:S02]  /*5a80*/  VIADD R250, R13, 0x1f ;  /* 0x0000001f0dfa7836 */ /* 0x000fe40000000000 */
[----:B------:R-:W-:Y:S01]  /*5a90*/  @!P3 IMAD.MOV R91, RZ, RZ, -R91 ;  /* 0x000000ffff5bb224 */ /* 0x000fe200078e0a5b */
[----:B------:R-:W-:Y:S01]  /*5aa0*/  ISETP.GE.AND P3, PT, R248, RZ, PT ;  /* 0x000000fff800720c */ /* 0x000fe20003f66270 */
[----:B------:R-:W-:Y:S01]  /*5ab0*/  IMAD.MOV R100, RZ, RZ, -R100 ;  /* 0x000000ffff647224 */ /* 0x000fe200078e0a64 */
[----:B------:R-:W-:Y:S01]  /*5ac0*/  IABS R105, R250 ;  /* 0x000000fa00697213 */ /* 0x000fe20000000000 */
[----:B------:R-:W-:-:S04]  /*5ad0*/  IMAD.HI.U32 R96, R6, R101, RZ ;  /* 0x0000006506607227 */ /* 0x000fc800078e00ff */
[----:B------:R-:W-:Y:S02]  /*5ae0*/  VIADD R248, R13, 0x1e ;  /* 0x0000001e0df87836 */ /* 0x000fe40000000000 */
[C---:B------:R-:W-:Y:S02]  /*5af0*/  IMAD R100, R8.reuse, R100, R107 ;  /* 0x0000006408647224 */ /* 0x040fe400078e026b */
[----:B------:R-:W-:Y:S01]  /*5b00*/  @!P5 IMAD.MOV R94, RZ, RZ, -R94 ;  /* 0x000000ffff5ed224 */ /* 0x000fe200078e0a5e */
[----:B------:R-:W-:Y:S01]  /*5b10*/  ISETP.GT.U32.AND P5, PT, R8, R95, PT ;  /* 0x0000005f0800720c */ /* 0x000fe20003fa4070 */
[----:B------:R-:W-:Y:S01]  /*5b20*/  IMAD.MOV R103, RZ, RZ, -R96 ;  /* 0x000000ffff677224 */ /* 0x000fe200078e0a60 */
[----:B------:R-:W-:Y:S01]  /*5b30*/  IABS R107, R248 ;  /* 0x000000f8006b7213 */ /* 0x000fe20000000000 */
[----:B------:R-:W-:-:S04]  /*5b40*/  IMAD.HI.U32 R96, R6, R105, RZ ;  /* 0x0000006906607227 */ /* 0x000fc800078e00ff */
[--C-:B------:R-:W-:Y:S01]  /*5b50*/  @!P2 IMAD.IADD R98, R98, 0x1, -R8.reuse ;  /* 0x000000016262a824 */ /* 0x100fe200078e0a08 */
[C---:B------:R-:W-:Y:S01]  /*5b60*/  ISETP.GT.U32.AND P2, PT, R8.reuse, R100, PT ;  /* 0x000000640800720c */ /* 0x040fe20003f44070 */
[----:B------:R-:W-:Y:S02]  /*5b70*/  IMAD R101, R8, R103, R101 ;  /* 0x0000006708657224 */ /* 0x000fe400078e0265 */
[----:B------:R-:W-:Y:S01]  /*5b80*/  @!P6 IMAD.IADD R102, R102, 0x1, -R8 ;  /* 0x000000016666e824 */ /* 0x000fe200078e0a08 */
[----:B------:R-:W-:Y:S01]  /*5b90*/  ISETP.GE.AND P6, PT, R206, RZ, PT ;  /* 0x000000ffce00720c */ /* 0x000fe20003fc6270 */
[----:B------:R-:W-:Y:S02]  /*5ba0*/  IMAD.MOV R96, RZ, RZ, -R96 ;  /* 0x000000ffff607224 */ /* 0x000fe400078e0a60 */
[----:B------:R-:W-:Y:S02]  /*5bb0*/  VIADD R206, R13, 0x1d ;  /* 0x0000001d0dce7836 */ /* 0x000fe40000000000 */
[----:B------:R-:W-:-:S04]  /*5bc0*/  IMAD.HI.U32 R103, R6, R107, RZ ;  /* 0x0000006b06677227 */ /* 0x000fc800078e00ff */
[--C-:B------:R-:W-:Y:S01]  /*5bd0*/  @!P4 IMAD.IADD R97, R97, 0x1, -R8.reuse ;  /* 0x000000016161c824 */ /* 0x100fe200078e0a08 */
[C---:B------:R-:W-:Y:S01]  /*5be0*/  ISETP.GT.U32.AND P4, PT, R8.reuse, R101, PT ;  /* 0x000000650800720c */ /* 0x040fe20003f84070 */
[C---:B------:R-:W-:Y:S01]  /*5bf0*/  IMAD R104, R8.reuse, R96, R105 ;  /* 0x0000006008687224 */ /* 0x040fe200078e0269 */
[----:B------:R-:W-:Y:S01]  /*5c00*/  IABS R96, R206 ;  /* 0x000000ce00607213 */ /* 0x000fe20000000000 */
[----:B------:R-:W-:Y:S02]  /*5c10*/  IMAD.MOV R103, RZ, RZ, -R103 ;  /* 0x000000ffff677224 */ /* 0x000fe400078e0a67 */
[----:B------:R-:W-:Y:S01]  /*5c20*/  @!P5 IMAD.IADD R95, R95, 0x1, -R8 ;  /* 0x000000015f5fd824 */ /* 0x000fe200078e0a08 */
[----:B------:R-:W-:Y:S01]  /*5c30*/  ISETP.GE.AND P5, PT, R205, RZ, PT ;  /* 0x000000ffcd00720c */ /* 0x000fe20003fa6270 */
[----:B------:R-:W-:Y:S02]  /*5c40*/  IMAD R105, R8, R103, R107 ;  /* 0x0000006708697224 */ /* 0x000fe400078e026b */
[----:B------:R-:W-:-:S02]  /*5c50*/  IMAD.MOV.U32 R103, RZ, RZ, R96 ;  /* 0x000000ffff677224 */ /* 0x000fc400078e0060 */
[----:B------:R-:W-:Y:S01]  /*5c60*/  @!P2 IMAD.IADD R100, R100, 0x1, -R8 ;  /* 0x000000016464a824 */ /* 0x000fe200078e0a08 */
[----:B------:R-:W-:Y:S01]  /*5c70*/  ISETP.GE.AND P2, PT, R249, RZ, PT ;  /* 0x000000fff900720c */ /* 0x000fe20003f46270 */
[----:B------:R-:W-:Y:S01]  /*5c80*/  @!P1 IMAD.MOV R95, RZ, RZ, -R95 ;  /* 0x000000ffff5f9224 */ /* 0x000fe200078e0a5f */
[----:B------:R-:W-:Y:S01]  /*5c90*/  ISETP.GT.U32.AND P1, PT, R8, R104, PT ;  /* 0x000000680800720c */ /* 0x000fe20003f24070 */
[----:B------:R-:W-:-:S04]  /*5ca0*/  IMAD.HI.U32 R96, R6, R103, RZ ;  /* 0x0000006706607227 */ /* 0x000fc800078e00ff */
[----:B------:R-:W-:Y:S01]  /*5cb0*/  @!P4 IMAD.IADD R101, R101, 0x1, -R8 ;  /* 0x000000016565c824 */ /* 0x000fe200078e0a08 */
[C---:B------:R-:W-:Y:S01]  /*5cc0*/  ISETP.GT.U32.AND P4, PT, R8.reuse, R100, PT ;  /* 0x000000640800720c */ /* 0x040fe20003f84070 */
[----:B------:R-:W-:Y:S02]  /*5cd0*/  IMAD.MOV R96, RZ, RZ, -R96 ;  /* 0x000000ffff607224 */ /* 0x000fe400078e0a60 */
[----:B------:R-:W-:Y:S01]  /*5ce0*/  @!P0 IMAD.MOV R99, RZ, RZ, -R99 ;  /* 0x000000ffff638224 */ /* 0x000fe200078e0a63 */
[C---:B------:R-:W-:Y:S01]  /*5cf0*/  ISETP.GT.U32.AND P0, PT, R8.reuse, R102, PT ;  /* 0x000000660800720c */ /* 0x040fe20003f04070 */
[----:B------:R-:W-:Y:S02]  /*5d00*/  IMAD R103, R8, R96, R103 ;  /* 0x0000006008677224 */ /* 0x000fe400078e0267 */
[----:B------:R-:W-:Y:S02]  /*5d10*/  VIADD R249, R13, 0x1c ;  /* 0x0000001c0df97836 */ /* 0x000fe40000000000 */
[----:B------:R-:W-:Y:S01]  /*5d20*/  @!P1 IMAD.IADD R104, R104, 0x1, -R8 ;  /* 0x0000000168689824 */ /* 0x000fe200078e0a08 */
[C---:B------:R-:W-:Y:S01]  /*5d30*/  ISETP.GT.U32.AND P1, PT, R8.reuse, R103, PT ;  /* 0x000000670800720c */ /* 0x040fe20003f24070 */
[----:B------:R-:W-:Y:S01]  /*5d40*/  @!P5 IMAD.MOV R97, RZ, RZ, -R97 ;  /* 0x000000ffff61d224 */ /* 0x000fe200078e0a61 */
[----:B------:R-:W-:Y:S01]  /*5d50*/  IABS R107, R249 ;  /* 0x000000f9006b7213 */ /* 0x000fe20000000000 */
[----:B------:R-:W-:Y:S01]  /*5d60*/  @!P3 IMAD.MOV R98, RZ, RZ, -R98 ;  /* 0x000000ffff62b224 */ /* 0x000fe200078e0a62 */
[----:B------:R-:W-:Y:S01]  /*5d70*/  ISETP.GT.U32.AND P5, PT, R8, R105, PT ;  /* 0x000000690800720c */ /* 0x000fe20003fa4070 */
[----:B------:R-:W-:Y:S01]  /*5d80*/  @!P4 IMAD.IADD R100, R100, 0x1, -R8 ;  /* 0x000000016464c824 */ /* 0x000fe200078e0a08 */
[----:B------:R-:W-:Y:S01]  /*5d90*/  ISETP.GT.U32.AND P3, PT, R8, R101, PT ;  /* 0x000000650800720c */ /* 0x000fe20003f64070 */
[----:B------:R-:W-:Y:S01]  /*5da0*/  IMAD.HI.U32 R96, R6, R107, RZ ;  /* 0x0000006b06607227 */ /* 0x000fe200078e00ff */
[----:B------:R-:W-:-:S03]  /*5db0*/  ISETP.GE.AND P4, PT, R250, RZ, PT ;  /* 0x000000fffa00720c */ /* 0x000fc60003f86270 */
[----:B------:R-:W-:Y:S02]  /*5dc0*/  VIADD R250, R13, 0x1b ;  /* 0x0000001b0dfa7836 */ /* 0x000fe40000000000 */
[----:B------:R-:W-:Y:S01]  /*5dd0*/  @!P0 IMAD.IADD R102, R102, 0x1, -R8 ;  /* 0x0000000166668824 */ /* 0x000fe200078e0a08 */
[----:B------:R-:W-:Y:S01]  /*5de0*/  ISETP.GE.AND P0, PT, R207, RZ, PT ;  /* 0x000000ffcf00720c */ /* 0x000fe20003f06270 */
[----:B------:R-:W-:Y:S01]  /*5df0*/  IMAD.MOV R96, RZ, RZ, -R96 ;  /* 0x000000ffff607224 */ /* 0x000fe200078e0a60 */
[----:B------:R-:W-:Y:S01]  /*5e00*/  IABS R109, R250 ;  /* 0x000000fa006d7213 */ /* 0x000fe20000000000 */
[----:B------:R-:W-:Y:S01]  /*5e10*/  @!P1 IMAD.IADD R103, R103, 0x1, -R8 ;  /* 0x0000000167679824 */ /* 0x000fe200078e0a08 */
[C---:B------:R-:W-:Y:S01]  /*5e20*/  ISETP.GT.U32.AND P1, PT, R8.reuse, R104, PT ;  /* 0x000000680800720c */ /* 0x040fe20003f24070 */
[----:B------:R-:W-:Y:S02]  /*5e30*/  IMAD R106, R8, R96, R107 ;  /* 0x00000060086a7224 */ /* 0x000fe400078e026b */
[----:B------:R-:W-:-:S04]  /*5e40*/  IMAD.HI.U32 R96, R6, R109, RZ ;  /* 0x0000006d06607227 */ /* 0x000fc800078e00ff */
[----:B------:R-:W-:Y:S02]  /*5e50*/  VIADD R207, R13, 0x1a ;  /* 0x0000001a0dcf7836 */ /* 0x000fe40000000000 */
[--C-:B------:R-:W-:Y:S01]  /*5e60*/  @!P5 IMAD.IADD R105, R105, 0x1, -R8.reuse ;  /* 0x000000016969d824 */ /* 0x100fe200078e0a08 */
[----:B------:R-:W-:Y:S01]  /*5e70*/  ISETP.GE.AND P5, PT, R206, RZ, PT ;  /* 0x000000ffce00720c */ /* 0x000fe20003fa6270 */
[----:B------:R-:W-:Y:S01]  /*5e80*/  @!P3 IMAD.IADD R101, R101, 0x1, -R8 ;  /* 0x000000016565b824 */ /* 0x000fe200078e0a08 */
[----:B------:R-:W-:Y:S01]  /*5e90*/  ISETP.GE.AND P3, PT, R248, RZ, PT ;  /* 0x000000fff800720c */ /* 0x000fe20003f66270 */
[----:B------:R-:W-:Y:S01]  /*5ea0*/  VIADD R248, R13, 0x19 ;  /* 0x000000190df87836 */ /* 0x000fe20000000000 */
[----:B------:R-:W-:Y:S01]  /*5eb0*/  IABS R111, R207 ;  /* 0x000000cf006f7213 */ /* 0x000fe20000000000 */
[----:B------:R-:W-:Y:S02]  /*5ec0*/  IMAD.MOV R107, RZ, RZ, -R96 ;  /* 0x000000ffff6b7224 */ /* 0x000fe400078e0a60 */
[----:B------:R-:W-:Y:S01]  /*5ed0*/  @!P2 IMAD.MOV R100, RZ, RZ, -R100 ;  /* 0x000000ffff64a224 */ /* 0x000fe200078e0a64 */
[C---:B------:R-:W-:Y:S01]  /*5ee0*/  ISETP.GT.U32.AND P2, PT, R8.reuse, R105, PT ;  /* 0x000000690800720c */ /* 0x040fe20003f44070 */
[C---:B------:R-:W-:Y:S01]  /*5ef0*/  IMAD R107, R8.reuse, R107, R109 ;  /* 0x0000006b086b7224 */ /* 0x040fe200078e026d */
[----:B------:R-:W-:Y:S01]  /*5f00*/  IABS R113, R248 ;  /* 0x000000f800717213 */ /* 0x000fe20000000000 */
[----:B------:R-:W-:Y:S01]  /*5f10*/  @!P0 IMAD.MOV R101, RZ, RZ, -R101 ;  /* 0x000000ffff658224 */ /* 0x000fe200078e0a65 */
[C---:B------:R-:W-:Y:S01]  /*5f20*/  ISETP.GT.U32.AND P0, PT, R8.reuse, R106, PT ;  /* 0x0000006a0800720c */ /* 0x040fe20003f04070 */
[----:B------:R-:W-:Y:S01]  /*5f30*/  @!P6 IMAD.MOV R102, RZ, RZ, -R102 ;  /* 0x000000ffff66e224 */ /* 0x000fe200078e0a66 */
[----:B------:R-:W-:Y:S01]  /*5f40*/  ISETP.GT.U32.AND P6, PT, R8, R103, PT ;  /* 0x000000670800720c */ /* 0x000fe20003fc4070 */
[----:B------:R-:W-:-:S04]  /*5f50*/  IMAD.HI.U32 R96, R6, R111, RZ ;  /* 0x0000006f06607227 */ /* 0x000fc800078e00ff */
[----:B------:R-:W-:Y:S01]  /*5f60*/  @!P1 IMAD.IADD R104, R104, 0x1, -R8 ;  /* 0x0000000168689824 */ /* 0x000fe200078e0a08 */
[----:B------:R-:W-:Y:S01]  /*5f70*/  ISETP.GT.U32.AND P1, PT, R8, R107, PT ;  /* 0x0000006b0800720c */ /* 0x000fe20003f24070 */
[----:B------:R-:W-:-:S04]  /*5f80*/  IMAD.HI.U32 R108, R6, R113, RZ ;  /* 0x00000071066c7227 */ /* 0x000fc800078e00ff */
[----:B------:R-:W-:Y:S02]  /*5f90*/  IMAD.MOV R96, RZ, RZ, -R96 ;  /* 0x000000ffff607224 */ /* 0x000fe400078e0a60 */
[----:B------:R-:W-:Y:S02]  /*5fa0*/  IMAD.MOV R109, RZ, RZ, -R108 ;  /* 0x000000ffff6d7224 */ /* 0x000fe400078e0a6c */
[--C-:B------:R-:W-:Y:S01]  /*5fb0*/  @!P2 IMAD.IADD R105, R105, 0x1, -R8.reuse ;  /* 0x000000016969a824 */ /* 0x100fe200078e0a08 */
[----:B------:R-:W-:Y:S01]  /*5fc0*/  ISETP.GE.AND P2, PT, R249, RZ, PT ;  /* 0x000000fff900720c */ /* 0x000fe20003f46270 */
[----:B------:R-:W-:Y:S02]  /*5fd0*/  IMAD R108, R8, R96, R111 ;  /* 0x00000060086c7224 */ /* 0x000fe400078e026f */
[----:B------:R-:W-:Y:S02]  /*5fe0*/  VIADD R249, R13, 0x18 ;  /* 0x000000180df97836 */ /* 0x000fe40000000000 */
[--C-:B------:R-:W-:Y:S01]  /*5ff0*/  @!P0 IMAD.IADD R106, R106, 0x1, -R8.reuse ;  /* 0x000000016a6a8824 */ /* 0x100fe200078e0a08 */
[----:B------:R-:W-:Y:S01]  /*6000*/  ISETP.GT.U32.AND P0, PT, R8, R108, PT ;  /* 0x0000006c0800720c */ /* 0x000fe20003f04070 */
[----:B------:R-:W-:Y:S01]  /*6010*/  @!P6 IMAD.IADD R103, R103, 0x1, -R8 ;  /* 0x000000016767e824 */ /* 0x000fe200078e0a08 */
[----:B------:R-:W-:Y:S01]  /*6020*/  ISETP.GE.AND P6, PT, R250, RZ, PT ;  /* 0x000000fffa00720c */ /* 0x000fe20003fc6270 */
[----:B------:R-:W-:Y:S01]  /*6030*/  IMAD R111, R8, R109, R113 ;  /* 0x0000006d086f7224 */ /* 0x000fe200078e0271 */
[----:B------:R-:W-:Y:S01]  /*6040*/  IABS R109, R249 ;  /* 0x000000f9006d7213 */ /* 0x000fe20000000000 */
[----:B------:R-:W-:-:S02]  /*6050*/  VIADD R250, R13, 0x17 ;  /* 0x000000170dfa7836 */ /* 0x000fc40000000000 */
[----:B------:R-:W-:Y:S02]  /*6060*/  @!P1 IMAD.IADD R107, R107, 0x1, -R8 ;  /* 0x000000016b6b9824 */ /* 0x000fe400078e0a08 */
[----:B------:R-:W-:Y:S01]  /*6070*/  @!P4 IMAD.MOV R104, RZ, RZ, -R104 ;  /* 0x000000ffff68c224 */ /* 0x000fe200078e0a68 */
[----:B------:R-:W-:Y:S01]  /*6080*/  ISETP.GT.U32.AND P4, PT, R8, R106, PT ;  /* 0x0000006a0800720c */ /* 0x000fe20003f84070 */
[----:B------:R-:W-:Y:S01]  /*6090*/  IMAD.HI.U32 R96, R6, R109, RZ ;  /* 0x0000006d06607227 */ /* 0x000fe200078e00ff */
[----:B------:R-:W-:Y:S02]  /*60a0*/  IABS R113, R250 ;  /* 0x000000fa00717213 */ /* 0x000fe40000000000 */
[----:B------:R-:W-:Y:S01]  /*60b0*/  ISETP.GT.U32.AND P1, PT, R8, R107, PT ;  /* 0x0000006b0800720c */ /* 0x000fe20003f24070 */
[----:B------:R-:W-:Y:S02]  /*60c0*/  IMAD.MOV R110, RZ, RZ, -R96 ;  /* 0x000000ffff6e7224 */ /* 0x000fe400078e0a60 */
[----:B------:R-:W-:-:S04]  /*60d0*/  IMAD.HI.U32 R96, R6, R113, RZ ;  /* 0x0000007106607227 */ /* 0x000fc800078e00ff */
[--C-:B------:R-:W-:Y:S02]  /*60e0*/  @!P0 IMAD.IADD R108, R108, 0x1, -R8.reuse ;  /* 0x000000016c6c8824 */ /* 0x100fe400078e0a08 */
[----:B------:R-:W-:Y:S01]  /*60f0*/  @!P4 IMAD.IADD R106, R106, 0x1, -R8 ;  /* 0x000000016a6ac824 */ /* 0x000fe200078e0a08 */
[----:B------:R-:W-:Y:S01]  /*6100*/  ISETP.GE.AND P4, PT, R248, RZ, PT ;  /* 0x000000fff800720c */ /* 0x000fe20003f86270 */
[C---:B------:R-:W-:Y:S01]  /*6110*/  IMAD R110, R8.reuse, R110, R109 ;  /* 0x0000006e086e7224 */ /* 0x040fe200078e026d */
[C---:B------:R-:W-:Y:S01]  /*6120*/  ISETP.GT.U32.AND P0, PT, R8.reuse, R108, PT ;  /* 0x0000006c0800720c */ /* 0x040fe20003f04070 */
[----:B------:R-:W-:Y:S02]  /*6130*/  IMAD.MOV R96, RZ, RZ, -R96 ;  /* 0x000000ffff607224 */ /* 0x000fe400078e0a60 */
[----:B------:R-:W-:Y:S01]  /*6140*/  @!P1 IMAD.IADD R107, R107, 0x1, -R8 ;  /* 0x000000016b6b9824 */ /* 0x000fe200078e0a08 */
[----:B------:R-:W-:Y:S01]  /*6150*/  ISETP.GE.AND P1, PT, R249, RZ, PT ;  /* 0x000000fff900720c */ /* 0x000fe20003f26270 */
[----:B------:R-:W-:-:S02]  /*6160*/  IMAD R109, R8, R96, R113 ;  /* 0x00000060086d7224 */ /* 0x000fc400078e0271 */
[----:B------:R-:W-:Y:S01]  /*6170*/  @!P2 IMAD.MOV R106, RZ, RZ, -R106 ;  /* 0x000000ffff6aa224 */ /* 0x000fe200078e0a6a */
[C---:B------:R-:W-:Y:S01]  /*6180*/  ISETP.GT.U32.AND P2, PT, R8.reuse, R110, PT ;  /* 0x0000006e0800720c */ /* 0x040fe20003f44070 */
[----:B------:R-:W-:Y:S01]  /*6190*/  @!P6 IMAD.MOV R107, RZ, RZ, -R107 ;  /* 0x000000ffff6be224 */ /* 0x000fe200078e0a6b */
[----:B------:R-:W-:Y:S01]  /*61a0*/  ISETP.GT.U32.AND P6, PT, R8, R109, PT ;  /* 0x0000006d0800720c */ /* 0x000fe20003fc4070 */
[C---:B------:R-:W-:Y:S02]  /*61b0*/  VIADD R249, R13.reuse, 0x16 ;  /* 0x000000160df97836 */ /* 0x040fe40000000000 */
[--C-:B------:R-:W-:Y:S01]  /*61c0*/  @!P0 IMAD.IADD R108, R108, 0x1, -R8.reuse ;  /* 0x000000016c6c8824 */ /* 0x100fe200078e0a08 */
[----:B------:R-:W-:Y:S01]  /*61d0*/  ISETP.GE.AND P0, PT, R250, RZ, PT ;  /* 0x000000fffa00720c */ /* 0x000fe20003f06270 */
[----:B------:R-:W-:Y:S01]  /*61e0*/  VIADD R250, R13, 0x15 ;  /* 0x000000150dfa7836 */ /* 0x000fe20000000000 */
[----:B------:R-:W-:Y:S01]  /*61f0*/  IABS R113, R249 ;  /* 0x000000f900717213 */ /* 0x000fe20000000000 */
[----:B------:R-:W-:Y:S01]  /*6200*/  @!P3 IMAD.MOV R105, RZ, RZ, -R105 ;  /* 0x000000ffff69b224 */ /* 0x000fe200078e0a69 */
[----:B------:R-:W-:Y:S01]  /*6210*/  ISETP.GT.U32.AND P3, PT, R8, R111, PT ;  /* 0x0000006f0800720c */ /* 0x000fe20003f64070 */
[----:B------:R-:W-:Y:S01]  /*6220*/  @!P5 IMAD.MOV R103, RZ, RZ, -R103 ;  /* 0x000000ffff67d224 */ /* 0x000fe200078e0a67 */
[----:B------:R-:W-:Y:S01]  /*6230*/  IABS R115, R250 ;  /* 0x000000fa00737213 */ /* 0x000fe20000000000 */
[--C-:B------:R-:W-:Y:S01]  /*6240*/  @!P2 IMAD.IADD R110, R110, 0x1, -R8.reuse ;  /* 0x000000016e6ea824 */ /* 0x100fe200078e0a08 */
[----:B------:R-:W-:Y:S01]  /*6250*/  ISETP.GE.AND P5, PT, R207, RZ, PT ;  /* 0x000000ffcf00720c */ /* 0x000fe20003fa6270 */
[----:B------:R-:W-:-:S02]  /*6260*/  @!P6 IMAD.IADD R109, R109, 0x1, -R8 ;  /* 0x000000016d6de824 */ /* 0x000fc400078e0a08 */
[----:B------:R-:W-:Y:S01]  /*6270*/  IMAD.HI.U32 R96, R6, R113, RZ ;  /* 0x0000007106607227 */ /* 0x000fe200078e00ff */
[C---:B------:R-:W-:Y:S02]  /*6280*/  ISETP.GT.U32.AND P2, PT, R8.reuse, R110, PT ;  /* 0x0000006e0800720c */ /* 0x040fe40003f44070 */
[----:B------:R-:W-:Y:S01]  /*6290*/  ISETP.GT.U32.AND P6, PT, R8, R109, PT ;  /* 0x0000006d0800720c */ /* 0x000fe20003fc4070 */
[----:B------:R-:W-:-:S04]  /*62a0*/  IMAD.HI.U32 R112, R6, R115, RZ ;  /* 0x0000007306707227 */ /* 0x000fc800078e00ff */
[----:B------:R-:W-:Y:S02]  /*62b0*/  IMAD.MOV R96, RZ, RZ, -R96 ;  /* 0x000000ffff607224 */ /* 0x000fe400078e0a60 */
[----:B------:R-:W-:Y:S02]  /*62c0*/  IMAD.MOV R114, RZ, RZ, -R112 ;  /* 0x000000ffff727224 */ /* 0x000fe400078e0a70 */
[C---:B------:R-:W-:Y:S02]  /*62d0*/  IMAD R112, R8.reuse, R96, R113 ;  /* 0x0000006008707224 */ /* 0x040fe400078e0271 */
[----:B------:R-:W-:Y:S02]  /*62e0*/  IMAD R113, R8, R114, R115 ;  /* 0x0000007208717224 */ /* 0x000fe400078e0273 */
[----:B------:R-:W-:Y:S01]  /*62f0*/  @!P2 IMAD.IADD R110, R110, 0x1, -R8 ;  /* 0x000000016e6ea824 */ /* 0x000fe200078e0a08 */
[----:B------:R-:W-:Y:S01]  /*6300*/  ISETP.GT.U32.AND P2, PT, R8, R112, PT ;  /* 0x000000700800720c */ /* 0x000fe20003f44070 */
[----:B------:R-:W-:-:S02]  /*6310*/  VIADD R248, R13, 0x14 ;  /* 0x000000140df87836 */ /* 0x000fc40000000000 */
[----:B------:R-:W-:Y:S02]  /*6320*/  VIADD R206, R13, 0x13 ;  /* 0x000000130dce7836 */ /* 0x000fe40000000000 */
[--C-:B------:R-:W-:Y:S01]  /*6330*/  @!P6 IMAD.IADD R109, R109, 0x1, -R8.reuse ;  /* 0x000000016d6de824 */ /* 0x100fe200078e0a08 */
[C---:B------:R-:W-:Y:S01]  /*6340*/  ISETP.GT.U32.AND P6, PT, R8.reuse, R113, PT ;  /* 0x000000710800720c */ /* 0x040fe20003fc4070 */
[----:B------:R-:W-:Y:S01]  /*6350*/  @!P3 IMAD.IADD R111, R111, 0x1, -R8 ;  /* 0x000000016f6fb824 */ /* 0x000fe200078e0a08 */
[----:B------:R-:W-:Y:S01]  /*6360*/  IABS R117, R248 ;  /* 0x000000f800757213 */ /* 0x000fe20000000000 */
[----:B------:R-:W-:Y:S01]  /*6370*/  VIADD R207, R13, 0x12 ;  /* 0x000000120dcf7836 */ /* 0x000fe20000000000 */
[----:B------:R-:W-:Y:S01]  /*6380*/  IABS R119, R206 ;  /* 0x000000ce00777213 */ /* 0x000fe20000000000 */
[----:B------:R-:W-:Y:S01]  /*6390*/  @!P5 IMAD.MOV R108, RZ, RZ, -R108 ;  /* 0x000000ffff6cd224 */ /* 0x000fe200078e0a6c */
[----:B------:R-:W-:Y:S01]  /*63a0*/  ISETP.GT.U32.AND P3, PT, R8, R111, PT ;  /* 0x0000006f0800720c */ /* 0x000fe20003f64070 */
[----:B------:R-:W-:Y:S01]  /*63b0*/  IMAD.HI.U32 R96, R6, R117, RZ ;  /* 0x0000007506607227 */ /* 0x000fe200078e00ff */
[----:B------:R-:W-:-:S02]  /*63c0*/  IABS R121, R207 ;  /* 0x000000cf00797213 */ /* 0x000fc40000000000 */
[----:B------:R-:W-:Y:S01]  /*63d0*/  ISETP.GE.AND P5, PT, R249, RZ, PT ;  /* 0x000000fff900720c */ /* 0x000fe20003fa6270 */
[----:B------:R-:W-:-:S04]  /*63e0*/  IMAD.HI.U32 R114, R6, R119, RZ ;  /* 0x0000007706727227 */ /* 0x000fc800078e00ff */
[----:B------:R-:W-:Y:S02]  /*63f0*/  @!P2 IMAD.IADD R112, R112, 0x1, -R8 ;  /* 0x000000017070a824 */ /* 0x000fe400078e0a08 */
[----:B------:R-:W-:Y:S02]  /*6400*/  IMAD.MOV R96, RZ, RZ, -R96 ;  /* 0x000000ffff607224 */ /* 0x000fe400078e0a60 */
[----:B------:R-:W-:Y:S02]  /*6410*/  VIADD R249, R13, 0x11 ;  /* 0x000000110df97836 */ /* 0x000fe40000000000 */
[----:B------:R-:W-:Y:S02]  /*6420*/  IMAD.MOV R115, RZ, RZ, -R114 ;  /* 0x000000ffff737224 */ /* 0x000fe400078e0a72 */
[----:B------:R-:W-:Y:S01]  /*6430*/  @!P6 IMAD.IADD R113, R113, 0x1, -R8 ;  /* 0x000000017171e824 */ /* 0x000fe200078e0a08 */
[C---:B------:R-:W-:Y:S01]  /*6440*/  ISETP.GT.U32.AND P6, PT, R8.reuse, R112, PT ;  /* 0x000000700800720c */ /* 0x040fe20003fc4070 */
[----:B------:R-:W-:Y:S01]  /*6450*/  IMAD R114, R8, R96, R117 ;  /* 0x0000006008727224 */ /* 0x000fe200078e0275 */
[----:B------:R-:W-:Y:S01]  /*6460*/  IABS R116, R249 ;  /* 0x000000f900747213 */ /* 0x000fe20000000000 */
[----:B------:R-:W-:-:S03]  /*6470*/  IMAD.HI.U32 R96, R6, R121, RZ ;  /* 0x0000007906607227 */ /* 0x000fc600078e00ff */
[C---:B------:R-:W-:Y:S01]  /*6480*/  ISETP.GT.U32.AND P2, PT, R8.reuse, R114, PT ;  /* 0x000000720800720c */ /* 0x040fe20003f44070 */
[----:B------:R-:W-:Y:S02]  /*6490*/  IMAD R115, R8, R115, R119 ;  /* 0x0000007308737224 */ /* 0x000fe400078e0277 */
[----:B------:R-:W-:Y:S02]  /*64a0*/  IMAD.MOV R96, RZ, RZ, -R96 ;  /* 0x000000ffff607224 */ /* 0x000fe400078e0a60 */
[----:B------:R-:W-:Y:S01]  /*64b0*/  @!P3 IMAD.IADD R111, R111, 0x1, -R8 ;  /* 0x000000016f6fb824 */ /* 0x000fe200078e0a08 */
[----:B------:R-:W-:Y:S01]  /*64c0*/  ISETP.GE.AND P3, PT, R250, RZ, PT ;  /* 0x000000fffa00720c */ /* 0x000fe20003f66270 */
[----:B------:R-:W-:Y:S01]  /*64d0*/  @!P1 IMAD.MOV R110, RZ, RZ, -R110 ;  /* 0x000000ffff6e9224 */ /* 0x000fe200078e0a6e */
[----:B------:R-:W-:Y:S01]  /*64e0*/  ISETP.GT.U32.AND P1, PT, R8, R115, PT ;  /* 0x000000730800720c */ /* 0x000fe20003f24070 */
[----:B------:R-:W-:Y:S02]  /*64f0*/  IMAD.MOV.U32 R119, RZ, RZ, R116 ;  /* 0x000000ffff777224 */ /* 0x000fe400078e0074 */
[----:B------:R-:W-:-:S02]  /*6500*/  VIADD R250, R13, 0x10 ;  /* 0x000000100dfa7836 */ /* 0x000fc40000000000 */
[----:B------:R-:W-:Y:S02]  /*6510*/  IMAD R116, R8, R96, R121 ;  /* 0x0000006008747224 */ /* 0x000fe400078e0279 */
[----:B------:R-:W-:Y:S01]  /*6520*/  @!P4 IMAD.MOV R111, RZ, RZ, -R111 ;  /* 0x000000ffff6fc224 */ /* 0x000fe200078e0a6f */
[----:B------:R-:W-:Y:S01]  /*6530*/  IABS R123, R250 ;  /* 0x000000fa007b7213 */ /* 0x000fe20000000000 */
[----:B------:R-:W-:Y:S01]  /*6540*/  @!P6 IMAD.IADD R112, R112, 0x1, -R8 ;  /* 0x000000017070e824 */ /* 0x000fe200078e0a08 */
[C---:B------:R-:W-:Y:S01]  /*6550*/  ISETP.GT.U32.AND P4, PT, R8.reuse, R113, PT ;  /* 0x000000710800720c */ /* 0x040fe20003f84070 */
[----:B------:R-:W-:Y:S01]  /*6560*/  @!P0 IMAD.MOV R109, RZ, RZ, -R109 ;  /* 0x000000ffff6d8224 */ /* 0x000fe200078e0a6d */
[----:B------:R-:W-:Y:S01]  /*6570*/  ISETP.GT.U32.AND P6, PT, R8, R116, PT ;  /* 0x000000740800720c */ /* 0x000fe20003fc4070 */
[----:B------:R-:W-:Y:S01]  /*6580*/  IMAD.HI.U32 R118, R6, R123, RZ ;  /* 0x0000007b06767227 */ /* 0x000fe200078e00ff */
[----:B------:R-:W-:-:S03]  /*6590*/  ISETP.GE.AND P0, PT, R248, RZ, PT ;  /* 0x000000fff800720c */ /* 0x000fc60003f06270 */
[----:B------:R-:W-:Y:S02]  /*65a0*/  VIADD R248, R13, 0xf ;  /* 0x0000000f0df87836 */ /* 0x000fe40000000000 */
[--C-:B------:R-:W-:Y:S02]  /*65b0*/  @!P2 IMAD.IADD R114, R114, 0x1, -R8.reuse ;  /* 0x000000017272a824 */ /* 0x100fe400078e0a08 */
[----:B------:R-:W-:Y:S01]  /*65c0*/  @!P1 IMAD.IADD R115, R115, 0x1, -R8 ;  /* 0x0000000173739824 */ /* 0x000fe200078e0a08 */
[----:B------:R-:W-:Y:S01]  /*65d0*/  IABS R96, R248 ;  /* 0x000000f800607213 */ /* 0x000fe20000000000 */
[----:B------:R-:W-:Y:S01]  /*65e0*/  IMAD.MOV R118, RZ, RZ, -R118 ;  /* 0x000000ffff767224 */ /* 0x000fe200078e0a76 */
[----:B------:R-:W-:Y:S01]  /*65f0*/  ISETP.GT.U32.AND P2, PT, R8, R114, PT ;  /* 0x000000720800720c */ /* 0x000fe20003f44070 */
[----:B------:R-:W-:Y:S01]  /*6600*/  IMAD.HI.U32 R117, R6, R119, RZ ;  /* 0x0000007706757227 */ /* 0x000fe200078e00ff */
[----:B------:R-:W-:-:S03]  /*6610*/  ISETP.GT.U32.AND P1, PT, R8, R115, PT ;  /* 0x000000730800720c */ /* 0x000fc60003f24070 */
[--C-:B------:R-:W-:Y:S01]  /*6620*/  @!P4 IMAD.IADD R113, R113, 0x1, -R8.reuse ;  /* 0x000000017171c824 */ /* 0x100fe200078e0a08 */
[----:B------:R-:W-:Y:S01]  /*6630*/  ISETP.GE.AND P4, PT, R206, RZ, PT ;  /* 0x000000ffce00720c */ /* 0x000fe20003f86270 */
[----:B------:R-:W-:Y:S02]  /*6640*/  IMAD R122, R8, R118, R123 ;  /* 0x00000076087a7224 */ /* 0x000fe400078e027b */
[----:B------:R-:W-:Y:S02]  /*6650*/  @!P6 IMAD.IADD R116, R116, 0x1, -R8 ;  /* 0x000000017474e824 */ /* 0x000fe400078e0a08 */
[----:B------:R-:W-:Y:S01]  /*6660*/  IMAD.MOV.U32 R123, RZ, RZ, R96 ;  /* 0x000000ffff7b7224 */ /* 0x000fe200078e0060 */
[C---:B------:R-:W-:Y:S01]  /*6670*/  ISETP.GT.U32.AND P6, PT, R8.reuse, R122, PT ;  /* 0x0000007a0800720c */ /* 0x040fe20003fc4070 */
[----:B------:R-:W-:Y:S02]  /*6680*/  IMAD.MOV R117, RZ, RZ, -R117 ;  /* 0x000000ffff757224 */ /* 0x000fe400078e0a75 */
[----:B------:R-:W-:Y:S01]  /*6690*/  @!P3 IMAD.MOV R113, RZ, RZ, -R113 ;  /* 0x000000ffff71b224 */ /* 0x000fe200078e0a71 */
[----:B------:R-:W-:Y:S01]  /*66a0*/  ISETP.GT.U32.AND P3, PT, R8, R116, PT ;  /* 0x000000740800720c */ /* 0x000fe20003f64070 */
[----:B------:R-:W-:-:S04]  /*66b0*/  IMAD.HI.U32 R96, R6, R123, RZ ;  /* 0x0000007b06607227 */ /* 0x000fc800078e00ff */
[----:B------:R-:W-:Y:S02]  /*66c0*/  IMAD R117, R8, R117, R119 ;  /* 0x0000007508757224 */ /* 0x000fe400078e0277 */
[----:B------:R-:W-:Y:S02]  /*66d0*/  IMAD.MOV R96, RZ, RZ, -R96 ;  /* 0x000000ffff607224 */ /* 0x000fe400078e0a60 */
[--C-:B------:R-:W-:Y:S01]  /*66e0*/  @!P2 IMAD.IADD R114, R114, 0x1, -R8.reuse ;  /* 0x000000017272a824 */ /* 0x100fe200078e0a08 */
[C---:B------:R-:W-:Y:S01]  /*66f0*/  ISETP.GT.U32.AND P2, PT, R8.reuse, R117, PT ;  /* 0x000000750800720c */ /* 0x040fe20003f44070 */
[----:B------:R-:W-:Y:S01]  /*6700*/  @!P1 IMAD.IADD R115, R115, 0x1, -R8 ;  /* 0x0000000173739824 */ /* 0x000fe200078e0a08 */
[----:B------:R-:W-:Y:S01]  /*6710*/  ISETP.GE.AND P1, PT, R249, RZ, PT ;  /* 0x000000fff900720c */ /* 0x000fe20003f26270 */
[----:B------:R-:W-:Y:S02]  /*6720*/  VIADD R249, R13, 0xe ;  /* 0x0000000e0df97836 */ /* 0x000fe40000000000 */
[----:B------:R-:W-:-:S02]  /*6730*/  IMAD R123, R8, R96, R123 ;  /* 0x00000060087b7224 */ /* 0x000fc400078e027b */
[--C-:B------:R-:W-:Y:S01]  /*6740*/  @!P3 IMAD.IADD R116, R116, 0x1, -R8.reuse ;  /* 0x000000017474b824 */ /* 0x100fe200078e0a08 */
[----:B------:R-:W-:Y:S01]  /*6750*/  IABS R119, R249 ;  /* 0x000000f900777213 */ /* 0x000fe20000000000 */
[----:B------:R-:W-:Y:S01]  /*6760*/  @!P6 IMAD.IADD R122, R122, 0x1, -R8 ;  /* 0x000000017a7ae824 */ /* 0x000fe200078e0a08 */
[----:B------:R-:W-:Y:S01]  /*6770*/  ISETP.GT.U32.AND P3, PT, R8, R123, PT ;  /* 0x0000007b0800720c */ /* 0x000fe20003f64070 */
[----:B------:R-:W-:Y:S01]  /*6780*/  @!P5 IMAD.MOV R112, RZ, RZ, -R112 ;  /* 0x000000ffff70d224 */ /* 0x000fe200078e0a70 */
[----:B------:R-:W-:Y:S01]  /*6790*/  ISETP.GE.AND P5, PT, R207, RZ, PT ;  /* 0x000000ffcf00720c */ /* 0x000fe20003fa6270 */
[----:B------:R-:W-:Y:S01]  /*67a0*/  IMAD.HI.U32 R96, R6, R119, RZ ;  /* 0x0000007706607227 */ /* 0x000fe200078e00ff */
[----:B------:R-:W-:-:S03]  /*67b0*/  ISETP.GT.U32.AND P6, PT, R8, R122, PT ;  /* 0x0000007a0800720c */ /* 0x000fc60003fc4070 */
[----:B------:R-:W-:Y:S01]  /*67c0*/  @!P2 IMAD.IADD R117, R117, 0x1, -R8 ;  /* 0x000000017575a824 */ /* 0x000fe200078e0a08 */
[----:B------:R-:W-:Y:S01]  /*67d0*/  ISETP.GE.AND P2, PT, R250, RZ, PT ;  /* 0x000000fffa00720c */ /* 0x000fe20003f46270 */
[----:B------:R-:W-:Y:S02]  /*67e0*/  IMAD.MOV R96, RZ, RZ, -R96 ;  /* 0x000000ffff607224 */ /* 0x000fe400078e0a60 */
[----:B------:R-:W-:Y:S01]  /*67f0*/  @!P0 IMAD.MOV R114, RZ, RZ, -R114 ;  /* 0x000000ffff728224 */ /* 0x000fe200078e0a72 */
[C---:B------:R-:W-:Y:S01]  /*6800*/  ISETP.GT.U32.AND P0, PT, R8.reuse, R117, PT ;  /* 0x000000750800720c */ /* 0x040fe20003f04070 */
[----:B------:R-:W-:Y:S02]  /*6810*/  VIADD R250, R13, 0xd ;  /* 0x0000000d0dfa7836 */ /* 0x000fe40000000000 */
[----:B------:R-:W-:Y:S02]  /*6820*/  @!P3 IMAD.IADD R123, R123, 0x1, -R8 ;  /* 0x000000017b7bb824 */ /* 0x000fe400078e0a08 */
[C---:B------:R-:W-:Y:S01]  /*6830*/  IMAD R124, R8.reuse, R96, R119 ;  /* 0x00000060087c7224 */ /* 0x040fe200078e0277 */
[----:B------:R-:W-:Y:S01]  /*6840*/  IABS R127, R250 ;  /* 0x000000fa007f7213 */ /* 0x000fe20000000000 */
[----:B------:R-:W-:Y:S01]  /*6850*/  @!P5 IMAD.MOV R116, RZ, RZ, -R116 ;  /* 0x000000ffff74d224 */ /* 0x000fe200078e0a74 */
[----:B------:R-:W-:Y:S01]  /*6860*/  ISETP.GT.U32.AND P5, PT, R8, R123, PT ;  /* 0x0000007b0800720c */ /* 0x000fe20003fa4070 */
[----:B------:R-:W-:Y:S01]  /*6870*/  @!P6 IMAD.IADD R122, R122, 0x1, -R8 ;  /* 0x000000017a7ae824 */ /* 0x000fe200078e0a08 */
[----:B------:R-:W-:Y:S01]  /*6880*/  ISETP.GT.U32.AND P6, PT, R8, R124, PT ;  /* 0x0000007c0800720c */ /* 0x000fe20003fc4070 */
[----:B------:R-:W-:Y:S01]  /*6890*/  @!P4 IMAD.MOV R115, RZ, RZ, -R115 ;  /* 0x000000ffff73c224 */ /* 0x000fe200078e0a73 */
[----:B------:R-:W-:Y:S01]  /*68a0*/  ISETP.GE.AND P4, PT, R248, RZ, PT ;  /* 0x000000fff800720c */ /* 0x000fe20003f86270 */
[----:B------:R-:W-:Y:S01]  /*68b0*/  IMAD.HI.U32 R118, R6, R127, RZ ;  /* 0x0000007f06767227 */ /* 0x000fe200078e00ff */
[----:B------:R-:W-:-:S03]  /*68c0*/  ISETP.GE.AND P3, PT, R250, RZ, PT ;  /* 0x000000fffa00720c */ /* 0x000fc60003f66270 */
[----:B------:R-:W-:Y:S01]  /*68d0*/  @!P0 IMAD.IADD R117, R117, 0x1, -R8 ;  /* 0x0000000175758824 */ /* 0x000fe200078e0a08 */
[----:B------:R-:W-:Y:S01]  /*68e0*/  ISETP.GE.AND P0, PT, R249, RZ, PT ;  /* 0x000000fff900720c */ /* 0x000fe20003f06270 */
[----:B------:R-:W-:Y:S02]  /*68f0*/  IMAD.MOV R118, RZ, RZ, -R118 ;  /* 0x000000ffff767224 */ /* 0x000fe400078e0a76 */
[----:B------:R-:W-:Y:S02]  /*6900*/  VIADD R249, R13, 0xc ;  /* 0x0000000c0df97836 */ /* 0x000fe40000000000 */
[----:B------:R-:W-:Y:S02]  /*6910*/  IMAD R127, R8, R118, R127 ;  /* 0x00000076087f7224 */ /* 0x000fe400078e027f */
[--C-:B------:R-:W-:Y:S01]  /*6920*/  @!P5 IMAD.IADD R123, R123, 0x1, -R8.reuse ;  /* 0x000000017b7bd824 */ /* 0x100fe200078e0a08 */
[----:B------:R-:W-:Y:S01]  /*6930*/  IABS R119, R249 ;  /* 0x000000f900777213 */ /* 0x000fe20000000000 */
[----:B------:R-:W-:-:S02]  /*6940*/  @!P6 IMAD.IADD R124, R124, 0x1, -R8 ;  /* 0x000000017c7ce824 */ /* 0x000fc400078e0a08 */
[----:B------:R-:W-:Y:S01]  /*6950*/  @!P4 IMAD.MOV R123, RZ, RZ, -R123 ;  /* 0x000000ffff7bc224 */ /* 0x000fe200078e0a7b */
        /* <DEDUP_REMOVED lines=11> */
[----:B------:R-:W-:Y:S01]  /*6a10*/  ISETP.GT.U32.AND P6, PT, R8, R128, PT ;  /* 0x000000800800720c */ /* 0x000fe20003fc4070 */
[----:B------:R-:W-:Y:S01]  /*6a20*/  IMAD.HI.U32 R96, R6, R125, RZ ;  /* 0x0000007d06607227 */ /* 0x000fe200078e00ff */
[----:B------:R-:W-:-:S03]  /*6a30*/  ISETP.GT.U32.AND P4, PT, R8, R127, PT ;  /* 0x0000007f0800720c */ /* 0x000fc60003f84070 */
[C---:B------:R-:W-:Y:S02]  /*6a40*/  VIADD R249, R13.reuse, 0xa ;  /* 0x0000000a0df97836 */ /* 0x040fe40000000000 */
[----:B------:R-:W-:Y:S02]  /*6a50*/  IMAD.MOV R96, RZ, RZ, -R96 ;  /* 0x000000ffff607224 */ /* 0x000fe400078e0a60 */
[----:B------:R-:W-:Y:S01]  /*6a60*/  @!P2 IMAD.MOV R122, RZ, RZ, -R122 ;  /* 0x000000ffff7aa224 */ /* 0x000fe200078e0a7a */
[----:B------:R-:W-:Y:S01]  /*6a70*/  ISETP.GE.AND P2, PT, R250, RZ, PT ;  /* 0x000000fffa00720c */ /* 0x000fe20003f46270 */
[----:B------:R-:W-:Y:S01]  /*6a80*/  VIADD R250, R13, 0x9 ;  /* 0x000000090dfa7836 */ /* 0x000fe20000000000 */
[----:B------:R-:W-:Y:S01]  /*6a90*/  IABS R121, R249 ;  /* 0x000000f900797213 */ /* 0x000fe20000000000 */
[----:B------:R-:W-:Y:S01]  /*6aa0*/  IMAD R125, R8, R96, R125 ;  /* 0x00000060087d7224 */ /* 0x000fe200078e027d */
[----:B------:R-:W-:Y:S01]  /*6ab0*/  ISETP.GE.AND P5, PT, R249, RZ, PT ;  /* 0x000000fff900720c */ /* 0x000fe20003fa6270 */
[--C-:B------:R-:W-:Y:S01]  /*6ac0*/  @!P6 IMAD.IADD R128, R128, 0x1, -R8.reuse ;  /* 0x000000018080e824 */ /* 0x100fe200078e0a08 */
[----:B------:R-:W-:Y:S01]  /*6ad0*/  IABS R129, R250 ;  /* 0x000000fa00817213 */ /* 0x000fe20000000000 */
[----:B------:R-:W-:Y:S01]  /*6ae0*/  @!P4 IMAD.IADD R127, R127, 0x1, -R8 ;  /* 0x000000017f7fc824 */ /* 0x000fe200078e0a08 */
[----:B------:R-:W-:Y:S01]  /*6af0*/  ISETP.GT.U32.AND P4, PT, R8, R125, PT ;  /* 0x0000007d0800720c */ /* 0x000fe20003f84070 */
[----:B------:R-:W-:Y:S01]  /*6b00*/  IMAD.HI.U32 R118, R6, R121, RZ ;  /* 0x0000007906767227 */ /* 0x000fe200078e00ff */
[----:B------:R-:W-:-:S03]  /*6b10*/  ISETP.GT.U32.AND P6, PT, R8, R128, PT ;  /* 0x000000800800720c */ /* 0x000fc60003fc4070 */
[----:B------:R-:W-:-:S04]  /*6b20*/  IMAD.HI.U32 R119, R6, R129, RZ ;  /* 0x0000008106777227 */ /* 0x000fc800078e00ff */
[----:B------:R-:W-:-:S04]  /*6b30*/  IMAD.HI.U32 R120, R6, R131, RZ ;  /* 0x0000008306787227 */ /* 0x000fc800078e00ff */
[----:B------:R-:W-:Y:S02]  /*6b40*/  IMAD.MOV R118, RZ, RZ, -R118 ;  /* 0x000000ffff767224 */ /* 0x000fe400078e0a76 */
[----:B------:R-:W-:Y:S02]  /*6b50*/  IMAD.MOV R119, RZ, RZ, -R119 ;  /* 0x000000ffff777224 */ /* 0x000fe400078e0a77 */
[----:B------:R-:W-:Y:S02]  /*6b60*/  IMAD.MOV R120, RZ, RZ, -R120 ;  /* 0x000000ffff787224 */ /* 0x000fe400078e0a78 */
[C---:B------:R-:W-:Y:S01]  /*6b70*/  IMAD R126, R8.reuse, R118, R121 ;  /* 0x00000076087e7224 */ /* 0x040fe200078e0279 */
[----:B------:R-:W-:Y:S01]  /*6b80*/  IABS R121, R204 ;  /* 0x000000cc00797213 */ /* 0x000fe20000000000 */
[C---:B------:R-:W-:Y:S02]  /*6b90*/  IMAD R119, R8.reuse, R119, R129 ;  /* 0x0000007708777224 */ /* 0x040fe400078e0281 */
[----:B------:R-:W-:-:S02]  /*6ba0*/  IMAD R129, R8, R120, R131 ;  /* 0x0000007808817224 */ /* 0x000fc400078e0283 */
[----:B------:R-:W-:Y:S01]  /*6bb0*/  @!P3 IMAD.MOV R127, RZ, RZ, -R127 ;  /* 0x000000ffff7fb224 */ /* 0x000fe200078e0a7f */
[----:B------:R-:W-:Y:S01]  /*6bc0*/  ISETP.GT.U32.AND P3, PT, R8, R126, PT ;  /* 0x0000007e0800720c */ /* 0x000fe20003f64070 */
[--C-:B------:R-:W-:Y:S01]  /*6bd0*/  @!P6 IMAD.IADD R128, R128, 0x1, -R8.reuse ;  /* 0x000000018080e824 */ /* 0x100fe200078e0a08 */
[C---:B------:R-:W-:Y:S01]  /*6be0*/  ISETP.GT.U32.AND P6, PT, R8.reuse, R119, PT ;  /* 0x000000770800720c */ /* 0x040fe20003fc4070 */
[----:B------:R-:W-:Y:S02]  /*6bf0*/  @!P4 IMAD.IADD R125, R125, 0x1, -R8 ;  /* 0x000000017d7dc824 */ /* 0x000fe400078e0a08 */
[----:B------:R-:W-:Y:S01]  /*6c00*/  @!P1 IMAD.MOV R128, RZ, RZ, -R128 ;  /* 0x000000ffff809224 */ /* 0x000fe200078e0a80 */
[C---:B------:R-:W-:Y:S01]  /*6c10*/  ISETP.GT.U32.AND P1, PT, R8.reuse, R129, PT ;  /* 0x000000810800720c */ /* 0x040fe20003f24070 */
[----:B------:R-:W-:Y:S01]  /*6c20*/  VIADD R205, R13, 0x6 ;  /* 0x000000060dcd7836 */ /* 0x000fe20000000000 */
[----:B------:R-:W-:Y:S01]  /*6c30*/  ISETP.GT.U32.AND P4, PT, R8, R125, PT ;  /* 0x0000007d0800720c */ /* 0x000fe20003f84070 */
[----:B------:R-:W-:-:S03]  /*6c40*/  IMAD.HI.U32 R96, R6, R121, RZ ;  /* 0x0000007906607227 */ /* 0x000fc600078e00ff */
[----:B------:R-:W-:Y:S01]  /*6c50*/  IABS R133, R205 ;  /* 0x000000cd00857213 */ /* 0x000fe20000000000 */
[----:B------:R-:W-:Y:S02]  /*6c60*/  @!P3 IMAD.IADD R126, R126, 0x1, -R8 ;  /* 0x000000017e7eb824 */ /* 0x000fe400078e0a08 */
[----:B------:R-:W-:Y:S02]  /*6c70*/  IMAD.MOV R96, RZ, RZ, -R96 ;  /* 0x000000ffff607224 */ /* 0x000fe400078e0a60 */
[----:B------:R-:W-:Y:S01]  /*6c80*/  IMAD.HI.U32 R118, R6, R133, RZ ;  /* 0x0000008506767227 */ /* 0x000fe200078e00ff */
[----:B------:R-:W-:-:S03]  /*6c90*/  ISETP.GT.U32.AND P3, PT, R8, R126, PT ;  /* 0x0000007e0800720c */ /* 0x000fc60003f64070 */
[--C-:B------:R-:W-:Y:S02]  /*6ca0*/  @!P4 IMAD.IADD R125, R125, 0x1, -R8.reuse ;  /* 0x000000017d7dc824 */ /* 0x100fe400078e0a08 */
[----:B------:R-:W-:Y:S02]  /*6cb0*/  @!P1 IMAD.IADD R129, R129, 0x1, -R8 ;  /* 0x0000000181819824 */ /* 0x000fe400078e0a08 */
[----:B------:R-:W-:Y:S02]  /*6cc0*/  @!P2 IMAD.MOV R125, RZ, RZ, -R125 ;  /* 0x000000ffff7da224 */ /* 0x000fe400078e0a7d */
[----:B------:R-:W-:Y:S01]  /*6cd0*/  VIADD R206, R13, 0x5 ;  /* 0x000000050dce7836 */ /* 0x000fe20000000000 */
[C---:B------:R-:W-:Y:S01]  /*6ce0*/  ISETP.GT.U32.AND P2, PT, R8.reuse, R129, PT ;  /* 0x000000810800720c */ /* 0x040fe20003f44070 */
[----:B------:R-:W-:Y:S02]  /*6cf0*/  IMAD.MOV R118, RZ, RZ, -R118 ;  /* 0x000000ffff767224 */ /* 0x000fe400078e0a76 */
[C---:B------:R-:W-:Y:S01]  /*6d00*/  IMAD R130, R8.reuse, R96, R121 ;  /* 0x0000006008827224 */ /* 0x040fe200078e0279 */
[----:B------:R-:W-:Y:S01]  /*6d10*/  IABS R131, R206 ;  /* 0x000000ce00837213 */ /* 0x000fe20000000000 */
[----:B------:R-:W-:-:S02]  /*6d20*/  IMAD R133, R8, R118, R133 ;  /* 0x0000007608857224 */ /* 0x000fc400078e0285 */
[----:B------:R-:W-:Y:S01]  /*6d30*/  @!P0 IMAD.MOV R124, RZ, RZ, -R124 ;  /* 0x000000ffff7c8224 */ /* 0x000fe200078e0a7c */
[----:B------:R-:W-:Y:S01]  /*6d40*/  ISETP.GT.U32.AND P4, PT, R8, R130, PT ;  /* 0x000000820800720c */ /* 0x000fe20003f84070 */
[--C-:B------:R-:W-:Y:S01]  /*6d50*/  @!P6 IMAD.IADD R119, R119, 0x1, -R8.reuse ;  /* 0x000000017777e824 */ /* 0x100fe200078e0a08 */
[----:B------:R-:W-:Y:S01]  /*6d60*/  ISETP.GE.AND P0, PT, R250, RZ, PT ;  /* 0x000000fffa00720c */ /* 0x000fe20003f06270 */
[C---:B------:R-:W-:Y:S02]  /*6d70*/  VIADD R250, R13.reuse, 0x3 ;  /* 0x000000030dfa7836 */ /* 0x040fe40000000000 */
[----:B------:R-:W-:Y:S01]  /*6d80*/  @!P3 IMAD.IADD R126, R126, 0x1, -R8 ;  /* 0x000000017e7eb824 */ /* 0x000fe200078e0a08 */
[----:B------:R-:W-:Y:S01]  /*6d90*/  ISETP.GT.U32.AND P3, PT, R8, R133, PT ;  /* 0x000000850800720c */ /* 0x000fe20003f64070 */
[----:B------:R-:W-:Y:S01]  /*6da0*/  VIADD R207, R13, 0x4 ;  /* 0x000000040dcf7836 */ /* 0x000fe20000000000 */
[----:B------:R-:W-:Y:S01]  /*6db0*/  IABS R121, R250 ;  /* 0x000000fa00797213 */ /* 0x000fe20000000000 */
[----:B------:R-:W-:Y:S01]  /*6dc0*/  IMAD.HI.U32 R120, R6, R131, RZ ;  /* 0x0000008306787227 */ /* 0x000fe200078e00ff */
[----:B------:R-:W-:-:S02]  /*6dd0*/  ISETP.GT.U32.AND P6, PT, R8, R119, PT ;  /* 0x000000770800720c */ /* 0x000fc40003fc4070 */
[----:B------:R-:W-:Y:S01]  /*6de0*/  IABS R135, R207 ;  /* 0x000000cf00877213 */ /* 0x000fe20000000000 */
[----:B------:R-:W-:Y:S01]  /*6df0*/  @!P2 IMAD.IADD R129, R129, 0x1, -R8 ;  /* 0x000000018181a824 */ /* 0x000fe200078e0a08 */
[----:B------:R-:W-:Y:S01]  /*6e00*/  ISETP.GE.AND P2, PT, R203, RZ, PT ;  /* 0x000000ffcb00720c */ /* 0x000fe20003f46270 */
[----:B------:R-:W-:Y:S01]  /*6e10*/  IMAD.MOV R120, RZ, RZ, -R120 ;  /* 0x000000ffff787224 */ /* 0x000fe200078e0a78 */
[----:B------:R-:W-:Y:S01]  /*6e20*/  CS2R R202, SRZ ;  /* 0x0000000000ca7805 */ /* 0x000fe2000001ff00 */
[----:B------:R-:W-:Y:S02]  /*6e30*/  VIADD R248, R13, 0x2 ;  /* 0x000000020df87836 */ /* 0x000fe40000000000 */
[----:B------:R-:W-:-:S04]  /*6e40*/  IMAD.HI.U32 R118, R6, R121, RZ ;  /* 0x0000007906767227 */ /* 0x000fc800078e00ff */
[----:B------:R-:W-:Y:S01]  /*6e50*/  IMAD R134, R8, R120, R131 ;  /* 0x0000007808867224 */ /* 0x000fe200078e0283 */
[----:B------:R-:W-:Y:S01]  /*6e60*/  IABS R131, R248 ;  /* 0x000000f800837213 */ /* 0x000fe20000000000 */
[----:B------:R-:W-:Y:S02]  /*6e70*/  @!P4 IMAD.IADD R130, R130, 0x1, -R8 ;  /* 0x000000018282c824 */ /* 0x000fe400078e0a08 */
[----:B------:R-:W-:-:S04]  /*6e80*/  IMAD.HI.U32 R96, R6, R135, RZ ;  /* 0x0000008706607227 */ /* 0x000fc800078e00ff */
[----:B------:R-:W-:Y:S02]  /*6e90*/  IMAD.MOV R118, RZ, RZ, -R118 ;  /* 0x000000ffff767224 */ /* 0x000fe400078e0a76 */
[----:B------:R-:W-:Y:S01]  /*6ea0*/  @!P3 IMAD.IADD R133, R133, 0x1, -R8 ;  /* 0x000000018585b824 */ /* 0x000fe200078e0a08 */
[----:B------:R-:W-:Y:S01]  /*6eb0*/  ISETP.GT.U32.AND P3, PT, R8, R130, PT ;  /* 0x000000820800720c */ /* 0x000fe20003f64070 */
[----:B------:R-:W-:Y:S02]  /*6ec0*/  IMAD.MOV R120, RZ, RZ, -R96 ;  /* 0x000000ffff787224 */ /* 0x000fe400078e0a60 */
[----:B------:R-:W-:-:S04]  /*6ed0*/  IMAD.HI.U32 R96, R6, R131, RZ ;  /* 0x0000008306607227 */ /* 0x000fc800078e00ff */
[C---:B------:R-:W-:Y:S02]  /*6ee0*/  IMAD R136, R8.reuse, R118, R121 ;  /* 0x0000007608887224 */ /* 0x040fe400078e0279 */
[----:B------:R-:W-:Y:S01]  /*6ef0*/  @!P6 IMAD.IADD R119, R119, 0x1, -R8 ;  /* 0x000000017777e824 */ /* 0x000fe200078e0a08 */
[----:B------:R-:W-:Y:S01]  /*6f00*/  ISETP.GT.U32.AND P6, PT, R8, R134, PT ;  /* 0x000000860800720c */ /* 0x000fe20003fc4070 */
[----:B------:R-:W-:Y:S01]  /*6f10*/  @!P2 IMAD.MOV R129, RZ, RZ, -R129 ;  /* 0x000000ffff81a224 */ /* 0x000fe200078e0a81 */
[----:B------:R-:W-:Y:S01]  /*6f20*/  ISETP.GE.AND P2, PT, R250, RZ, PT ;  /* 0x000000fffa00720c */ /* 0x000fe20003f46270 */
[----:B------:R-:W-:Y:S01]  /*6f30*/  IMAD.MOV R96, RZ, RZ, -R96 ;  /* 0x000000ffff607224 */ /* 0x000fe200078e0a60 */
[----:B------:R-:W2:Y:S01]  /*6f40*/  LDC R250, c[0x0][0x230] ;  /* 0x00008c00fffa7b82 */ /* 0x000ea20000000800 */
[----:B------:R-:W-:Y:S01]  /*6f50*/  ISETP.GT.U32.AND P4, PT, R8, R136, PT ;  /* 0x000000880800720c */ /* 0x000fe20003f84070 */
[----:B------:R-:W-:Y:S02]  /*6f60*/  @!P3 IMAD.IADD R130, R130, 0x1, -R8 ;  /* 0x000000018282b824 */ /* 0x000fe400078e0a08 */
[----:B------:R-:W-:-:S02]  /*6f70*/  IMAD R131, R8, R96, R131 ;  /* 0x0000006008837224 */ /* 0x000fc400078e0283 */
[----:B------:R-:W-:Y:S02]  /*6f80*/  VIADD R249, R13, 0x1 ;  /* 0x000000010df97836 */ /* 0x000fe40000000000 */
[----:B------:R-:W-:Y:S01]  /*6f90*/  @!P5 IMAD.MOV R126, RZ, RZ, -R126 ;  /* 0x000000ffff7ed224 */ /* 0x000fe200078e0a7e */
[----:B------:R-:W-:Y:S01]  /*6fa0*/  ISETP.GT.U32.AND P3, PT, R8, R131, PT ;  /* 0x000000830800720c */ /* 0x000fe20003f64070 */
[--C-:B------:R-:W-:Y:S01]  /*6fb0*/  @!P6 IMAD.IADD R134, R134, 0x1, -R8.reuse ;  /* 0x000000018686e824 */ /* 0x100fe200078e0a08 */
[C---:B------:R-:W-:Y:S01]  /*6fc0*/  ISETP.GT.U32.AND P6, PT, R8.reuse, R133, PT ;  /* 0x000000850800720c */ /* 0x040fe20003fc4070 */
[----:B------:R-:W-:Y:S01]  /*6fd0*/  IMAD R135, R8, R120, R135 ;  /* 0x0000007808877224 */ /* 0x000fe200078e0287 */
[----:B------:R-:W-:Y:S01]  /*6fe0*/  IABS R139, R249 ;  /* 0x000000f9008b7213 */ /* 0x000fe20000000000 */
[----:B------:R-:W-:Y:S01]  /*6ff0*/  @!P4 IMAD.IADD R136, R136, 0x1, -R8 ;  /* 0x000000018888c824 */ /* 0x000fe200078e0a08 */
[----:B------:R-:W-:Y:S01]  /*7000*/  SHF.R.U32.HI R120, RZ, 0x4, R251 ;  /* 0x00000004ff787819 */ /* 0x000fe200000116fb */
[----:B------:R-:W-:Y:S01]  /*7010*/  VIADD R96, R251, 0x20000 ;  /* 0x00020000fb607836 */ /* 0x000fe20000000000 */
[----:B------:R-:W-:Y:S01]  /*7020*/  ISETP.GT.U32.AND P1, PT, R8, R135, PT ;  /* 0x000000870800720c */ /* 0x000fe20003f24070 */
[----:B------:R-:W-:Y:S01]  /*7030*/  IMAD.HI.U32 R6, R6, R139, RZ ;  /* 0x0000008b06067227 */ /* 0x000fe200078e00ff */
[----:B------:R-:W-:-:S02]  /*7040*/  ISETP.GT.U32.AND P5, PT, R8, R136, PT ;  /* 0x000000880800720c */ /* 0x000fc40003fa4070 */
[----:B------:R-:W-:Y:S01]  /*7050*/  SHF.R.U32.HI R96, RZ, 0x4, R96 ;  /* 0x00000004ff607819 */ /* 0x000fe20000011660 */
[----:B------:R-:W-:Y:S01]  /*7060*/  @!P3 IMAD.IADD R131, R131, 0x1, -R8 ;  /* 0x000000018383b824 */ /* 0x000fe200078e0a08 */
[----:B------:R-:W-:Y:S01]  /*7070*/  SGXT.U32 R121, R120, 0xe ;  /* 0x0000000e7879781a */ /* 0x000fe20000000000 */
[----:B--2---:R-:W-:Y:S01]  /*7080*/  VIADD R250, R250, 0x7f ;  /* 0x0000007ffafa7836 */ /* 0x004fe20000000000 */
[----:B------:R-:W-:Y:S01]  /*7090*/  SGXT.U32 R96, R96, 0xe ;  /* 0x0000000e6060781a */ /* 0x000fe20000000000 */
[----:B------:R-:W-:Y:S01]  /*70a0*/  IMAD.MOV R6, RZ, RZ, -R6 ;  /* 0x000000ffff067224 */ /* 0x000fe200078e0a06 */
[----:B------:R-:W-:Y:S01]  /*70b0*/  ISETP.GT.U32.AND P3, PT, R8, R131, PT ;  /* 0x000000830800720c */ /* 0x000fe20003f64070 */
[----:B------:R-:W-:Y:S01]  /*70c0*/  @!P6 IMAD.IADD R133, R133, 0x1, -R8 ;  /* 0x000000018585e824 */ /* 0x000fe200078e0a08 */
[----:B------:R-:W-:Y:S01]  /*70d0*/  ISETP.GE.AND P6, PT, R204, RZ, PT ;  /* 0x000000ffcc00720c */ /* 0x000fe20003fc6270 */
[----:B------:R-:W-:Y:S01]  /*70e0*/  IMAD R139, R8, R6, R139 ;  /* 0x00000006088b7224 */ /* 0x000fe200078e028b */
[----:B------:R-:W-:Y:S01]  /*70f0*/  SHF.R.S32.HI R217, RZ, 0x1f, R250 ;  /* 0x0000001fffd97819 */ /* 0x000fe200000114fa */
[----:B------:R-:W-:Y:S01]  /*7100*/  @!P5 IMAD.IADD R136, R136, 0x1, -R8 ;  /* 0x000000018888d824 */ /* 0x000fe200078e0a08 */
[----:B------:R-:W-:Y:S01]  /*7110*/  R2UR UR34, R96 ;  /* 0x00000000602272ca */ /* 0x000fe200000e0000 */
[----:B------:R-:W-:Y:S01]  /*7120*/  IMAD.MOV.U32 R6, RZ, RZ, R119 ;  /* 0x000000ffff067224 */ /* 0x000fe200078e0077 */
[----:B------:R-:W-:-:S02]  /*7130*/  LEA.HI R217, R217, R250, RZ, 0x7 ;  /* 0x000000fad9d97211 */ /* 0x000fc400078f38ff */
[----:B------:R-:W-:Y:S02]  /*7140*/  CS2R R118, SRZ ;  /* 0x0000000000767805 */ /* 0x000fe4000001ff00 */
[C---:B------:R-:W-:Y:S01]  /*7150*/  ISETP.GT.U32.AND P5, PT, R8.reuse, R139, PT ;  /* 0x0000008b0800720c */ /* 0x040fe20003fa4070 */
[----:B------:R-:W2:Y:S01]  /*7160*/  S2R R250, SR_TID.X ;  /* 0x0000000000fa7919 */ /* 0x000ea20000002100 */
[--C-:B------:R-:W-:Y:S01]  /*7170*/  @!P1 IMAD.IADD R135, R135, 0x1, -R8.reuse ;  /* 0x0000000187879824 */ /* 0x100fe200078e0a08 */
[----:B------:R-:W-:Y:S01]  /*7180*/  ISETP.GT.U32.AND P1, PT, R8, R134, PT ;  /* 0x000000860800720c */ /* 0x000fe20003f24070 */
[----:B------:R-:W-:Y:S02]  /*7190*/  @!P3 IMAD.IADD R131, R131, 0x1, -R8 ;  /* 0x000000018383b824 */ /* 0x000fe400078e0a08 */
[----:B------:R-:W-:Y:S01]  /*71a0*/  @!P6 IMAD.MOV R130, RZ, RZ, -R130 ;  /* 0x000000ffff82e224 */ /* 0x000fe200078e0a82 */
[----:B------:R-:W-:Y:S01]  /*71b0*/  IADD3 R120, P6, R121, 0x80, RZ ;  /* 0x0000008079787810 */ /* 0x000fe20007fde0ff */
[----:B------:R-:W-:Y:S01]  /*71c0*/  @!P0 IMAD.MOV R6, RZ, RZ, -R6 ;  /* 0x000000ffff068224 */ /* 0x000fe200078e0a06 */
[----:B------:R-:W-:Y:S01]  /*71d0*/  IADD3 R121, P3, R96, 0x2, RZ ;  /* 0x0000000260797810 */ /* 0x000fe20007f7e0ff */
[----:B------:R-:W-:Y:S01]  /*71e0*/  @!P2 IMAD.MOV R136, RZ, RZ, -R136 ;  /* 0x000000ffff88a224 */ /* 0x000fe200078e0a88 */
[----:B------:R-:W-:Y:S01]  /*71f0*/  IADD3.X R118, R118, 0x40000040, RZ, P6, !PT ;  /* 0x4000004076767810 */ /* 0x000fe200037fe4ff */
[----:B------:R-:W3:Y:S01]  /*7200*/  LDC R96, c[0x0][0x240] ;  /* 0x00009000ff607b82 */ /* 0x000ee20000000800 */
[----:B------:R-:W-:Y:S01]  /*7210*/  IADD3.X R119, R119, 0x40000040, RZ, P3, !PT ;  /* 0x4000004077777810 */ /* 0x000fe20001ffe4ff */
[--C-:B------:R-:W-:Y:S01]  /*7220*/  @!P5 IMAD.IADD R139, R139, 0x1, -R8.reuse ;  /* 0x000000018b8bd824 */ /* 0x100fe200078e0a08 */
[----:B------:R-:W-:Y:S01]  /*7230*/  ISETP.GT.U32.AND P4, PT, R8, R135, PT ;  /* 0x000000870800720c */ /* 0x000fe20003f84070 */
[--C-:B------:R-:W-:Y:S01]  /*7240*/  @!P1 IMAD.IADD R134, R134, 0x1, -R8.reuse ;  /* 0x0000000186869824 */ /* 0x100fe200078e0a08 */
[----:B------:R-:W-:Y:S01]  /*7250*/  R2UR UR5, R118 ;  /* 0x00000000760572ca */ /* 0x000fe200000e0000 */
[-C--:B------:R-:W-:Y:S01]  /*7260*/  IMAD R190, R190, R194.reuse, RZ ;  /* 0x000000c2bebe7224 */ /* 0x080fe200078e02ff */
[----:B------:R-:W-:Y:S01]  /*7270*/  R2UR UR7, R119 ;  /* 0x00000000770772ca */ /* 0x000fe200000e0000 */
[-C--:B------:R-:W-:Y:S01]  /*7280*/  IMAD R193, R193, R194.reuse, RZ ;  /* 0x000000c2c1c17224 */ /* 0x080fe200078e02ff */
[----:B------:R-:W-:Y:S01]  /*7290*/  R2UR UR4, R120 ;  /* 0x00000000780472ca */ /* 0x000fe200000e0000 */
[----:B------:R-:W4:Y:S01]  /*72a0*/  LDC.64 R118, c[0x0][0x210] ;  /* 0x00008400ff767b82 */ /* 0x000f220000000a00 */
[----:B------:R-:W-:Y:S01]  /*72b0*/  R2UR UR6, R121 ;  /* 0x00000000790672ca */ /* 0x000fe200000e0000 */
[-C--:B------:R-:W-:Y:S01]  /*72c0*/  IMAD R192, R192, R194.reuse, RZ ;  /* 0x000000c2c0c07224 */ /* 0x080fe200078e02ff */
[----:B------:R-:W-:Y:S01]  /*72d0*/  ISETP.GT.U32.AND P5, PT, R8, R139, PT ;  /* 0x0000008b0800720c */ /* 0x000fe20003fa4070 */
[----:B------:R-:W-:Y:S01]  /*72e0*/  IMAD R191, R191, R194, RZ ;  /* 0x000000c2bfbf7224 */ /* 0x000fe200078e02ff */
[----:B------:R-:W-:Y:S01]  /*72f0*/  ISETP.GE.AND P0, PT, R207, RZ, PT ;  /* 0x000000ffcf00720c */ /* 0x000fe20003f06270 */
[----:B------:R-:W-:Y:S01]  /*7300*/  @!P4 IMAD.IADD R135, R135, 0x1, -R8 ;  /* 0x000000018787c824 */ /* 0x000fe200078e0a08 */
[----:B------:R-:W-:Y:S01]  /*7310*/  ISETP.GE.AND P4, PT, R206, RZ, PT ;  /* 0x000000ffce00720c */ /* 0x000fe20003f86270 */
[----:B------:R-:W0:Y:S01]  /*7320*/  LDC.64 R120, c[0x0][0x218] ;  /* 0x00008600ff787b82 */ /* 0x000e220000000a00 */
[----:B------:R-:W-:-:S02]  /*7330*/  ISETP.GE.AND P3, PT, R249, RZ, PT ;  /* 0x000000fff900720c */ /* 0x000fc40003f66270 */
[----:B------:R-:W-:Y:S02]  /*7340*/  CS2R R194, SRZ ;  /* 0x0000000000c27805 */ /* 0x000fe4000001ff00 */
[----:B------:R-:W-:Y:S02]  /*7350*/  ISETP.GE.AND P6, PT, R248, RZ, PT ;  /* 0x000000fff800720c */ /* 0x000fe40003fc6270 */
[----:B------:R-:W-:Y:S02]  /*7360*/  CS2R R206, SRZ ;  /* 0x0000000000ce7805 */ /* 0x000fe4000001ff00 */
[----:B------:R-:W-:Y:S02]  /*7370*/  ISETP.GE.AND P1, PT, R205, RZ, PT ;  /* 0x000000ffcd00720c */ /* 0x000fe40003f26270 */
[----:B------:R-:W-:Y:S02]  /*7380*/  CS2R R204, SRZ ;  /* 0x0000000000cc7805 */ /* 0x000fe4000001ff00 */
[----:B--2---:R-:W-:Y:S01]  /*7390*/  LOP3.LUT R250, R250, 0x7f, RZ, 0xc0, !PT ;  /* 0x0000007ffafa7812 */ /* 0x004fe200078ec0ff */
[----:B------:R-:W-:Y:S01]  /*73a0*/  @!P5 IMAD.IADD R139, R139, 0x1, -R8 ;  /* 0x000000018b8bd824 */ /* 0x000fe200078e0a08 */
[----:B------:R-:W-:Y:S01]  /*73b0*/  ISETP.NE.AND P5, PT, R3, RZ, PT ;  /* 0x000000ff0300720c */ /* 0x000fe20003fa5270 */
[----:B------:R-:W-:-:S02]  /*73c0*/  @!P0 IMAD.MOV R135, RZ, RZ, -R135 ;  /* 0x000000ffff878224 */ /* 0x000fc400078e0a87 */
[----:B------:R-:W-:Y:S01]  /*73d0*/  IMAD.MOV.U32 R8, RZ, RZ, R139 ;  /* 0x000000ffff087224 */ /* 0x000fe200078e008b */
[C---:B------:R-:W-:Y:S01]  /*73e0*/  SEL R189, R137.reuse, R0, !P5 ;  /* 0x0000000089bd7207 */ /* 0x040fe20006800000 */
[----:B-1----:R-:W-:Y:S01]  /*73f0*/  IMAD R0, R250, R218, RZ ;  /* 0x000000dafa007224 */ /* 0x002fe200078e02ff */
[C---:B------:R-:W-:Y:S01]  /*7400*/  SEL R3, R137.reuse, R2, !P5 ;  /* 0x0000000289037207 */ /* 0x040fe20006800000 */
[----:B------:R-:W-:Y:S01]  /*7410*/  @!P4 IMAD.MOV R134, RZ, RZ, -R134 ;  /* 0x000000ffff86c224 */ /* 0x000fe200078e0a86 */
[C---:B------:R-:W-:Y:S01]  /*7420*/  SEL R7, R137.reuse, R7, !P5 ;  /* 0x0000000789077207 */ /* 0x040fe20006800000 */
[----:B------:R-:W-:Y:S01]  /*7430*/  @!P3 IMAD.MOV R8, RZ, RZ, -R8 ;  /* 0x000000ffff08b224 */ /* 0x000fe200078e0a08 */
[----:B------:R-:W-:Y:S01]  /*7440*/  SEL R26, R137, R26, !P5 ;  /* 0x0000001a891a7207 */ /* 0x000fe20006800000 */
[----:B---3--:R-:W-:Y:S01]  /*7450*/  IMAD R189, R189, R96, RZ ;  /* 0x00000060bdbd7224 */ /* 0x008fe200078e02ff */
[C---:B------:R-:W-:Y:S01]  /*7460*/  SEL R139, R137.reuse, R16, !P5 ;  /* 0x00000010898b7207 */ /* 0x040fe20006800000 */
[----:B------:R-:W-:Y:S01]  /*7470*/  @!P6 IMAD.MOV R131, RZ, RZ, -R131 ;  /* 0x000000ffff83e224 */ /* 0x000fe200078e0a83 */
[C---:B------:R-:W-:Y:S01]  /*7480*/  SEL R25, R137.reuse, R25, !P5 ;  /* 0x0000001989197207 */ /* 0x040fe20006800000 */
[----:B------:R-:W-:Y:S01]  /*7490*/  @!P1 IMAD.MOV R133, RZ, RZ, -R133 ;  /* 0x000000ffff859224 */ /* 0x000fe200078e0a85 */
[----:B------:R-:W-:Y:S01]  /*74a0*/  SEL R99, R137, R99, !P5 ;  /* 0x0000006389637207 */ /* 0x000fe20006800000 */
[----:B------:R-:W-:Y:S01]  /*74b0*/  IMAD R139, R139, R96, RZ ;  /* 0x000000608b8b7224 */ /* 0x000fe200078e02ff */
[C---:B------:R-:W-:Y:S01]  /*74c0*/  SEL R132, R137.reuse, R14, !P5 ;  /* 0x0000000e89847207 */ /* 0x040fe20006800000 */
[----:B------:R-:W1:Y:S01]  /*74d0*/  S2R R250, SR_TID.X ;  /* 0x0000000000fa7919 */ /* 0x000e620000002100 */
[----:B------:R-:W-:-:S02]  /*74e0*/  SEL R23, R137, R23, !P5 ;  /* 0x0000001789177207 */ /* 0x000fc40006800000 */
[C---:B------:R-:W-:Y:S01]  /*74f0*/  SEL R98, R137.reuse, R98, !P5 ;  /* 0x0000006289627207 */ /* 0x040fe20006800000 */
[----:B------:R-:W-:Y:S01]  /*7500*/  IMAD R132, R132, R96, RZ ;  /* 0x0000006084847224 */ /* 0x000fe200078e02ff */
[----:B------:R-:W-:Y:S01]  /*7510*/  SEL R187, R137, R136, !P5 ;  /* 0x0000008889bb7207 */ /* 0x000fe20006800000 */
[----:B------:R-:W-:Y:S01]  /*7520*/  IMAD R136, R3, R96, RZ ;  /* 0x0000006003887224 */ /* 0x000fe200078e02ff */
[----:B----4-:R-:W-:Y:S02]  /*7530*/  LEA R16, P2, R190, R118, 0x1 ;  /* 0x00000076be107211 */ /* 0x010fe400078408ff */
[----:B------:R-:W-:Y:S01]  /*7540*/  SEL R4, R137, R4, !P5 ;  /* 0x0000000489047207 */ /* 0x000fe20006800000 */
[-C--:B------:R-:W-:Y:S01]  /*7550*/  IMAD R187, R187, R96.reuse, RZ ;  /* 0x00000060bbbb7224 */ /* 0x080fe200078e02ff */
[C---:B------:R-:W-:Y:S02]  /*7560*/  SEL R97, R137.reuse, R97, !P5 ;  /* 0x0000006189617207 */ /* 0x040fe40006800000 */
[----:B------:R-:W-:Y:S01]  /*7570*/  SEL R186, R137, R135, !P5 ;  /* 0x0000008789ba7207 */ /* 0x000fe20006800000 */
[----:B------:R-:W-:Y:S01]  /*7580*/  IMAD R135, R7, R96, RZ ;  /* 0x0000006007877224 */ /* 0x000fe200078e02ff */
[----:B0-----:R-:W-:-:S02]  /*7590*/  LEA R2, P4, R0, R120, 0x1 ;  /* 0x0000007800027211 */ /* 0x001fc400078808ff */
[----:B------:R-:W-:Y:S01]  /*75a0*/  LEA R14, P3, R193, R118, 0x1 ;  /* 0x00000076c10e7211 */ /* 0x000fe200078608ff */
[-C--:B------:R-:W-:Y:S01]  /*75b0*/  IMAD R186, R186, R96.reuse, RZ ;  /* 0x00000060baba7224 */ /* 0x080fe200078e02ff */
[C---:B------:R-:W-:Y:S02]  /*75c0*/  SEL R5, R137.reuse, R5, !P5 ;  /* 0x0000000589057207 */ /* 0x040fe40006800000 */
[C---:B------:R-:W-:Y:S01]  /*75d0*/  SEL R171, R137.reuse, R95, !P5 ;  /* 0x0000005f89ab7207 */ /* 0x040fe20006800000 */
[-C--:B------:R-:W-:Y:S01]  /*75e0*/  IMAD R95, R26, R96.reuse, RZ ;  /* 0x000000601a5f7224 */ /* 0x080fe200078e02ff */
[----:B------:R-:W-:Y:S01]  /*75f0*/  SEL R9, R137, R9, !P5 ;  /* 0x0000000989097207 */ /* 0x000fe20006800000 */
[----:B------:R-:W-:Y:S01]  /*7600*/  IMAD R26, R99, R96, RZ ;  /* 0x00000060631a7224 */ /* 0x000fe200078e02ff */
[C---:B------:R-:W-:Y:S02]  /*7610*/  SEL R140, R137.reuse, R17, !P5 ;  /* 0x00000011898c7207 */ /* 0x040fe40006800000 */
[----:B------:R-:W-:Y:S01]  /*7620*/  SEL R180, R137, R112, !P5 ;  /* 0x0000007089b47207 */ /* 0x000fe20006800000 */
[-C--:B------:R-:W-:Y:S01]  /*7630*/  IMAD R112, R25, R96.reuse, RZ ;  /* 0x0000006019707224 */ /* 0x080fe200078e02ff */
[C---:B------:R-:W-:Y:S01]  /*7640*/  SEL R138, R137.reuse, R15, !P5 ;  /* 0x0000000f898a7207 */ /* 0x040fe20006800000 */
[----:B------:R-:W-:Y:S01]  /*7650*/  IMAD R25, R98, R96, RZ ;  /* 0x0000006062197224 */ /* 0x000fe200078e02ff */
[----:B------:R-:W-:Y:S01]  /*7660*/  SEL R182, R137, R114, !P5 ;  /* 0x0000007289b67207 */ /* 0x000fe20006800000 */
[-C--:B------:R-:W-:Y:S01]  /*7670*/  IMAD R114, R23, R96.reuse, RZ ;  /* 0x0000006017727224 */ /* 0x080fe200078e02ff */
[-C--:B------:R-:W-:Y:S01]  /*7680*/  LEA.HI.X.SX32 R17, R190, R119.reuse, 0x1, P2 ;  /* 0x00000077be117211 */ /* 0x080fe200010f0eff */
[----:B------:R-:W-:Y:S01]  /*7690*/  IMAD R23, R97, R96, RZ ;  /* 0x0000006061177224 */ /* 0x000fe200078e02ff */
[----:B------:R-:W-:Y:S01]  /*76a0*/  SEL R185, R137, R134, !P5 ;  /* 0x0000008689b97207 */ /* 0x000fe20006800000 */
[-C--:B------:R-:W-:Y:S01]  /*76b0*/  IMAD R134, R4, R96.reuse, RZ ;  /* 0x0000006004867224 */ /* 0x080fe200078e02ff */
[----:B------:R-:W-:Y:S01]  /*76c0*/  LEA.HI.X.SX32 R15, R193, R119, 0x1, P3 ;  /* 0x00000077c10f7211 */ /* 0x000fe200018f0eff */
[----:B------:R-:W-:Y:S01]  /*76d0*/  IMAD R138, R138, R96, RZ ;  /* 0x000000608a8a7224 */ /* 0x000fe200078e02ff */
[----:B------:R-:W-:Y:S01]  /*76e0*/  LEA R99, P2, R189, R2, 0x1 ;  /* 0x00000002bd637211 */ /* 0x000fe200078408ff */
[-C--:B------:R-:W-:Y:S01]  /*76f0*/  IMAD R140, R140, R96.reuse, RZ ;  /* 0x000000608c8c7224 */ /* 0x080fe200078e02ff */
[----:B------:R-:W-:Y:S01]  /*7700*/  SEL R188, R137, R131, !P5 ;  /* 0x0000008389bc7207 */ /* 0x000fe20006800000 */
[-C--:B------:R-:W-:Y:S01]  /*7710*/  IMAD R131, R5, R96.reuse, RZ ;  /* 0x0000006005837224 */ /* 0x080fe200078e02ff */
[----:B------:R-:W-:Y:S01]  /*7720*/  LEA.HI.X.SX32 R0, R0, R121, 0x1, P4 ;  /* 0x0000007900007211 */ /* 0x000fe200020f0eff */
[----:B------:R-:W-:Y:S01]  /*7730*/  IMAD R121, R9, R96, RZ ;  /* 0x0000006009797224 */ /* 0x000fe200078e02ff */
[----:B------:R-:W-:Y:S01]  /*7740*/  LEA R98, P3, R136, R2, 0x1 ;  /* 0x0000000288627211 */ /* 0x000fe200078608ff */
[----:B------:R0:W-:Y:S01]  /*7750*/  STL [R1+0x2060], R99 ;  /* 0x0020606301007387 */ /* 0x0001e20000100800 */
[C---:B------:R-:W-:Y:S01]  /*7760*/  SEL R10, R137.reuse, R10, !P5 ;  /* 0x0000000a890a7207 */ /* 0x040fe20006800000 */
[----:B------:R-:W-:Y:S01]  /*7770*/  IMAD R180, R180, R96, RZ ;  /* 0x00000060b4b47224 */ /* 0x000fe200078e02ff */
[----:B------:R-:W-:Y:S01]  /*7780*/  SEL R143, R137, R20, !P5 ;  /* 0x00000014898f7207 */ /* 0x000fe20006800000 */
[----:B------:R2:W-:Y:S01]  /*7790*/  STL [R1+0xc88], R98 ;  /* 0x000c886201007387 */ /* 0x0005e20000100800 */
[----:B------:R-:W-:Y:S01]  /*77a0*/  LEA R97, P4, R135, R2, 0x1 ;  /* 0x0000000287617211 */ /* 0x000fe200078808ff */
[----:B------:R-:W-:Y:S01]  /*77b0*/  IMAD R120, R10, R96, RZ ;  /* 0x000000600a787224 */ /* 0x000fe200078e02ff */
[----:B------:R-:W-:Y:S01]  /*77c0*/  SEL R141, R137, R18, !P5 ;  /* 0x00000012898d7207 */ /* 0x000fe20006800000 */
[----:B------:R-:W-:Y:S01]  /*77d0*/  IMAD R143, R143, R96, RZ ;  /* 0x000000608f8f7224 */ /* 0x000fe200078e02ff */
[C---:B------:R-:W-:Y:S01]  /*77e0*/  SEL R145, R137.reuse, R35, !P5 ;  /* 0x0000002389917207 */ /* 0x040fe20006800000 */
[----:B------:R3:W-:Y:S01]  /*77f0*/  STL [R1+0xc90], R97 ;  /* 0x000c906101007387 */ /* 0x0007e20000100800 */
[----:B------:R-:W-:Y:S01]  /*7800*/  SEL R146, R137, R36, !P5 ;  /* 0x0000002489927207 */ /* 0x000fe20006800000 */
[-C--:B------:R-:W-:Y:S01]  /*7810*/  IMAD R141, R141, R96.reuse, RZ ;  /* 0x000000608d8d7224 */ /* 0x080fe200078e02ff */
[C---:B------:R-:W-:Y:S01]  /*7820*/  SEL R148, R137.reuse, R37, !P5 ;  /* 0x0000002589947207 */ /* 0x040fe20006800000 */
[----:B------:R-:W-:Y:S01]  /*7830*/  IMAD R182, R182, R96, RZ ;  /* 0x00000060b6b67224 */ /* 0x000fe200078e02ff */
[----:B------:R-:W-:Y:S01]  /*7840*/  SEL R149, R137, R38, !P5 ;  /* 0x0000002689957207 */ /* 0x000fe20006800000 */
[-C--:B------:R-:W-:Y:S01]  /*7850*/  IMAD R185, R185, R96.reuse, RZ ;  /* 0x00000060b9b97224 */ /* 0x080fe200078e02ff */
[C---:B------:R-:W-:Y:S01]  /*7860*/  SEL R151, R137.reuse, R39, !P5 ;  /* 0x0000002789977207 */ /* 0x040fe20006800000 */
[----:B------:R-:W-:Y:S01]  /*7870*/  IMAD R188, R188, R96, RZ ;  /* 0x00000060bcbc7224 */ /* 0x000fe200078e02ff */
[----:B------:R-:W-:-:S02]  /*7880*/  SEL R152, R137, R40, !P5 ;  /* 0x0000002889987207 */ /* 0x000fc40006800000 */
[C---:B------:R-:W-:Y:S02]  /*7890*/  SEL R154, R137.reuse, R41, !P5 ;  /* 0x00000029899a7207 */ /* 0x040fe40006800000 */
[C---:B------:R-:W-:Y:S02]  /*78a0*/  SEL R155, R137.reuse, R42, !P5 ;  /* 0x0000002a899b7207 */ /* 0x040fe40006800000 */
[C---:B------:R-:W-:Y:S02]  /*78b0*/  SEL R157, R137.reuse, R43, !P5 ;  /* 0x0000002b899d7207 */ /* 0x040fe40006800000 */
[C---:B------:R-:W-:Y:S02]  /*78c0*/  SEL R158, R137.reuse, R44, !P5 ;  /* 0x0000002c899e7207 */ /* 0x040fe40006800000 */
[C---:B------:R-:W-:Y:S02]  /*78d0*/  SEL R160, R137.reuse, R45, !P5 ;  /* 0x0000002d89a07207 */ /* 0x040fe40006800000 */
[----:B------:R-:W-:-:S02]  /*78e0*/  SEL R161, R137, R46, !P5 ;  /* 0x0000002e89a17207 */ /* 0x000fc40006800000 */
[C---:B------:R-:W-:Y:S02]  /*78f0*/  SEL R163, R137.reuse, R47, !P5 ;  /* 0x0000002f89a37207 */ /* 0x040fe40006800000 */
[C---:B------:R-:W-:Y:S02]  /*7900*/  SEL R164, R137.reuse, R48, !P5 ;  /* 0x0000003089a47207 */ /* 0x040fe40006800000 */
[C---:B------:R-:W-:Y:S02]  /*7910*/  SEL R166, R137.reuse, R49, !P5 ;  /* 0x0000003189a67207 */ /* 0x040fe40006800000 */
[C---:B------:R-:W-:Y:S02]  /*7920*/  SEL R167, R137.reuse, R50, !P5 ;  /* 0x0000003289a77207 */ /* 0x040fe40006800000 */
[C---:B------:R-:W-:Y:S02]  /*7930*/  SEL R169, R137.reuse, R51, !P5 ;  /* 0x0000003389a97207 */ /* 0x040fe40006800000 */
[----:B------:R-:W-:-:S02]  /*7940*/  SEL R170, R137, R52, !P5 ;  /* 0x0000003489aa7207 */ /* 0x000fc40006800000 */
[----:B------:R-:W-:Y:S02]  /*7950*/  LEA R20, P0, R192, R118, 0x1 ;  /* 0x00000076c0147211 */ /* 0x000fe400078008ff */
[C---:B------:R-:W-:Y:S02]  /*7960*/  SEL R11, R137.reuse, R11, !P5 ;  /* 0x0000000b890b7207 */ /* 0x040fe40006800000 */
[C---:B------:R-:W-:Y:S02]  /*7970*/  SEL R12, R137.reuse, R12, !P5 ;  /* 0x0000000c890c7207 */ /* 0x040fe40006800000 */
[C---:B------:R-:W-:Y:S02]  /*7980*/  SEL R142, R137.reuse, R19, !P5 ;  /* 0x00000013898e7207 */ /* 0x040fe40006800000 */
[C---:B------:R-:W-:Y:S02]  /*7990*/  SEL R144, R137.reuse, R21, !P5 ;  /* 0x0000001589907207 */ /* 0x040fe40006800000 */
[C---:B------:R-:W-:Y:S01]  /*79a0*/  SEL R22, R137.reuse, R22, !P5 ;  /* 0x0000001689167207 */ /* 0x040fe20006800000 */
[----:B------:R-:W-:Y:S01]  /*79b0*/  IMAD R142, R142, R96, RZ ;  /* 0x000000608e8e7224 */ /* 0x000fe200078e02ff */
        /* <DEDUP_REMOVED lines=34> */
[-C--:B------:R-:W-:Y:S01]  /*7be0*/  IMAD R69, R170, R96.reuse, RZ ;  /* 0x00000060aa457224 */ /* 0x080fe200078e02ff */
[C---:B------:R-:W-:Y:S01]  /*7bf0*/  SEL R51, R137.reuse, R73, !P5 ;  /* 0x0000004989337207 */ /* 0x040fe20006800000 */
[----:B------:R-:W-:Y:S01]  /*7c00*/  IMAD R73, R164, R96, RZ ;  /* 0x00000060a4497224 */ /* 0x000fe200078e02ff */
[C---:B------:R-:W-:Y:S01]  /*7c10*/  SEL R50, R137.reuse, R72, !P5 ;  /* 0x0000004889327207 */ /* 0x040fe20006800000 */
[-C--:B------:R-:W-:Y:S01]  /*7c20*/  IMAD R72, R166, R96.reuse, RZ ;  /* 0x00000060a6487224 */ /* 0x080fe200078e02ff */
[----:B------:R-:W-:Y:S01]  /*7c30*/  SEL R49, R137, R71, !P5 ;  /* 0x0000004789317207 */ /* 0x000fe20006800000 */
[----:B------:R-:W-:Y:S01]  /*7c40*/  IMAD R71, R167, R96, RZ ;  /* 0x00000060a7477224 */ /* 0x000fe200078e02ff */
[----:B------:R-:W-:Y:S01]  /*7c50*/  SEL R48, R137, R70, !P5 ;  /* 0x0000004689307207 */ /* 0x000fe20006800000 */
[----:B------:R-:W-:Y:S01]  /*7c60*/  IMAD R70, R169, R96, RZ ;  /* 0x00000060a9467224 */ /* 0x000fe200078e02ff */
[C---:B------:R-:W-:Y:S01]  /*7c70*/  SEL R47, R137.reuse, R76, !P5 ;  /* 0x0000004c892f7207 */ /* 0x040fe20006800000 */
[-C--:B------:R-:W-:Y:S01]  /*7c80*/  IMAD R76, R160, R96.reuse, RZ ;  /* 0x00000060a04c7224 */ /* 0x080fe200078e02ff */
[----:B------:R-:W-:Y:S01]  /*7c90*/  SEL R46, R137, R75, !P5 ;  /* 0x0000004b892e7207 */ /* 0x000fe20006800000 */
[----:B------:R-:W-:Y:S01]  /*7ca0*/  IMAD R75, R161, R96, RZ ;  /* 0x00000060a14b7224 */ /* 0x000fe200078e02ff */
[----:B------:R-:W-:Y:S01]  /*7cb0*/  SEL R45, R137, R74, !P5 ;  /* 0x0000004a892d7207 */ /* 0x000fe20006800000 */
[-C--:B------:R-:W-:Y:S01]  /*7cc0*/  IMAD R74, R163, R96.reuse, RZ ;  /* 0x00000060a34a7224 */ /* 0x080fe200078e02ff */
[C---:B------:R-:W-:Y:S01]  /*7cd0*/  SEL R44, R137.reuse, R77, !P5 ;  /* 0x0000004d892c7207 */ /* 0x040fe20006800000 */
[----:B------:R-:W-:Y:S01]  /*7ce0*/  IMAD R77, R158, R96, RZ ;  /* 0x000000609e4d7224 */ /* 0x000fe200078e02ff */
[----:B------:R-:W-:Y:S01]  /*7cf0*/  SEL R43, R137, R78, !P5 ;  /* 0x0000004e892b7207 */ /* 0x000fe20006800000 */
[----:B------:R-:W-:Y:S01]  /*7d00*/  IMAD R78, R157, R96, RZ ;  /* 0x000000609d4e7224 */ /* 0x000fe200078e02ff */
[C---:B------:R-:W-:Y:S01]  /*7d10*/  SEL R42, R137.reuse, R80, !P5 ;  /* 0x00000050892a7207 */ /* 0x040fe20006800000 */
[-C--:B------:R-:W-:Y:S01]  /*7d20*/  IMAD R80, R154, R96.reuse, RZ ;  /* 0x000000609a507224 */ /* 0x080fe200078e02ff */
[----:B------:R-:W-:Y:S01]  /*7d30*/  SEL R41, R137, R79, !P5 ;  /* 0x0000004f89297207 */ /* 0x000fe20006800000 */
        /* <DEDUP_REMOVED lines=30> */
[----:B------:R-:W-:Y:S01]  /*7f20*/  IMAD R61, R60, R96, RZ ;  /* 0x000000603c3d7224 */ /* 0x000fe200078e02ff */
[C---:B------:R-:W-:Y:S01]  /*7f30*/  SEL R100, R137.reuse, R100, !P5 ;  /* 0x0000006489647207 */ /* 0x040fe20006800000 */
[-C--:B------:R-:W-:Y:S01]  /*7f40*/  IMAD R60, R172, R96.reuse, RZ ;  /* 0x00000060ac3c7224 */ /* 0x080fe200078e02ff */
        /* <DEDUP_REMOVED lines=49> */
[----:B------:R-:W-:Y:S01]  /*8260*/  IMAD R37, R37, R96, RZ ;  /* 0x0000006025257224 */ /* 0x000fe200078e02ff */
[----:B------:R-:W-:Y:S01]  /*8270*/  LEA R18, P1, R191, R118, 0x1 ;  /* 0x00000076bf127211 */ /* 0x000fe200078208ff */
[----:B------:R-:W-:Y:S01]  /*8280*/  IMAD R118, R12, R96, RZ ;  /* 0x000000600c767224 */ /* 0x000fe200078e02ff */
[----:B------:R-:W-:Y:S01]  /*8290*/  SEL R137, R137, R8, !P5 ;  /* 0x0000000889897207 */ /* 0x000fe20006800000 */
[----:B------:R-:W-:Y:S01]  /*82a0*/  IMAD R36, R36, R96, RZ ;  /* 0x0000006024247224 */ /* 0x000fe200078e02ff */
[----:B0-----:R-:W-:Y:S01]  /*82b0*/  LEA R99, P5, R134, R2, 0x1 ;  /* 0x0000000286637211 */ /* 0x001fe200078a08ff */
[-C--:B------:R-:W-:Y:S01]  /*82c0*/  IMAD R35, R35, R96.reuse, RZ ;  /* 0x0000006023237224 */ /* 0x080fe200078e02ff */
[-C--:B------:R-:W-:Y:S01]  /*82d0*/  LEA.HI.X.SX32 R21, R192, R119.reuse, 0x1, P0 ;  /* 0x00000077c0157211 */ /* 0x080fe200000f0eff */
[----:B------:R-:W-:Y:S01]  /*82e0*/  IMAD R34, R147, R96, RZ ;  /* 0x0000006093227224 */ /* 0x000fe200078e02ff */
[----:B--2---:R-:W-:Y:S01]  /*82f0*/  LEA R98, P6, R131, R2, 0x1 ;  /* 0x0000000283627211 */ /* 0x004fe200078c08ff */
[----:B------:R0:W-:Y:S01]  /*8300*/  STL [R1+0xc98], R99 ;  /* 0x000c986301007387 */ /* 0x0001e20000100800 */
[----:B------:R-:W-:Y:S01]  /*8310*/  LEA.HI.X.SX32 R19, R191, R119, 0x1, P1 ;  /* 0x00000077bf137211 */ /* 0x000fe200008f0eff */
[----:B------:R-:W-:Y:S01]  /*8320*/  IMAD R119, R11, R96, RZ ;  /* 0x000000600b777224 */ /* 0x000fe200078e02ff */
[----:B---3--:R-:W-:Y:S01]  /*8330*/  LEA R97, P0, R121, R2, 0x1 ;  /* 0x0000000279617211 */ /* 0x008fe200078008ff */
[----:B------:R2:W-:Y:S01]  /*8340*/  STL [R1+0xca0], R98 ;  /* 0x000ca06201007387 */ /* 0x0005e20000100800 */
[-C--:B------:R-:W-:Y:S01]  /*8350*/  IMAD R33, R150, R96.reuse, RZ ;  /* 0x0000006096217224 */ /* 0x080fe200078e02ff */
[----:B------:R-:W-:Y:S01]  /*8360*/  CS2R R154, SRZ ;  /* 0x00000000009a7805 */ /* 0x000fe2000001ff00 */
[-C--:B------:R-:W-:Y:S01]  /*8370*/  IMAD R32, R153, R96.reuse, RZ ;  /* 0x0000006099207224 */ /* 0x080fe200078e02ff */
[----:B------:R3:W-:Y:S01]  /*8380*/  STL [R1+0xca8], R97 ;  /* 0x000ca86101007387 */ /* 0x0007e20000100800 */
[----:B------:R-:W-:Y:S01]  /*8390*/  IMAD R31, R156, R96, RZ ;  /* 0x000000609c1f7224 */ /* 0x000fe200078e02ff */
[----:B0-----:R-:W-:Y:S01]  /*83a0*/  LEA R99, P1, R120, R2, 0x1 ;  /* 0x0000000278637211 */ /* 0x001fe200078208ff */
[-C--:B------:R-:W-:Y:S01]  /*83b0*/  IMAD R30, R159, R96.reuse, RZ ;  /* 0x000000609f1e7224 */ /* 0x080fe200078e02ff */
[----:B------:R-:W-:Y:S01]  /*83c0*/  CS2R R152, SRZ ;  /* 0x0000000000987805 */ /* 0x000fe2000001ff00 */
[----:B------:R-:W-:Y:S01]  /*83d0*/  IMAD R29, R162, R96, RZ ;  /* 0x00000060a21d7224 */ /* 0x000fe200078e02ff */
[----:B--2---:R-:W-:Y:S01]  /*83e0*/  LEA.HI.X.SX32 R98, R189, R0, 0x1, P2 ;  /* 0x00000000bd627211 */ /* 0x004fe200010f0eff */
[----:B------:R0:W-:Y:S01]  /*83f0*/  STL [R1+0xcb0], R99 ;  /* 0x000cb06301007387 */ /* 0x0001e20000100800 */
[----:B------:R-:W-:Y:S01]  /*8400*/  IMAD R28, R165, R96, RZ ;  /* 0x00000060a51c7224 */ /* 0x000fe200078e02ff */
[----:B------:R-:W-:-:S02]  /*8410*/  CS2R R156, SRZ ;  /* 0x00000000009c7805 */ /* 0x000fc4000001ff00 */
[----:B---3--:R-:W-:Y:S01]  /*8420*/  LEA R97, P2, R119, R2, 0x1 ;  /* 0x0000000277617211 */ /* 0x008fe200078408ff */
[----:B------:R2:W-:Y:S01]  /*8430*/  STL [R1+0x205c], R98 ;  /* 0x00205c6201007387 */ /* 0x0005e20000100800 */
[-C--:B------:R-:W-:Y:S01]  /*8440*/  IMAD R27, R168, R96.reuse, RZ ;  /* 0x00000060a81b7224 */ /* 0x080fe200078e02ff */
[----:B------:R-:W-:Y:S01]  /*8450*/  CS2R R158, SRZ ;  /* 0x00000000009e7805 */ /* 0x000fe2000001ff00 */
[-C--:B------:R-:W-:Y:S01]  /*8460*/  IMAD R24, R171, R96.reuse, RZ ;  /* 0x00000060ab187224 */ /* 0x080fe200078e02ff */
[----:B------:R3:W-:Y:S01]  /*8470*/  STL [R1+0xcb8], R97 ;  /* 0x000cb86101007387 */ /* 0x0007e20000100800 */
[----:B------:R-:W-:Y:S01]  /*8480*/  IMAD R22, R102, R96, RZ ;  /* 0x0000006066167224 */ /* 0x000fe200078e02ff */
[----:B0-----:R-:W-:Y:S01]  /*8490*/  LEA.HI.X.SX32 R99, R136, R0, 0x1, P3 ;  /* 0x0000000088637211 */ /* 0x001fe200018f0eff */
[-C--:B------:R-:W-:Y:S01]  /*84a0*/  IMAD R12, R100, R96.reuse, RZ ;  /* 0x00000060640c7224 */ /* 0x080fe200078e02ff */
[----:B------:R-:W-:Y:S01]  /*84b0*/  CS2R R160, SRZ ;  /* 0x0000000000a07805 */ /* 0x000fe2000001ff00 */
[----:B------:R-:W-:Y:S01]  /*84c0*/  IMAD R11, R101, R96, RZ ;  /* 0x00000060650b7224 */ /* 0x000fe200078e02ff */
[----:B--2---:R-:W-:Y:S01]  /*84d0*/  LEA R98, P3, R118, R2, 0x1 ;  /* 0x0000000276627211 */ /* 0x004fe200078608ff */
[----:B------:R0:W-:Y:S01]  /*84e0*/  STL [R1+0xc84], R99 ;  /* 0x000c846301007387 */ /* 0x0001e20000100800 */
[----:B------:R-:W-:Y:S01]  /*84f0*/  IMAD R10, R104, R96, RZ ;  /* 0x00000060680a7224 */ /* 0x000fe200078e02ff */
[----:B------:R-:W-:-:S02]  /*8500*/  CS2R R162, SRZ ;  /* 0x0000000000a27805 */ /* 0x000fc4000001ff00 */
[----:B---3--:R-:W-:Y:S01]  /*8510*/  LEA.HI.X.SX32 R97, R135, R0, 0x1, P4 ;  /* 0x0000000087617211 */ /* 0x008fe200020f0eff */
        /* <DEDUP_REMOVED lines=61> */
[----:B------:R-:W-:Y:S01]  /*88f0*/  IMAD R96, R216, 0x7f, RZ ;  /* 0x0000007fd8607824 */ /* 0x000fe200078e02ff */
[----:B------:R-:W-:Y:S02]  /*8900*/  CS2R R104, SRZ ;  /* 0x0000000000687805 */ /* 0x000fe4000001ff00 */
[----:B------:R-:W-:Y:S01]  /*8910*/  CS2R R106, SRZ ;  /* 0x00000000006a7805 */ /* 0x000fe2000001ff00 */
[----:B------:R3:W-:Y:S01]  /*8920*/  STL [R1+0xcbc], R97 ;  /* 0x000cbc6101007387 */ /* 0x0007e20000100800 */
[----:B0-----:R-:W-:Y:S02]  /*8930*/  LEA R99, P3, R143, R2, 0x1 ;  /* 0x000000028f637211 */ /* 0x001fe400078608ff */
[----:B--2---:R-:W-:-:S03]  /*8940*/  LEA.HI.X.SX32 R98, R132, R0, 0x1, P4 ;  /* 0x0000000084627211 */ /* 0x004fc600020f0eff */
[----:B------:R0:W-:Y:S01]  /*8950*/  STL [R1+0xcf8], R99 ;  /* 0x000cf86301007387 */ /* 0x0001e20000100800 */
[----:B---3--:R-:W-:-:S03]  /*8960*/  LEA R97, P4, R144, R2, 0x1 ;  /* 0x0000000290617211 */ /* 0x008fc600078808ff */
[----:B------:R2:W-:Y:S04]  /*8970*/  STL [R1+0xcc4], R98 ;  /* 0x000cc46201007387 */ /* 0x0005e80000100800 */
[----:B------:R3:W-:Y:S01]  /*8980*/  STL [R1+0xd00], R97 ;  /* 0x000d006101007387 */ /* 0x0007e20000100800 */
[----:B0-----:R-:W-:Y:S02]  /*8990*/  LEA.HI.X.SX32 R99, R138, R0, 0x1, P5 ;  /* 0x000000008a637211 */ /* 0x001fe400028f0eff */
[----:B--2---:R-:W-:-:S03]  /*89a0*/  LEA R98, P5, R115, R2, 0x1 ;  /* 0x0000000273627211 */ /* 0x004fc600078a08ff */
[----:B------:R0:W-:Y:S01]  /*89b0*/  STL [R1+0xccc], R99 ;  /* 0x000ccc6301007387 */ /* 0x0001e20000100800 */
[----:B---3--:R-:W-:-:S03]  /*89c0*/  LEA.HI.X.SX32 R97, R139, R0, 0x1, P6 ;  /* 0x000000008b617211 */ /* 0x008fc600030f0eff */
[----:B------:R2:W-:Y:S04]  /*89d0*/  STL [R1+0xd08], R98 ;  /* 0x000d086201007387 */ /* 0x0005e80000100800 */
        /* <DEDUP_REMOVED lines=23> */
[----:B------:R2:W-:Y:S01]  /*8b50*/  STL [R1+0xd38], R98 ;  /* 0x000d386201007387 */ /* 0x0005e20000100800 */
[----:B------:R-:W-:-:S03]  /*8b60*/  LEA.HI.X.SX32 R93, R93, R0, 0x1, P4 ;  /* 0x000000005d5d7211 */ /* 0x000fc600020f0eff */
        /* <DEDUP_REMOVED lines=16> */
[----:B------:R-:W-:Y:S01]  /*8c70*/  STL [R1+0xd58], R99 ;  /* 0x000d586301007387 */ /* 0x000fe20000100800 */
[----:B------:R-:W-:Y:S02]  /*8c80*/  LEA.HI.X.SX32 R95, R94, R0, 0x1, P3 ;  /* 0x000000005e5f7211 */ /* 0x000fe400018f0eff */
[-C--:B---3--:R-:W-:Y:S01]  /*8c90*/  LEA R97, P2, R88, R2.reuse, 0x1 ;  /* 0x0000000258617211 */ /* 0x088fe200078408ff */
[----:B------:R0:W-:Y:S01]  /*8ca0*/  STL [R1+0xd24], R98 ;  /* 0x000d246201007387 */ /* 0x0001e20000100800 */
[----:B------:R-:W-:-:S03]  /*8cb0*/  LEA R94, P3, R87, R2, 0x1 ;  /* 0x00000002575e7211 */ /* 0x000fc600078608ff */
[----:B------:R-:W-:Y:S01]  /*8cc0*/  STL [R1+0xd60], R97 ;  /* 0x000d606101007387 */ /* 0x000fe20000100800 */
[----:B------:R-:W-:-:S03]  /*8cd0*/  LEA.HI.X.SX32 R87, R87, R0, 0x1, P3 ;  /* 0x0000000057577211 */ /* 0x000fc600018f0eff */
[----:B------:R2:W-:Y:S01]  /*8ce0*/  STL [R1+0xd2c], R95 ;  /* 0x000d2c5f01007387 */ /* 0x0005e20000100800 */
[----:B0-----:R-:W-:-:S03]  /*8cf0*/  CS2R R98, SRZ ;  /* 0x0000000000627805 */ /* 0x001fc6000001ff00 */
[----:B------:R0:W-:Y:S04]  /*8d00*/  STL [R1+0xd68], R94 ;  /* 0x000d685e01007387 */ /* 0x0001e80000100800 */
[----:B------:R3:W-:Y:S01]  /*8d10*/  STL [R1+0xd34], R93 ;  /* 0x000d345d01007387 */ /* 0x0007e20000100800 */
[----:B--2---:R-:W-:Y:S02]  /*8d20*/  LEA R95, P4, R86, R2, 0x1 ;  /* 0x00000002565f7211 */ /* 0x004fe400078808ff */
[----:B0-----:R-:W-:-:S03]  /*8d30*/  LEA.HI.X.SX32 R94, R92, R0, 0x1, P5 ;  /* 0x000000005c5e7211 */ /* 0x001fc600028f0eff */
        /* <DEDUP_REMOVED lines=13> */
[----:B------:R0:W-:Y:S01]  /*8e10*/  STL [R1+0xd88], R92 ;  /* 0x000d885c01007387 */ /* 0x0001e20000100800 */
[----:B------:R-:W-:Y:S02]  /*8e20*/  LEA.HI.X.SX32 R89, R88, R0, 0x1, P2 ;  /* 0x0000000058597211 */ /* 0x000fe400010f0eff */
[-C--:B---3--:R-:W-:Y:S01]  /*8e30*/  LEA R90, P1, R82, R2.reuse, 0x1 ;  /* 0x00000002525a7211 */ /* 0x088fe200078208ff */
[----:B------:R-:W-:Y:S01]  /*8e40*/  STL [R1+0xd54], R91 ;  /* 0x000d545b01007387 */ /* 0x000fe20000100800 */
[----:B------:R-:W-:-:S03]  /*8e50*/  LEA R88, P2, R81, R2, 0x1 ;  /* 0x0000000251587211 */ /* 0x000fc600078408ff */
[----:B------:R2:W-:Y:S01]  /*8e60*/  STL [R1+0xd90], R90 ;  /* 0x000d905a01007387 */ /* 0x0005e20000100800 */
[----:B------:R-:W-:Y:S02]  /*8e70*/  LEA.HI.X.SX32 R81, R81, R0, 0x1, P2 ;  /* 0x0000000051517211 */ /* 0x000fe400010f0eff */
[----:B0-----:R-:W-:Y:S01]  /*8e80*/  CS2R R92, SRZ ;  /* 0x00000000005c7805 */ /* 0x001fe2000001ff00 */
[----:B------:R0:W-:Y:S04]  /*8e90*/  STL [R1+0xd5c], R89 ;  /* 0x000d5c5901007387 */ /* 0x0001e80000100800 */
[----:B------:R3:W-:Y:S01]  /*8ea0*/  STL [R1+0xd98], R88 ;  /* 0x000d985801007387 */ /* 0x0007e20000100800 */
[----:B--2---:R-:W-:-:S03]  /*8eb0*/  CS2R R90, SRZ ;  /* 0x00000000005a7805 */ /* 0x004fc6000001ff00 */
[----:B------:R2:W-:Y:S01]  /*8ec0*/  STL [R1+0xd64], R87 ;  /* 0x000d645701007387 */ /* 0x0005e20000100800 */
[----:B0-----:R-:W-:Y:S02]  /*8ed0*/  LEA R89, P3, R80, R2, 0x1 ;  /* 0x0000000250597211 */ /* 0x001fe400078608ff */
[----:B---3--:R-:W-:-:S03]  /*8ee0*/  LEA.HI.X.SX32 R88, R86, R0, 0x1, P4 ;  /* 0x0000000056587211 */ /* 0x008fc600020f0eff */
[----:B------:R-:W-:Y:S01]  /*8ef0*/  STL [R1+0xda0], R89 ;  /* 0x000da05901007387 */ /* 0x000fe20000100800 */
[----:B------:R-:W-:Y:S02]  /*8f00*/  LEA.HI.X.SX32 R86, R85, R0, 0x1, P5 ;  /* 0x0000000055567211 */ /* 0x000fe400028f0eff */
[-C--:B--2---:R-:W-:Y:S01]  /*8f10*/  LEA R87, P4, R79, R2.reuse, 0x1 ;  /* 0x000000024f577211 */ /* 0x084fe200078808ff */
        /* <DEDUP_REMOVED lines=13> */
[----:B------:R-:W-:Y:S01]  /*8ff0*/  STL [R1+0xd84], R85 ;  /* 0x000d845501007387 */ /* 0x000fe20000100800 */
[----:B------:R-:W-:-:S03]  /*9000*/  LEA R82, P1, R75, R2, 0x1 ;  /* 0x000000024b527211 */ /* 0x000fc600078208ff */
[----:B------:R-:W-:Y:S01]  /*9010*/  STL [R1+0xdc0], R84 ;  /* 0x000dc05401007387 */ /* 0x000fe20000100800 */
[----:B------:R-:W-:-:S03]  /*9020*/  LEA.HI.X.SX32 R75, R75, R0, 0x1, P1 ;  /* 0x000000004b4b7211 */ /* 0x000fc600008f0eff */
[----:B------:R0:W-:Y:S04]  /*9030*/  STL [R1+0xd8c], R83 ;  /* 0x000d8c5301007387 */ /* 0x0001e80000100800 */
[----:B------:R2:W-:Y:S04]  /*9040*/  STL [R1+0xdc8], R82 ;  /* 0x000dc85201007387 */ /* 0x0005e80000100800 */
[----:B------:R3:W-:Y:S01]  /*9050*/  STL [R1+0xd94], R81 ;  /* 0x000d945101007387 */ /* 0x0007e20000100800 */
[----:B0-----:R-:W-:Y:S02]  /*9060*/  LEA R83, P2, R74, R2, 0x1 ;  /* 0x000000024a537211 */ /* 0x001fe400078408ff */
[----:B--2---:R-:W-:-:S03]  /*9070*/  LEA.HI.X.SX32 R82, R80, R0, 0x1, P3 ;  /* 0x0000000050527211 */ /* 0x004fc600018f0eff */
        /* <DEDUP_REMOVED lines=248> */
[----:B0-----:R-:W0:Y:S03]  /*a000*/  LDC R22, c[0x0][0x238] ;  /* 0x00008e00ff167b82 */ /* 0x001e260000000800 */
[----:B------:R3:W-:Y:S04]  /*a010*/  STL [R1+0xfc0], R10 ;  /* 0x000fc00a01007387 */ /* 0x0007e80000100800 */
[----:B------:R4:W-:Y:S01]  /*a020*/  STL [R1+0xf8c], R9 ;  /* 0x000f8c0901007387 */ /* 0x0009e20000100800 */
[----:B--2---:R-:W-:Y:S01]  /*a030*/  LEA R11, P2, R109, R2, 0x1 ;  /* 0x000000026d0b7211 */ /* 0x004fe200078408ff */
[----:B------:R-:W2:Y:S01]  /*a040*/  LDC R12, c[0x0][0x238] ;  /* 0x00008e00ff0c7b82 */ /* 0x000ea20000000800 */
[----:B---3--:R-:W-:-:S03]  /*a050*/  LEA.HI.X.SX32 R10, R8, R0, 0x1, P3 ;  /* 0x00000000080a7211 */ /* 0x008fc600018f0eff */
[----:B------:R3:W-:Y:S01]  /*a060*/  STL [R1+0xfc8], R11 ;  /* 0x000fc80b01007387 */ /* 0x0007e20000100800 */
[----:B------:R-:W-:Y:S02]  /*a070*/  LEA.HI.X.SX32 R8, R7, R0, 0x1, P4 ;  /* 0x0000000007087211 */ /* 0x000fe400020f0eff */
[-C--:B----4-:R-:W-:Y:S01]  /*a080*/  LEA R9, P3, R180, R2.reuse, 0x1 ;  /* 0x00000002b4097211 */ /* 0x090fe200078608ff */
[----:B------:R4:W-:Y:S01]  /*a090*/  STL [R1+0xf94], R10 ;  /* 0x000f940a01007387 */ /* 0x0009e20000100800 */
[----:B------:R-:W-:-:S03]  /*a0a0*/  LEA R7, P4, R181, R2, 0x1 ;  /* 0x00000002b5077211 */ /* 0x000fc600078808ff */
[----:B------:R-:W-:Y:S01]  /*a0b0*/  STL [R1+0xfd0], R9 ;  /* 0x000fd00901007387 */ /* 0x000fe20000100800 */
[----:B---3--:R-:W3:Y:S03]  /*a0c0*/  LDC R11, c[0x0][0x238] ;  /* 0x00008e00ff0b7b82 */ /* 0x008ee60000000800 */
[----:B------:R1:W-:Y:S01]  /*a0d0*/  STL [R1+0xf9c], R8 ;  /* 0x000f9c0801007387 */ /* 0x0003e20000100800 */
[----:B----4-:R-:W-:-:S03]  /*a0e0*/  IMAD R10, R216, 0x7d, RZ ;  /* 0x0000007dd80a7824 */ /* 0x010fc600078e02ff */
[----:B------:R4:W-:Y:S04]  /*a0f0*/  STL [R1+0xfd8], R7 ;  /* 0x000fd80701007387 */ /* 0x0009e80000100800 */
[----:B------:R0:W-:Y:S01]  /*a100*/  STL [R1+0xfa4], R6 ;  /* 0x000fa40601007387 */ /* 0x0001e20000100800 */
[----:B-1----:R-:W-:Y:S02]  /*a110*/  LEA R8, P5, R182, R2, 0x1 ;  /* 0x00000002b6087211 */ /* 0x002fe400078a08ff */
[----:B----4-:R-:W-:-:S03]  /*a120*/  LEA.HI.X.SX32 R7, R5, R0, 0x1, P6 ;  /* 0x0000000005077211 */ /* 0x010fc600030f0eff */
[----:B------:R-:W-:Y:S01]  /*a130*/  STL [R1+0xfe0], R8 ;  /* 0x000fe00801007387 */ /* 0x000fe20000100800 */
[----:B------:R-:W-:Y:S02]  /*a140*/  LEA.HI.X.SX32 R5, R4, R0, 0x1, P0 ;  /* 0x0000000004057211 */ /* 0x000fe400000f0eff */
[-C--:B0-----:R-:W-:Y:S01]  /*a150*/  LEA R6, P6, R183, R2.reuse, 0x1 ;  /* 0x00000002b7067211 */ /* 0x081fe200078c08ff */
[----:B------:R-:W-:Y:S01]  /*a160*/  STL [R1+0xfac], R7 ;  /* 0x000fac0701007387 */ /* 0x000fe20000100800 */
[----:B------:R-:W-:-:S03]  /*a170*/  LEA R4, P0, R116, R2, 0x1 ;  /* 0x0000000274047211 */ /* 0x000fc600078008ff */
[----:B------:R-:W-:Y:S04]  /*a180*/  STL [R1+0xfe8], R6 ;  /* 0x000fe80601007387 */ /* 0x000fe80000100800 */
[----:B------:R0:W-:Y:S04]  /*a190*/  STL [R1+0xfb4], R5 ;  /* 0x000fb40501007387 */ /* 0x0001e80000100800 */
[----:B------:R1:W-:Y:S04]  /*a1a0*/  STL [R1+0xff0], R4 ;  /* 0x000ff00401007387 */ /* 0x0003e80000100800 */
[----:B------:R4:W-:Y:S01]  /*a1b0*/  STL [R1+0xfbc], R3 ;  /* 0x000fbc0301007387 */ /* 0x0009e20000100800 */
[----:B0-----:R-:W-:-:S02]  /*a1c0*/  LEA R5, P1, R117, R2, 0x1 ;  /* 0x0000000275057211 */ /* 0x001fc400078208ff */
[----:B-1----:R-:W-:-:S03]  /*a1d0*/  LEA.HI.X.SX32 R4, R109, R0, 0x1, P2 ;  /* 0x000000006d047211 */ /* 0x002fc600010f0eff */
[----:B------:R0:W-:Y:S01]  /*a1e0*/  STL [R1+0xff8], R5 ;  /* 0x000ff80501007387 */ /* 0x0001e20000100800 */
[----:B----4-:R-:W-:-:S03]  /*a1f0*/  LEA R3, P2, R122, R2, 0x1 ;  /* 0x000000027a037211 */ /* 0x010fc600078408ff */
[----:B------:R1:W-:Y:S04]  /*a200*/  STL [R1+0xfc4], R4 ;  /* 0x000fc40401007387 */ /* 0x0003e80000100800 */
[----:B------:R4:W-:Y:S01]  /*a210*/  STL [R1+0x1000], R3 ;  /* 0x0010000301007387 */ /* 0x0009e20000100800 */
[----:B0-----:R-:W-:Y:S02]  /*a220*/  LEA.HI.X.SX32 R5, R180, R0, 0x1, P3 ;  /* 0x00000000b4057211 */ /* 0x001fe400018f0eff */
[----:B-1----:R-:W-:-:S03]  /*a230*/  LEA R4, P3, R123, R2, 0x1 ;  /* 0x000000027b047211 */ /* 0x002fc600078608ff */
[----:B------:R0:W-:Y:S01]  /*a240*/  STL [R1+0xfcc], R5 ;  /* 0x000fcc0501007387 */ /* 0x0001e20000100800 */
[----:B----4-:R-:W-:-:S03]  /*a250*/  LEA.HI.X.SX32 R3, R181, R0, 0x1, P4 ;  /* 0x00000000b5037211 */ /* 0x010fc600020f0eff */
[----:B------:R1:W-:Y:S01]  /*a260*/  STL [R1+0x1008], R4 ;  /* 0x0010080401007387 */ /* 0x0003e20000100800 */
[----:B------:R-:W-:-:S03]  /*a270*/  CS2R R180, SRZ ;  /* 0x0000000000b47805 */ /* 0x000fc6000001ff00 */
[----:B------:R4:W-:Y:S01]  /*a280*/  STL [R1+0xfd4], R3 ;  /* 0x000fd40301007387 */ /* 0x0009e20000100800 */
[----:B0-----:R-:W-:Y:S02]  /*a290*/  LEA R5, P4, R124, R2, 0x1 ;  /* 0x000000027c057211 */ /* 0x001fe400078808ff */
[----:B-1----:R-:W-:-:S03]  /*a2a0*/  LEA.HI.X.SX32 R4, R182, R0, 0x1, P5 ;  /* 0x00000000b6047211 */ /* 0x002fc600028f0eff */
[----:B------:R0:W-:Y:S01]  /*a2b0*/  STL [R1+0x1010], R5 ;  /* 0x0010100501007387 */ /* 0x0001e20000100800 */
[----:B----4-:R-:W-:-:S03]  /*a2c0*/  LEA R3, P5, R127, R2, 0x1 ;  /* 0x000000027f037211 */ /* 0x010fc600078a08ff */
[----:B------:R1:W-:Y:S04]  /*a2d0*/  STL [R1+0xfdc], R4 ;  /* 0x000fdc0401007387 */ /* 0x0003e80000100800 */
[----:B------:R4:W-:Y:S01]  /*a2e0*/  STL [R1+0x1018], R3 ;  /* 0x0010180301007387 */ /* 0x0009e20000100800 */
[----:B0-----:R-:W-:Y:S02]  /*a2f0*/  LEA.HI.X.SX32 R5, R183, R0, 0x1, P6 ;  /* 0x00000000b7057211 */ /* 0x001fe400030f0eff */
[----:B------:R-:W-:Y:S02]  /*a300*/  CS2R R182, SRZ ;  /* 0x0000000000b67805 */ /* 0x000fe4000001ff00 */
[----:B-1----:R-:W-:Y:S01]  /*a310*/  LEA R4, P6, R128, R2, 0x1 ;  /* 0x0000000280047211 */ /* 0x002fe200078c08ff */
[----:B------:R0:W-:Y:S01]  /*a320*/  STL [R1+0xfe4], R5 ;  /* 0x000fe40501007387 */ /* 0x0001e20000100800 */
[----:B----4-:R-:W-:-:S03]  /*a330*/  LEA.HI.X.SX32 R3, R116, R0, 0x1, P0 ;  /* 0x0000000074037211 */ /* 0x010fc600000f0eff */
[----:B------:R1:W-:Y:S04]  /*a340*/  STL [R1+0x1020], R4 ;  /* 0x0010200401007387 */ /* 0x0003e80000100800 */
        /* <DEDUP_REMOVED lines=29> */
[----:B------:R1:W-:Y:S01]  /*a520*/  STL [R1+0x1024], R4 ;  /* 0x0010240401007387 */ /* 0x0003e20000100800 */
[----:B------:R-:W-:-:S03]  /*a530*/  LEA.HI.X.SX32 R6, R186, R0, 0x1, P0 ;  /* 0x00000000ba067211 */ /* 0x000fc600000f0eff */
        /* <DEDUP_REMOVED lines=13> */
[----:B------:R-:W-:Y:S01]  /*a610*/  STL [R1+0x2034], R3 ;  /* 0x0020340301007387 */ /* 0x000fe20000100800 */
[----:B0-----:R-:W-:-:S03]  /*a620*/  LEA.HI.X.SX32 R5, R133, R0, 0x1, P5 ;  /* 0x0000000085057211 */ /* 0x001fc600028f0eff */
[----:B------:R0:W-:Y:S01]  /*a630*/  STL [R1+0x1038], R2 ;  /* 0x0010380201007387 */ /* 0x0001e20000100800 */
[----:B-1----:R-:W-:Y:S02]  /*a640*/  LEA.HI.X.SX32 R4, R185, R0, 0x1, P6 ;  /* 0x00000000b9047211 */ /* 0x002fe400030f0eff */
[----:B------:R-:W-:Y:S01]  /*a650*/  CS2R R184, SRZ ;  /* 0x0000000000b87805 */ /* 0x000fe2000001ff00 */
[----:B------:R1:W-:Y:S04]  /*a660*/  STL [R1+0x2020], R5 ;  /* 0x0020200501007387 */ /* 0x0003e80000100800 */
[----:B------:R4:W-:Y:S01]  /*a670*/  STL [R1+0x2024], R4 ;  /* 0x0020240401007387 */ /* 0x0009e20000100800 */
[----:B0-----:R-:W-:-:S03]  /*a680*/  IMAD.WIDE R2, R96, 0x2, R14 ;  /* 0x0000000260027825 */ /* 0x001fc600078e020e */
[----:B------:R0:W-:Y:S01]  /*a690*/  STL [R1+0x2028], R6 ;  /* 0x0020280601007387 */ /* 0x0001e20000100800 */
[-C--:B-1----:R-:W-:Y:S02]  /*a6a0*/  LEA.HI.X.SX32 R5, R187, R0.reuse, 0x1, P1 ;  /* 0x00000000bb057211 */ /* 0x082fe400008f0eff */
[----:B------:R-:W-:Y:S02]  /*a6b0*/  CS2R R186, SRZ ;  /* 0x0000000000ba7805 */ /* 0x000fe4000001ff00 */
[-C--:B----4-:R-:W-:Y:S01]  /*a6c0*/  LEA.HI.X.SX32 R4, R188, R0.reuse, 0x1, P2 ;  /* 0x00000000bc047211 */ /* 0x090fe200010f0eff */
[----:B------:R-:W-:Y:S01]  /*a6d0*/  STL [R1+0x202c], R5 ;  /* 0x00202c0501007387 */ /* 0x000fe20000100800 */
[----:B------:R-:W-:Y:S02]  /*a6e0*/  LEA.HI.X.SX32 R0, R137, R0, 0x1, P3 ;  /* 0x0000000089007211 */ /* 0x000fe400018f0eff */
[----:B------:R-:W-:Y:S01]  /*a6f0*/  CS2R R188, SRZ ;  /* 0x0000000000bc7805 */ /* 0x000fe2000001ff00 */
[C---:B0-----:R-:W-:Y:S01]  /*a700*/  IMAD.WIDE R6, R96.reuse, 0x2, R20 ;  /* 0x0000000260067825 */ /* 0x041fe200078e0214 */
[----:B------:R0:W-:Y:S04]  /*a710*/  STL [R1+0x2030], R4 ;  /* 0x0020300401007387 */ /* 0x0001e80000100800 */
[----:B------:R-:W-:Y:S04]  /*a720*/  STL [R1+0x1044], R2 ;  /* 0x0010440201007387 */ /* 0x000fe80000100800 */
[----:B------:R1:W-:Y:S01]  /*a730*/  STL [R1+0x103c], R0 ;  /* 0x00103c0001007387 */ /* 0x0003e20000100800 */
[----:B0-----:R-:W-:-:S03]  /*a740*/  IMAD.WIDE R4, R96, 0x2, R18 ;  /* 0x0000000260047825 */ /* 0x001fc600078e0212 */
[----:B------:R0:W-:Y:S01]  /*a750*/  STL [R1+0x1040], R3 ;  /* 0x0010400301007387 */ /* 0x0001e20000100800 */
[----:B-1----:R-:W-:Y:S02]  /*a760*/  IMAD R0, R216, 0x7e, RZ ;  /* 0x0000007ed8007824 */ /* 0x002fe400078e02ff */
[----:B0-----:R-:W-:Y:S01]  /*a770*/  IMAD.WIDE R2, R96, 0x2, R16 ;  /* 0x0000000260027825 */ /* 0x001fe200078e0210 */
[----:B------:R-:W-:-:S03]  /*a780*/  CS2R R96, SRZ ;  /* 0x0000000000607805 */ /* 0x000fc6000001ff00 */
[C---:B------:R-:W-:Y:S01]  /*a790*/  IMAD.WIDE R8, R0.reuse, 0x2, R14 ;  /* 0x0000000200087825 */ /* 0x040fe200078e020e */
[----:B------:R-:W-:Y:S04]  /*a7a0*/  STL [R1+0x104c], R2 ;  /* 0x00104c0201007387 */ /* 0x000fe80000100800 */
[----:B------:R0:W-:Y:S04]  /*a7b0*/  STL [R1+0x1048], R3 ;  /* 0x0010480301007387 */ /* 0x0001e80000100800 */
[----:B------:R-:W-:Y:S04]  /*a7c0*/  STL [R1+0x1054], R4 ;  /* 0x0010540401007387 */ /* 0x000fe80000100800 */
[----:B------:R1:W-:Y:S01]  /*a7d0*/  STL [R1+0x1050], R5 ;  /* 0x0010500501007387 */ /* 0x0003e20000100800 */
[----:B0-----:R-:W-:-:S03]  /*a7e0*/  IMAD.WIDE R2, R0, 0x2, R16 ;  /* 0x0000000200027825 */ /* 0x001fc600078e0210 */
[----:B------:R-:W-:Y:S04]  /*a7f0*/  STL [R1+0x105c], R6 ;  /* 0x00105c0601007387 */ /* 0x000fe80000100800 */
[----:B------:R0:W-:Y:S01]  /*a800*/  STL [R1+0x1058], R7 ;  /* 0x0010580701007387 */ /* 0x0001e20000100800 */
[----:B-1----:R-:W-:-:S03]  /*a810*/  IMAD.WIDE R4, R0, 0x2, R18 ;  /* 0x0000000200047825 */ /* 0x002fc600078e0212 */
[----:B------:R-:W-:Y:S04]  /*a820*/  STL [R1+0x1064], R8 ;  /* 0x0010640801007387 */ /* 0x000fe80000100800 */
[----:B------:R1:W-:Y:S01]  /*a830*/  STL [R1+0x1060], R9 ;  /* 0x0010600901007387 */ /* 0x0003e20000100800 */
[----:B0-----:R-:W-:-:S03]  /*a840*/  IMAD.WIDE R6, R0, 0x2, R20 ;  /* 0x0000000200067825 */ /* 0x001fc600078e0214 */
[----:B------:R-:W-:Y:S01]  /*a850*/  STL [R1+0x106c], R2 ;  /* 0x00106c0201007387 */ /* 0x000fe20000100800 */
[----:B------:R-:W-:-:S03]  /*a860*/  IMAD R0, R216, 0x7c, RZ ;  /* 0x0000007cd8007824 */ /* 0x000fc600078e02ff */
[----:B------:R0:W-:Y:S01]  /*a870*/  STL [R1+0x1068], R3 ;  /* 0x0010680301007387 */ /* 0x0001e20000100800 */
[----:B-1----:R-:W-:-:S03]  /*a880*/  IMAD.WIDE R8, R10, 0x2, R14 ;  /* 0x000000020a087825 */ /* 0x002fc600078e020e */
        /* <DEDUP_REMOVED lines=777> */
[----:B------:R-:W-:-:S03]  /*d920*/  IMAD.SHL.U32 R0, R216, 0x40, RZ ;  /* 0x00000040d8007824 */ /* 0x000fc600078e00ff */
        /* <DEDUP_REMOVED lines=38> */
[----:B------:R-:W0:Y:S03]  /*db90*/  LDC R10, c[0x0][0x238] ;  /* 0x00008e00ff0a7b82 */ /* 0x000e260000000800 */
[----:B------:R4:W-:Y:S01]  /*dba0*/  STL [R1+0x1848], R3 ;  /* 0x0018480301007387 */ /* 0x0009e20000100800 */
[----:B-1----:R-:W-:-:S03]  /*dbb0*/  IMAD.WIDE R8, R0, 0x2, R14 ;  /* 0x0000000200087825 */ /* 0x002fc600078e020e */
[----:B------:R-:W-:Y:S04]  /*dbc0*/  STL [R1+0x1854], R4 ;  /* 0x0018540401007387 */ /* 0x000fe80000100800 */
[----:B------:R1:W-:Y:S01]  /*dbd0*/  STL [R1+0x1850], R5 ;  /* 0x0018500501007387 */ /* 0x0003e20000100800 */
[----:B----4-:R-:W-:-:S03]  /*dbe0*/  IMAD.WIDE R2, R0, 0x2, R16 ;  /* 0x0000000200027825 */ /* 0x010fc600078e0210 */
[----:B------:R-:W-:Y:S04]  /*dbf0*/  STL [R1+0x185c], R6 ;  /* 0x00185c0601007387 */ /* 0x000fe80000100800 */
[----:B------:R4:W-:Y:S01]  /*dc00*/  STL [R1+0x1858], R7 ;  /* 0x0018580701007387 */ /* 0x0009e20000100800 */
[----:B-1----:R-:W-:-:S03]  /*dc10*/  IMAD.WIDE R4, R0, 0x2, R18 ;  /* 0x0000000200047825 */ /* 0x002fc600078e0212 */
[----:B------:R1:W-:Y:S04]  /*dc20*/  STL [R1+0x1864], R8 ;  /* 0x0018640801007387 */ /* 0x0003e80000100800 */
[----:B------:R-:W-:Y:S01]  /*dc30*/  STL [R1+0x1860], R9 ;  /* 0x0018600901007387 */ /* 0x000fe20000100800 */
[----:B----4-:R-:W-:-:S03]  /*dc40*/  IMAD.WIDE R6, R0, 0x2, R20 ;  /* 0x0000000200067825 */ /* 0x010fc600078e0214 */
[----:B------:R-:W-:Y:S01]  /*dc50*/  STL [R1+0x186c], R2 ;  /* 0x00186c0201007387 */ /* 0x000fe20000100800 */
[C---:B------:R-:W-:Y:S02]  /*dc60*/  IMAD R0, R216.reuse, 0x3c, RZ ;  /* 0x0000003cd8007824 */ /* 0x040fe400078e02ff */
[----:B-1----:R-:W-:Y:S01]  /*dc70*/  IMAD R8, R216, 0x3d, RZ ;  /* 0x0000003dd8087824 */ /* 0x002fe200078e02ff */
[----:B------:R1:W-:Y:S04]  /*dc80*/  STL [R1+0x1868], R3 ;  /* 0x0018680301007387 */ /* 0x0003e80000100800 */
[----:B------:R-:W-:Y:S04]  /*dc90*/  STL [R1+0x1874], R4 ;  /* 0x0018740401007387 */ /* 0x000fe80000100800 */
[----:B------:R4:W-:Y:S01]  /*dca0*/  STL [R1+0x1870], R5 ;  /* 0x0018700501007387 */ /* 0x0009e20000100800 */
[----:B-1----:R-:W-:-:S03]  /*dcb0*/  IMAD.WIDE R2, R8, 0x2, R14 ;  /* 0x0000000208027825 */ /* 0x002fc600078e020e */
[----:B------:R-:W-:Y:S04]  /*dcc0*/  STL [R1+0x187c], R6 ;  /* 0x00187c0601007387 */ /* 0x000fe80000100800 */
[----:B------:R1:W-:Y:S01]  /*dcd0*/  STL [R1+0x1878], R7 ;  /* 0x0018780701007387 */ /* 0x0003e20000100800 */
[----:B----4-:R-:W-:-:S03]  /*dce0*/  IMAD.WIDE R4, R8, 0x2, R18 ;  /* 0x0000000208047825 */ /* 0x010fc600078e0212 */
[----:B------:R-:W-:Y:S04]  /*dcf0*/  STL [R1+0x1884], R2 ;  /* 0x0018840201007387 */ /* 0x000fe80000100800 */
[----:B------:R4:W-:Y:S01]  /*dd00*/  STL [R1+0x1880], R3 ;  /* 0x0018800301007387 */ /* 0x0009e20000100800 */
[----:B-1----:R-:W-:-:S04]  /*dd10*/  IMAD.WIDE R6, R8, 0x2, R20 ;  /* 0x0000000208067825 */ /* 0x002fc800078e0214 */
[----:B----4-:R-:W-:-:S04]  /*dd20*/  IMAD.WIDE R2, R8, 0x2, R16 ;  /* 0x0000000208027825 */ /* 0x010fc800078e0210 */
[C---:B------:R-:W-:Y:S01]  /*dd30*/  IMAD.WIDE R8, R0.reuse, 0x2, R14 ;  /* 0x0000000200087825 */ /* 0x040fe200078e020e */
[----:B------:R-:W-:Y:S04]  /*dd40*/  STL [R1+0x188c], R2 ;  /* 0x00188c0201007387 */ /* 0x000fe80000100800 */
[----:B------:R1:W-:Y:S04]  /*dd50*/  STL [R1+0x1888], R3 ;  /* 0x0018880301007387 */ /* 0x0003e80000100800 */
[----:B------:R-:W-:Y:S04]  /*dd60*/  STL [R1+0x1894], R4 ;  /* 0x0018940401007387 */ /* 0x000fe80000100800 */
[----:B------:R4:W-:Y:S01]  /*dd70*/  STL [R1+0x1890], R5 ;  /* 0x0018900501007387 */ /* 0x0009e20000100800 */
[----:B-1----:R-:W-:-:S03]  /*dd80*/  IMAD.WIDE R2, R0, 0x2, R16 ;  /* 0x0000000200027825 */ /* 0x002fc600078e0210 */
[----:B------:R-:W-:Y:S04]  /*dd90*/  STL [R1+0x189c], R6 ;  /* 0x00189c0601007387 */ /* 0x000fe80000100800 */
[----:B------:R-:W-:Y:S01]  /*dda0*/  STL [R1+0x1898], R7 ;  /* 0x0018980701007387 */ /* 0x000fe20000100800 */
[----:B----4-:R-:W-:-:S03]  /*ddb0*/  IMAD.WIDE R4, R0, 0x2, R18 ;  /* 0x0000000200047825 */ /* 0x010fc600078e0212 */
[----:B------:R1:W-:Y:S04]  /*ddc0*/  STL [R1+0x18a4], R8 ;  /* 0x0018a40801007387 */ /* 0x0003e80000100800 */
[----:B------:R4:W-:Y:S04]  /*ddd0*/  STL [R1+0x18a0], R9 ;  /* 0x0018a00901007387 */ /* 0x0009e80000100800 */
[----:B------:R-:W-:Y:S04]  /*dde0*/  STL [R1+0x18ac], R2 ;  /* 0x0018ac0201007387 */ /* 0x000fe80000100800 */
[----:B------:R2:W-:Y:S01]  /*ddf0*/  STL [R1+0x18a8], R3 ;  /* 0x0018a80301007387 */ /* 0x0005e20000100800 */
[----:B-1----:R-:W-:Y:S01]  /*de00*/  IMAD R8, R216, 0x3b, RZ ;  /* 0x0000003bd8087824 */ /* 0x002fe200078e02ff */
[----:B----4-:R-:W1:Y:S02]  /*de10*/  LDC R9, c[0x0][0x238] ;  /* 0x00008e00ff097b82 */ /* 0x010e640000000800 */
[----:B------:R-:W-:Y:S01]  /*de20*/  STL [R1+0x18b4], R4 ;  /* 0x0018b40401007387 */ /* 0x000fe20000100800 */
[----:B------:R-:W-:-:S03]  /*de30*/  IMAD.WIDE R6, R8, 0x2, R14 ;  /* 0x0000000208067825 */ /* 0x000fc600078e020e */
[----:B------:R4:W-:Y:S01]  /*de40*/  STL [R1+0x18b0], R5 ;  /* 0x0018b00501007387 */ /* 0x0009e20000100800 */
[----:B--2---:R-:W-:-:S04]  /*de50*/  IMAD.WIDE R2, R0, 0x2, R20 ;  /* 0x0000000200027825 */ /* 0x004fc800078e0214 */
[----:B0-----:R-:W-:Y:S01]  /*de60*/  IMAD R0, R10, 0x3a, RZ ;  /* 0x0000003a0a007824 */ /* 0x001fe200078e02ff */
[----:B------:R-:W-:Y:S01]  /*de70*/  STL [R1+0x18bc], R2 ;  /* 0x0018bc0201007387 */ /* 0x000fe20000100800 */
[----:B------:R-:W0:Y:S01]  /*de80*/  LDC R10, c[0x0][0x238] ;  /* 0x00008e00ff0a7b82 */ /* 0x000e220000000800 */
[C---:B----4-:R-:W-:Y:S02]  /*de90*/  IMAD.WIDE R4, R8.reuse, 0x2, R18 ;  /* 0x0000000208047825 */ /* 0x050fe400078e0212 */
[----:B------:R2:W-:Y:S04]  /*dea0*/  STL [R1+0x18b8], R3 ;  /* 0x0018b80301007387 */ /* 0x0005e80000100800 */
[----:B------:R-:W-:Y:S04]  /*deb0*/  STL [R1+0x18c4], R6 ;  /* 0x0018c40601007387 */ /* 0x000fe80000100800 */
[----:B------:R4:W-:Y:S01]  /*dec0*/  STL [R1+0x18c0], R7 ;  /* 0x0018c00701007387 */ /* 0x0009e20000100800 */
[----:B--2---:R-:W-:-:S05]  /*ded0*/  IMAD.WIDE R2, R8, 0x2, R16 ;  /* 0x0000000208027825 */ /* 0x004fca00078e0210 */
[----:B------:R-:W-:Y:S01]  /*dee0*/  STL [R1+0x18cc], R2 ;  /* 0x0018cc0201007387 */ /* 0x000fe20000100800 */
[----:B----4-:R-:W-:-:S03]  /*def0*/  IMAD.WIDE R6, R0, 0x2, R14 ;  /* 0x0000000200067825 */ /* 0x010fc600078e020e */
[----:B------:R2:W-:Y:S04]  /*df00*/  STL [R1+0x18c8], R3 ;  /* 0x0018c80301007387 */ /* 0x0005e80000100800 */
[----:B------:R-:W-:Y:S04]  /*df10*/  STL [R1+0x18d4], R4 ;  /* 0x0018d40401007387 */ /* 0x000fe80000100800 */
[----:B------:R4:W-:Y:S01]  /*df20*/  STL [R1+0x18d0], R5 ;  /* 0x0018d00501007387 */ /* 0x0009e20000100800 */
[----:B--2---:R-:W-:-:S04]  /*df30*/  IMAD.WIDE R2, R8, 0x2, R20 ;  /* 0x0000000208027825 */ /* 0x004fc800078e0214 */
[----:B-1----:R-:W-:Y:S01]  /*df40*/  IMAD R8, R9, 0x39, RZ ;  /* 0x0000003909087824 */ /* 0x002fe200078e02ff */
[----:B------:R-:W-:Y:S01]  /*df50*/  STL [R1+0x18dc], R2 ;  /* 0x0018dc0201007387 */ /* 0x000fe20000100800 */
[----:B----4-:R-:W-:-:S03]  /*df60*/  IMAD.WIDE R4, R0, 0x2, R18 ;  /* 0x0000000200047825 */ /* 0x010fc600078e0212 */
[----:B------:R1:W-:Y:S04]  /*df70*/  STL [R1+0x18d8], R3 ;  /* 0x0018d80301007387 */ /* 0x0003e80000100800 */
[----:B------:R-:W-:Y:S04]  /*df80*/  STL [R1+0x18e4], R6 ;  /* 0x0018e40601007387 */ /* 0x000fe80000100800 */
[----:B------:R2:W-:Y:S01]  /*df90*/  STL [R1+0x18e0], R7 ;  /* 0x0018e00701007387 */ /* 0x0005e20000100800 */
[----:B-1----:R-:W-:-:S05]  /*dfa0*/  IMAD.WIDE R2, R0, 0x2, R16 ;  /* 0x0000000200027825 */ /* 0x002fca00078e0210 */
[----:B------:R-:W-:Y:S01]  /*dfb0*/  STL [R1+0x18ec], R2 ;  /* 0x0018ec0201007387 */ /* 0x000fe20000100800 */
[----:B--2---:R-:W-:-:S03]  /*dfc0*/  IMAD.WIDE R6, R0, 0x2, R20 ;  /* 0x0000000200067825 */ /* 0x004fc600078e0214 */
[----:B------:R1:W-:Y:S01]  /*dfd0*/  STL [R1+0x18e8], R3 ;  /* 0x0018e80301007387 */ /* 0x0003e20000100800 */
[----:B0-----:R-:W-:-:S03]  /*dfe0*/  IMAD R0, R10, 0x38, RZ ;  /* 0x000000380a007824 */ /* 0x001fc600078e02ff */
[----:B------:R-:W-:Y:S01]  /*dff0*/  STL [R1+0x18f4], R4 ;  /* 0x0018f40401007387 */ /* 0x000fe20000100800 */
[----:B------:R-:W0:Y:S03]  /*e000*/  LDC R10, c[0x0][0x238] ;  /* 0x00008e00ff0a7b82 */ /* 0x000e260000000800 */
[----:B------:R2:W-:Y:S01]  /*e010*/  STL [R1+0x18f0], R5 ;  /* 0x0018f00501007387 */ /* 0x0005e20000100800 */
[----:B-1----:R-:W-:-:S03]  /*e020*/  IMAD.WIDE R2, R8, 0x2, R14 ;  /* 0x0000000208027825 */ /* 0x002fc600078e020e */
[----:B------:R-:W-:Y:S04]  /*e030*/  STL [R1+0x18fc], R6 ;  /* 0x0018fc0601007387 */ /* 0x000fe80000100800 */
[----:B------:R1:W-:Y:S01]  /*e040*/  STL [R1+0x18f8], R7 ;  /* 0x0018f80701007387 */ /* 0x0003e20000100800 */
[----:B--2---:R-:W-:-:S03]  /*e050*/  IMAD.WIDE R4, R8, 0x2, R18 ;  /* 0x0000000208047825 */ /* 0x004fc600078e0212 */
[----:B------:R-:W-:Y:S04]  /*e060*/  STL [R1+0x1904], R2 ;  /* 0x0019040201007387 */ /* 0x000fe80000100800 */
[----:B------:R2:W-:Y:S01]  /*e070*/  STL [R1+0x1900], R3 ;  /* 0x0019000301007387 */ /* 0x0005e20000100800 */
[----:B-1----:R-:W-:-:S04]  /*e080*/  IMAD.WIDE R6, R8, 0x2, R20 ;  /* 0x0000000208067825 */ /* 0x002fc800078e0214 */
[----:B--2---:R-:W-:-:S04]  /*e090*/  IMAD.WIDE R2, R8, 0x2, R16 ;  /* 0x0000000208027825 */ /* 0x004fc800078e0210 */
        /* <DEDUP_REMOVED lines=8> */
[----:B--2---:R-:W-:-:S03]  /*e120*/  IMAD.WIDE R4, R0, 0x2, R18 ;  /* 0x0000000200047825 */ /* 0x004fc600078e0212 */
[----:B------:R3:W-:Y:S04]  /*e130*/  STL [R1+0x1924], R8 ;  /* 0x0019240801007387 */ /* 0x0007e80000100800 */
[----:B------:R1:W-:Y:S04]  /*e140*/  STL [R1+0x1920], R9 ;  /* 0x0019200901007387 */ /* 0x0003e80000100800 */
[----:B------:R-:W-:Y:S04]  /*e150*/  STL [R1+0x192c], R2 ;  /* 0x00192c0201007387 */ /* 0x000fe80000100800 */
[----:B------:R2:W-:Y:S01]  /*e160*/  STL [R1+0x1928], R3 ;  /* 0x0019280301007387 */ /* 0x0005e20000100800 */
[----:B---3--:R-:W-:Y:S01]  /*e170*/  IMAD R8, R11, 0x37, RZ ;  /* 0x000000370b087824 */ /* 0x008fe200078e02ff */
[----:B-1----:R-:W1:Y:S02]  /*e180*/  LDC R9, c[0x0][0x238] ;  /* 0x00008e00ff097b82 */ /* 0x002e640000000800 */
[----:B------:R-:W-:Y:S01]  /*e190*/  STL [R1+0x1934], R4 ;  /* 0x0019340401007387 */ /* 0x000fe20000100800 */
[----:B------:R-:W-:-:S03]  /*e1a0*/  IMAD.WIDE R6, R8, 0x2, R14 ;  /* 0x0000000208067825 */ /* 0x000fc600078e020e */
[----:B------:R3:W-:Y:S01]  /*e1b0*/  STL [R1+0x1930], R5 ;  /* 0x0019300501007387 */ /* 0x0007e20000100800 */
[----:B--2---:R-:W-:Y:S01]  /*e1c0*/  IMAD.WIDE R2, R0, 0x2, R20 ;  /* 0x0000000200027825 */ /* 0x004fe200078e0214 */
[----:B------:R-:W2:Y:S03]  /*e1d0*/  LDC R11, c[0x0][0x238] ;  /* 0x00008e00ff0b7b82 */ /* 0x000ea60000000800 */
[----:B------:R-:W-:Y:S01]  /*e1e0*/  IMAD R0, R12, 0x36, RZ ;  /* 0x000000360c007824 */ /* 0x000fe200078e02ff */
[----:B------:R-:W-:Y:S01]  /*e1f0*/  STL [R1+0x193c], R2 ;  /* 0x00193c0201007387 */ /* 0x000fe20000100800 */
[----:B---3--:R-:W-:-:S03]  /*e200*/  IMAD.WIDE R4, R8, 0x2, R18 ;  /* 0x0000000208047825 */ /* 0x008fc600078e0212 */
[----:B------:R3:W-:Y:S01]  /*e210*/  STL [R1+0x1938], R3 ;  /* 0x0019380301007387 */ /* 0x0007e20000100800 */
[----:B------:R-:W4:Y:S03]  /*e220*/  LDC R12, c[0x0][0x238] ;  /* 0x00008e00ff0c7b82 */ /* 0x000f260000000800 */
[----:B------:R-:W-:Y:S04]  /*e230*/  STL [R1+0x1944], R6 ;  /* 0x0019440601007387 */ /* 0x000fe80000100800 */
[----:B------:R0:W-:Y:S01]  /*e240*/  STL [R1+0x1940], R7 ;  /* 0x0019400701007387 */ /* 0x0001e20000100800 */
[----:B---3--:R-:W-:-:S05]  /*e250*/  IMAD.WIDE R2, R8, 0x2, R16 ;  /* 0x0000000208027825 */ /* 0x008fca00078e0210 */
[----:B------:R-:W-:Y:S01]  /*e260*/  STL [R1+0x194c], R2 ;  /* 0x00194c0201007387 */ /* 0x000fe20000100800 */
[----:B0-----:R-:W-:-:S03]  /*e270*/  IMAD.WIDE R6, R0, 0x2, R14 ;  /* 0x0000000200067825 */ /* 0x001fc600078e020e */
[----:B------:R0:W-:Y:S04]  /*e280*/  STL [R1+0x1948], R3 ;  /* 0x0019480301007387 */ /* 0x0001e80000100800 */
[----:B------:R-:W-:Y:S04]  /*e290*/  STL [R1+0x1954], R4 ;  /* 0x0019540401007387 */ /* 0x000fe80000100800 */
[----:B------:R3:W-:Y:S01]  /*e2a0*/  STL [R1+0x1950], R5 ;  /* 0x0019500501007387 */ /* 0x0007e20000100800 */
[----:B0-----:R-:W-:-:S04]  /*e2b0*/  IMAD.WIDE R2, R8, 0x2, R20 ;  /* 0x0000000208027825 */ /* 0x001fc800078e0214 */
[----:B-1----:R-:W-:Y:S01]  /*e2c0*/  IMAD R8, R9, 0x35, RZ ;  /* 0x0000003509087824 */ /* 0x002fe200078e02ff */
[----:B------:R-:W-:Y:S01]  /*e2d0*/  STL [R1+0x195c], R2 ;  /* 0x00195c0201007387 */ /* 0x000fe20000100800 */
[----:B---3--:R-:W-:-:S03]  /*e2e0*/  IMAD.WIDE R4, R0, 0x2, R18 ;  /* 0x0000000200047825 */ /* 0x008fc600078e0212 */
[----:B------:R0:W-:Y:S04]  /*e2f0*/  STL [R1+0x1958], R3 ;  /* 0x0019580301007387 */ /* 0x0001e80000100800 */
[----:B------:R-:W-:Y:S04]  /*e300*/  STL [R1+0x1964], R6 ;  /* 0x0019640601007387 */ /* 0x000fe80000100800 */
[----:B------:R1:W-:Y:S01]  /*e310*/  STL [R1+0x1960], R7 ;  /* 0x0019600701007387 */ /* 0x0003e20000100800 */
[----:B0-----:R-:W-:-:S05]  /*e320*/  IMAD.WIDE R2, R0, 0x2, R16 ;  /* 0x0000000200027825 */ /* 0x001fca00078e0210 */
[----:B------:R-:W-:Y:S01]  /*e330*/  STL [R1+0x196c], R2 ;  /* 0x00196c0201007387 */ /* 0x000fe20000100800 */
[----:B-1----:R-:W-:-:S03]  /*e340*/  IMAD.WIDE R6, R0, 0x2, R20 ;  /* 0x0000000200067825 */ /* 0x002fc600078e0214 */
[----:B------:R0:W-:Y:S01]  /*e350*/  STL [R1+0x1968], R3 ;  /* 0x0019680301007387 */ /* 0x0001e20000100800 */
[----:B------:R-:W-:-:S03]  /*e360*/  IMAD R0, R10, 0x34, RZ ;  /* 0x000000340a007824 */ /* 0x000fc600078e02ff */
[----:B------:R-:W-:Y:S01]  /*e370*/  STL [R1+0x1974], R4 ;  /* 0x0019740401007387 */ /* 0x000fe20000100800 */
[----:B------:R-:W1:Y:S03]  /*e380*/  LDC R10, c[0x0][0x238] ;  /* 0x00008e00ff0a7b82 */ /* 0x000e660000000800 */
[----:B------:R3:W-:Y:S01]  /*e390*/  STL [R1+0x1970], R5 ;  /* 0x0019700501007387 */ /* 0x0007e20000100800 */
[----:B0-----:R-:W-:-:S03]  /*e3a0*/  IMAD.WIDE R2, R8, 0x2, R14 ;  /* 0x0000000208027825 */ /* 0x001fc600078e020e */
[----:B------:R-:W-:Y:S04]  /*e3b0*/  STL [R1+0x197c], R6 ;  /* 0x00197c0601007387 */ /* 0x000fe80000100800 */
[----:B------:R0:W-:Y:S01]  /*e3c0*/  STL [R1+0x1978], R7 ;  /* 0x0019780701007387 */ /* 0x0001e20000100800 */
[----:B---3--:R-:W-:-:S03]  /*e3d0*/  IMAD.WIDE R4, R8, 0x2, R18 ;  /* 0x0000000208047825 */ /* 0x008fc600078e0212 */
[----:B------:R-:W-:Y:S04]  /*e3e0*/  STL [R1+0x1984], R2 ;  /* 0x0019840201007387 */ /* 0x000fe80000100800 */
[----:B------:R3:W-:Y:S01]  /*e3f0*/  STL [R1+0x1980], R3 ;  /* 0x0019800301007387 */ /* 0x0007e20000100800 */
[----:B0-----:R-:W-:-:S04]  /*e400*/  IMAD.WIDE R6, R8, 0x2, R20 ;  /* 0x0000000208067825 */ /* 0x001fc800078e0214 */
[----:B---3--:R-:W-:-:S04]  /*e410*/  IMAD.WIDE R2, R8, 0x2, R16 ;  /* 0x0000000208027825 */ /* 0x008fc800078e0210 */
[C---:B------:R-:W-:Y:S01]  /*e420*/  IMAD.WIDE R8, R0.reuse, 0x2, R14 ;  /* 0x0000000200087825 */ /* 0x040fe200078e020e */
[----:B------:R-:W-:Y:S04]  /*e430*/  STL [R1+0x198c], R2 ;  /* 0x00198c0201007387 */ /* 0x000fe80000100800 */
[----:B------:R0:W-:Y:S04]  /*e440*/  STL [R1+0x1988], R3 ;  /* 0x0019880301007387 */ /* 0x0001e80000100800 */
[----:B------:R-:W-:Y:S04]  /*e450*/  STL [R1+0x1994], R4 ;  /* 0x0019940401007387 */ /* 0x000fe80000100800 */
[----:B------:R3:W-:Y:S01]  /*e460*/  STL [R1+0x1990], R5 ;  /* 0x0019900501007387 */ /* 0x0007e20000100800 */
[----:B0-----:R-:W-:-:S03]  /*e470*/  IMAD.WIDE R2, R0, 0x2, R16 ;  /* 0x0000000200027825 */ /* 0x001fc600078e0210 */
[----:B------:R-:W-:Y:S04]  /*e480*/  STL [R1+0x199c], R6 ;  /* 0x00199c0601007387 */ /* 0x000fe80000100800 */
[----:B------:R-:W-:Y:S01]  /*e490*/  STL [R1+0x1998], R7 ;  /* 0x0019980701007387 */ /* 0x000fe20000100800 */
[----:B---3--:R-:W-:-:S03]  /*e4a0*/  IMAD.WIDE R4, R0, 0x2, R18 ;  /* 0x0000000200047825 */ /* 0x008fc600078e0212 */
[----:B------:R2:W-:Y:S04]  /*e4b0*/  STL [R1+0x19a4], R8 ;  /* 0x0019a40801007387 */ /* 0x0005e80000100800 */
[----:B------:R0:W-:Y:S04]  /*e4c0*/  STL [R1+0x19a0], R9 ;  /* 0x0019a00901007387 */ /* 0x0001e80000100800 */
[----:B------:R-:W-:Y:S04]  /*e4d0*/  STL [R1+0x19ac], R2 ;  /* 0x0019ac0201007387 */ /* 0x000fe80000100800 */
[----:B------:R3:W-:Y:S01]  /*e4e0*/  STL [R1+0x19a8], R3 ;  /* 0x0019a80301007387 */ /* 0x0007e20000100800 */
[----:B--2---:R-:W-:Y:S01]  /*e4f0*/  IMAD R8, R11, 0x33, RZ ;  /* 0x000000330b087824 */ /* 0x004fe200078e02ff */
[----:B0-----:R-:W0:Y:S02]  /*e500*/  LDC R9, c[0x0][0x238] ;  /* 0x00008e00ff097b82 */ /* 0x001e240000000800 */
[----:B------:R-:W-:Y:S01]  /*e510*/  STL [R1+0x19b4], R4 ;  /* 0x0019b40401007387 */ /* 0x000fe20000100800 */
[----:B------:R-:W-:-:S03]  /*e520*/  IMAD.WIDE R6, R8, 0x2, R14 ;  /* 0x0000000208067825 */ /* 0x000fc600078e020e */
[----:B------:R2:W-:Y:S01]  /*e530*/  STL [R1+0x19b0], R5 ;  /* 0x0019b00501007387 */ /* 0x0005e20000100800 */
[----:B---3--:R-:W-:Y:S01]  /*e540*/  IMAD.WIDE R2, R0, 0x2, R20 ;  /* 0x0000000200027825 */ /* 0x008fe200078e0214 */
[----:B------:R-:W3:Y:S03]  /*e550*/  LDC R11, c[0x0][0x238] ;  /* 0x00008e00ff0b7b82 */ /* 0x000ee60000000800 */
[----:B----4-:R-:W-:Y:S01]  /*e560*/  IMAD R0, R12, 0x32, RZ ;  /* 0x000000320c007824 */ /* 0x010fe200078e02ff */
[----:B------:R-:W-:Y:S01]  /*e570*/  STL [R1+0x19bc], R2 ;  /* 0x0019bc0201007387 */ /* 0x000fe20000100800 */
[----:B--2---:R-:W-:-:S03]  /*e580*/  IMAD.WIDE R4, R8, 0x2, R18 ;  /* 0x0000000208047825 */ /* 0x004fc600078e0212 */
[----:B------:R2:W-:Y:S01]  /*e590*/  STL [R1+0x19b8], R3 ;  /* 0x0019b80301007387 */ /* 0x0005e20000100800 */
[----:B------:R-:W4:Y:S03]  /*e5a0*/  LDC R12, c[0x0][0x238] ;  /* 0x00008e00ff0c7b82 */ /* 0x000f260000000800 */
[----:B------:R-:W-:Y:S04]  /*e5b0*/  STL [R1+0x19c4], R6 ;  /* 0x0019c40601007387 */ /* 0x000fe80000100800 */
[----:B------:R1:W-:Y:S01]  /*e5c0*/  STL [R1+0x19c0], R7 ;  /* 0x0019c00701007387 */ /* 0x0003e20000100800 */
[----:B--2---:R-:W-:-:S05]  /*e5d0*/  IMAD.WIDE R2, R8, 0x2, R16 ;  /* 0x0000000208027825 */ /* 0x004fca00078e0210 */
[----:B------:R-:W-:Y:S01]  /*e5e0*/  STL [R1+0x19cc], R2 ;  /* 0x0019cc0201007387 */ /* 0x000fe20000100800 */
[----:B-1----:R-:W-:-:S03]  /*e5f0*/  IMAD.WIDE R6, R0, 0x2, R14 ;  /* 0x0000000200067825 */ /* 0x002fc600078e020e */
[----:B------:R1:W-:Y:S04]  /*e600*/  STL [R1+0x19c8], R3 ;  /* 0x0019c80301007387 */ /* 0x0003e80000100800 */
[----:B------:R-:W-:Y:S04]  /*e610*/  STL [R1+0x19d4], R4 ;  /* 0x0019d40401007387 */ /* 0x000fe80000100800 */
[----:B------:R2:W-:Y:S01]  /*e620*/  STL [R1+0x19d0], R5 ;  /* 0x0019d00501007387 */ /* 0x0005e20000100800 */
[----:B-1----:R-:W-:-:S04]  /*e630*/  IMAD.WIDE R2, R8, 0x2, R20 ;  /* 0x0000000208027825 */ /* 0x002fc800078e0214 */
[----:B0-----:R-:W-:Y:S01]  /*e640*/  IMAD R8, R9, 0x31, RZ ;  /* 0x0000003109087824 */ /* 0x001fe200078e02ff */
[----:B------:R-:W-:Y:S01]  /*e650*/  STL [R1+0x19dc], R2 ;  /* 0x0019dc0201007387 */ /* 0x000fe20000100800 */
[----:B--2---:R-:W-:-:S03]  /*e660*/  IMAD.WIDE R4, R0, 0x2, R18 ;  /* 0x0000000200047825 */ /* 0x004fc600078e0212 */
        /* <DEDUP_REMOVED lines=14> */
[----:B--2---:R-:W-:-:S03]  /*e750*/  IMAD.WIDE R4, R8, 0x2, R18 ;  /* 0x0000000208047825 */ /* 0x004fc600078e0212 */
[----:B------:R-:W-:Y:S04]  /*e760*/  STL [R1+0x1a04], R2 ;  /* 0x001a040201007387 */ /* 0x000fe80000100800 */
[----:B------:R2:W-:Y:S01]  /*e770*/  STL [R1+0x1a00], R3 ;  /* 0x001a000301007387 */ /* 0x0005e20000100800 */
[----:B0-----:R-:W-:-:S04]  /*e780*/  IMAD.WIDE R6, R8, 0x2, R20 ;  /* 0x0000000208067825 */ /* 0x001fc800078e0214 */
[----:B--2---:R-:W-:-:S04]  /*e790*/  IMAD.WIDE R2, R8, 0x2, R16 ;  /* 0x0000000208027825 */ /* 0x004fc800078e0210 */
        /* <DEDUP_REMOVED lines=14> */
[----:B0-----:R-:W0:Y:S02]  /*e880*/  LDC R9, c[0x0][0x238] ;  /* 0x00008e00ff097b82 */ /* 0x001e240000000800 */
[----:B------:R-:W-:Y:S01]  /*e890*/  STL [R1+0x1a34], R4 ;  /* 0x001a340401007387 */ /* 0x000fe20000100800 */
[----:B------:R-:W-:-:S03]  /*e8a0*/  IMAD.WIDE R6, R8, 0x2, R14 ;  /* 0x0000000208067825 */ /* 0x000fc600078e020e */
[----:B------:R3:W-:Y:S01]  /*e8b0*/  STL [R1+0x1a30], R5 ;  /* 0x001a300501007387 */ /* 0x0007e20000100800 */
[----:B--2---:R-:W-:Y:S01]  /*e8c0*/  IMAD.WIDE R2, R0, 0x2, R20 ;  /* 0x0000000200027825 */ /* 0x004fe200078e0214 */
[----:B------:R-:W2:Y:S03]  /*e8d0*/  LDC R11, c[0x0][0x238] ;  /* 0x00008e00ff0b7b82 */ /* 0x000ea60000000800 */
[----:B----4-:R-:W-:Y:S01]  /*e8e0*/  IMAD R0, R12, 0x2e, RZ ;  /* 0x0000002e0c007824 */ /* 0x010fe200078e02ff */
        /* <DEDUP_REMOVED lines=191> */
[----:B------:R-:W-:-:S03]  /*f4e0*/  IMAD.SHL.U32 R0, R10, 0x20, RZ ;  /* 0x000000200a007824 */ /* 0x000fc600078e00ff */
        /* <DEDUP_REMOVED lines=346> */
[----:B-1----:R-:W-:Y:S02]  /*10a90*/  IMAD R10, R10, 0x5, RZ ;  /* 0x000000050a0a7824 */ /* 0x002fe400078e02ff */
        /* <DEDUP_REMOVED lines=9> */
[----:B-1----:R-:W-:-:S03]  /*10b30*/  IMAD.WIDE R4, R0, 0x2, R18 ;  /* 0x0000000200047825 */ /* 0x002fc600078e0212 */
[----:B------:R3:W-:Y:S04]  /*10b40*/  STL [R1+0x1f24], R8 ;  /* 0x001f240801007387 */ /* 0x0007e80000100800 */
[----:B------:R-:W-:Y:S04]  /*10b50*/  STL [R1+0x1f20], R9 ;  /* 0x001f200901007387 */ /* 0x000fe80000100800 */
[----:B------:R-:W-:Y:S04]  /*10b60*/  STL [R1+0x1f2c], R2 ;  /* 0x001f2c0201007387 */ /* 0x000fe80000100800 */
[----:B------:R0:W-:Y:S01]  /*10b70*/  STL [R1+0x1f28], R3 ;  /* 0x001f280301007387 */ /* 0x0001e20000100800 */
[----:B---3--:R-:W-:-:S02]  /*10b80*/  IMAD R8, R11, 0x7, RZ ;  /* 0x000000070b087824 */ /* 0x008fc400078e02ff */
[----:B------:R-:W1:Y:S01]  /*10b90*/  LDC R11, c[0x0][0x238] ;  /* 0x00008e00ff0b7b82 */ /* 0x000e620000000800 */
[----:B------:R-:W-:Y:S01]  /*10ba0*/  STL [R1+0x1f34], R4 ;  /* 0x001f340401007387 */ /* 0x000fe20000100800 */
[----:B------:R-:W-:-:S03]  /*10bb0*/  IMAD.WIDE R6, R8, 0x2, R14 ;  /* 0x0000000208067825 */ /* 0x000fc600078e020e */
[----:B------:R2:W-:Y:S01]  /*10bc0*/  STL [R1+0x1f30], R5 ;  /* 0x001f300501007387 */ /* 0x0005e20000100800 */
[----:B0-----:R-:W-:-:S04]  /*10bd0*/  IMAD.WIDE R2, R0, 0x2, R20 ;  /* 0x0000000200027825 */ /* 0x001fc800078e0214 */
[----:B----4-:R-:W-:Y:S01]  /*10be0*/  IMAD R0, R12, 0x6, RZ ;  /* 0x000000060c007824 */ /* 0x010fe200078e02ff */
[----:B------:R-:W-:Y:S01]  /*10bf0*/  STL [R1+0x1f3c], R2 ;  /* 0x001f3c0201007387 */ /* 0x000fe20000100800 */
[----:B------:R-:W0:Y:S01]  /*10c00*/  LDC R12, c[0x0][0x238] ;  /* 0x00008e00ff0c7b82 */ /* 0x000e220000000800 */
[C---:B--2---:R-:W-:Y:S02]  /*10c10*/  IMAD.WIDE R4, R8.reuse, 0x2, R18 ;  /* 0x0000000208047825 */ /* 0x044fe400078e0212 */
[----:B------:R2:W-:Y:S04]  /*10c20*/  STL [R1+0x1f38], R3 ;  /* 0x001f380301007387 */ /* 0x0005e80000100800 */
[----:B------:R-:W-:Y:S04]  /*10c30*/  STL [R1+0x1f44], R6 ;  /* 0x001f440601007387 */ /* 0x000fe80000100800 */
[----:B------:R3:W-:Y:S01]  /*10c40*/  STL [R1+0x1f40], R7 ;  /* 0x001f400701007387 */ /* 0x0007e20000100800 */
[----:B--2---:R-:W-:-:S05]  /*10c50*/  IMAD.WIDE R2, R8, 0x2, R16 ;  /* 0x0000000208027825 */ /* 0x004fca00078e0210 */
[----:B------:R-:W-:Y:S01]  /*10c60*/  STL [R1+0x1f4c], R2 ;  /* 0x001f4c0201007387 */ /* 0x000fe20000100800 */
[----:B---3--:R-:W-:-:S03]  /*10c70*/  IMAD.WIDE R6, R0, 0x2, R14 ;  /* 0x0000000200067825 */ /* 0x008fc600078e020e */
[----:B------:R2:W-:Y:S04]  /*10c80*/  STL [R1+0x1f48], R3 ;  /* 0x001f480301007387 */ /* 0x0005e80000100800 */
[----:B------:R-:W-:Y:S04]  /*10c90*/  STL [R1+0x1f54], R4 ;  /* 0x001f540401007387 */ /* 0x000fe80000100800 */
[----:B------:R3:W-:Y:S01]  /*10ca0*/  STL [R1+0x1f50], R5 ;  /* 0x001f500501007387 */ /* 0x0007e20000100800 */
[----:B--2---:R-:W-:-:S04]  /*10cb0*/  IMAD.WIDE R2, R8, 0x2, R20 ;  /* 0x0000000208027825 */ /* 0x004fc800078e0214 */
[----:B------:R-:W-:Y:S01]  /*10cc0*/  IMAD.WIDE R8, R10, 0x2, R14 ;  /* 0x000000020a087825 */ /* 0x000fe200078e020e */
[----:B------:R-:W-:Y:S03]  /*10cd0*/  STL [R1+0x1f5c], R2 ;  /* 0x001f5c0201007387 */ /* 0x000fe60000100800 */
[C---:B---3--:R-:W-:Y:S01]  /*10ce0*/  IMAD.WIDE R4, R0.reuse, 0x2, R18 ;  /* 0x0000000200047825 */ /* 0x048fe200078e0212 */
[----:B------:R2:W-:Y:S04]  /*10cf0*/  STL [R1+0x1f58], R3 ;  /* 0x001f580301007387 */ /* 0x0005e80000100800 */
[----:B------:R-:W-:Y:S04]  /*10d00*/  STL [R1+0x1f64], R6 ;  /* 0x001f640601007387 */ /* 0x000fe80000100800 */
[----:B------:R3:W-:Y:S01]  /*10d10*/  STL [R1+0x1f60], R7 ;  /* 0x001f600701007387 */ /* 0x0007e20000100800 */
[----:B--2---:R-:W-:-:S05]  /*10d20*/  IMAD.WIDE R2, R0, 0x2, R16 ;  /* 0x0000000200027825 */ /* 0x004fca00078e0210 */
[----:B------:R-:W-:Y:S01]  /*10d30*/  STL [R1+0x1f6c], R2 ;  /* 0x001f6c0201007387 */ /* 0x000fe20000100800 */
[----:B---3--:R-:W-:-:S03]  /*10d40*/  IMAD.WIDE R6, R0, 0x2, R20 ;  /* 0x0000000200067825 */ /* 0x008fc600078e0214 */
[----:B------:R2:W-:Y:S01]  /*10d50*/  STL [R1+0x1f68], R3 ;  /* 0x001f680301007387 */ /* 0x0005e20000100800 */
[----:B0-----:R-:W-:-:S03]  /*10d60*/  IMAD R0, R12, 0x3, RZ ;  /* 0x000000030c007824 */ /* 0x001fc600078e02ff */
[----:B------:R-:W-:Y:S01]  /*10d70*/  STL [R1+0x1f74], R4 ;  /* 0x001f740401007387 */ /* 0x000fe20000100800 */
[----:B------:R-:W0:Y:S03]  /*10d80*/  LDC R12, c[0x0][0x238] ;  /* 0x00008e00ff0c7b82 */ /* 0x000e260000000800 */
[----:B------:R3:W-:Y:S01]  /*10d90*/  STL [R1+0x1f70], R5 ;  /* 0x001f700501007387 */ /* 0x0007e20000100800 */
[----:B--2---:R-:W-:-:S03]  /*10da0*/  IMAD.WIDE R2, R10, 0x2, R16 ;  /* 0x000000020a027825 */ /* 0x004fc600078e0210 */
[----:B------:R1:W-:Y:S04]  /*10db0*/  STL [R1+0x1f7c], R6 ;  /* 0x001f7c0601007387 */ /* 0x0003e80000100800 */
[----:B------:R-:W-:Y:S01]  /*10dc0*/  STL [R1+0x1f78], R7 ;  /* 0x001f780701007387 */ /* 0x000fe20000100800 */
[----:B---3--:R-:W-:-:S03]  /*10dd0*/  IMAD.WIDE R4, R10, 0x2, R18 ;  /* 0x000000020a047825 */ /* 0x008fc600078e0212 */
[----:B------:R2:W-:Y:S04]  /*10de0*/  STL [R1+0x1f84], R8 ;  /* 0x001f840801007387 */ /* 0x0005e80000100800 */
[----:B------:R-:W-:Y:S01]  /*10df0*/  STL [R1+0x1f80], R9 ;  /* 0x001f800901007387 */ /* 0x000fe20000100800 */
[----:B-1----:R-:W-:Y:S02]  /*10e00*/  IMAD.SHL.U32 R6, R11, 0x4, RZ ;  /* 0x000000040b067824 */ /* 0x002fe400078e00ff */
[----:B------:R-:W1:Y:S01]  /*10e10*/  LDC R11, c[0x0][0x238] ;  /* 0x00008e00ff0b7b82 */ /* 0x000e620000000800 */
[----:B------:R-:W-:Y:S04]  /*10e20*/  STL [R1+0x1f8c], R2 ;  /* 0x001f8c0201007387 */ /* 0x000fe80000100800 */
[----:B------:R3:W-:Y:S03]  /*10e30*/  STL [R1+0x1f88], R3 ;  /* 0x001f880301007387 */ /* 0x0007e60000100800 */
[----:B--2---:R-:W2:Y:S01]  /*10e40*/  LDC R8, c[0x0][0x238] ;  /* 0x00008e00ff087b82 */ /* 0x004ea20000000800 */
[----:B------:R-:W-:Y:S04]  /*10e50*/  STL [R1+0x1f94], R4 ;  /* 0x001f940401007387 */ /* 0x000fe80000100800 */
[----:B------:R4:W-:Y:S01]  /*10e60*/  STL [R1+0x1f90], R5 ;  /* 0x001f900501007387 */ /* 0x0009e20000100800 */
[----:B---3--:R-:W-:-:S02]  /*10e70*/  IMAD.WIDE R2, R10, 0x2, R20 ;  /* 0x000000020a027825 */ /* 0x008fc400078e0214 */
[----:B------:R-:W3:Y:S03]  /*10e80*/  LDC R10, c[0x0][0x238] ;  /* 0x00008e00ff0a7b82 */ /* 0x000ee60000000800 */
[----:B------:R-:W-:Y:S01]  /*10e90*/  STL [R1+0x1f9c], R2 ;  /* 0x001f9c0201007387 */ /* 0x000fe20000100800 */
[----:B----4-:R-:W-:-:S03]  /*10ea0*/  IMAD.WIDE R4, R6, 0x2, R14 ;  /* 0x0000000206047825 */ /* 0x010fc600078e020e */
[----:B------:R4:W-:Y:S04]  /*10eb0*/  STL [R1+0x1f98], R3 ;  /* 0x001f980301007387 */ /* 0x0009e80000100800 */
[----:B------:R-:W-:Y:S04]  /*10ec0*/  STL [R1+0x1fa4], R4 ;  /* 0x001fa40401007387 */ /* 0x000fe80000100800 */
[----:B------:R0:W-:Y:S01]  /*10ed0*/  STL [R1+0x1fa0], R5 ;  /* 0x001fa00501007387 */ /* 0x0001e20000100800 */
[----:B--2---:R-:W-:Y:S02]  /*10ee0*/  IMAD.SHL.U32 R8, R8, 0x2, RZ ;  /* 0x0000000208087824 */ /* 0x004fe400078e00ff */
[----:B----4-:R-:W-:-:S05]  /*10ef0*/  IMAD.WIDE R2, R6, 0x2, R16 ;  /* 0x0000000206027825 */ /* 0x010fca00078e0210 */
[----:B------:R-:W-:Y:S01]  /*10f00*/  STL [R1+0x1fac], R2 ;  /* 0x001fac0201007387 */ /* 0x000fe20000100800 */
[----:B0-----:R-:W-:-:S03]  /*10f10*/  IMAD.WIDE R4, R6, 0x2, R18 ;  /* 0x0000000206047825 */ /* 0x001fc600078e0212 */
[----:B------:R0:W-:Y:S01]  /*10f20*/  STL [R1+0x1fa8], R3 ;  /* 0x001fa80301007387 */ /* 0x0001e20000100800 */
[----:B------:R-:W-:-:S03]  /*10f30*/  IMAD.WIDE R6, R6, 0x2, R20 ;  /* 0x0000000206067825 */ /* 0x000fc600078e0214 */
[----:B------:R-:W-:Y:S04]  /*10f40*/  STL [R1+0x1fb4], R4 ;  /* 0x001fb40401007387 */ /* 0x000fe80000100800 */
        /* <DEDUP_REMOVED lines=9> */
[----:B------:R-:W-:Y:S01]  /*10fe0*/  IMAD R0, R250, 0x80, R250 ;  /* 0x00000080fa007824 */ /* 0x000fe200078e02fa */
[----:B------:R-:W-:Y:S03]  /*10ff0*/  STL [R1+0x1fcc], R2 ;  /* 0x001fcc0201007387 */ /* 0x000fe60000100800 */
[----:B------:R-:W-:Y:S01]  /*11000*/  IMAD.SHL.U32 R0, R0, 0x2, RZ ;  /* 0x0000000200007824 */ /* 0x000fe200078e00ff */
[----:B------:R0:W-:Y:S04]  /*11010*/  STL [R1+0x1fc8], R3 ;  /* 0x001fc80301007387 */ /* 0x0001e80000100800 */
        /* <DEDUP_REMOVED lines=8> */
[----:B0-----:R-:W-:-:S03]  /*110a0*/  IMAD.WIDE R6, R8, 0x2, R18 ;  /* 0x0000000208067825 */ /* 0x001fc600078e0212 */
[----:B------:R-:W-:Y:S01]  /*110b0*/  STL [R1+0x1fec], R4 ;  /* 0x001fec0401007387 */ /* 0x000fe20000100800 */
[----:B------:R-:W-:-:S03]  /*110c0*/  IMAD.WIDE R8, R8, 0x2, R20 ;  /* 0x0000000208087825 */ /* 0x000fc600078e0214 */
[----:B------:R1:W-:Y:S01]  /*110d0*/  STL [R1+0x1fe8], R5 ;  /* 0x001fe80501007387 */ /* 0x0003e20000100800 */
[----:B---3--:R-:W-:-:S03]  /*110e0*/  IMAD.WIDE R2, R10, 0x2, R14 ;  /* 0x000000020a027825 */ /* 0x008fc600078e020e */
[----:B------:R-:W-:Y:S04]  /*110f0*/  STL [R1+0x1ff4], R6 ;  /* 0x001ff40601007387 */ /* 0x000fe80000100800 */
[----:B------:R0:W-:Y:S01]  /*11100*/  STL [R1+0x1ff0], R7 ;  /* 0x001ff00701007387 */ /* 0x0001e20000100800 */
[----:B-1----:R-:W-:-:S03]  /*11110*/  IMAD.WIDE R4, R11, 0x2, R16 ;  /* 0x000000020b047825 */ /* 0x002fc600078e0210 */
[----:B------:R-:W-:Y:S04]  /*11120*/  STL [R1+0x1ffc], R8 ;  /* 0x001ffc0801007387 */ /* 0x000fe80000100800 */
[----:B------:R-:W-:Y:S01]  /*11130*/  STL [R1+0x1ff8], R9 ;  /* 0x001ff80901007387 */ /* 0x000fe20000100800 */
[----:B0-----:R-:W-:-:S03]  /*11140*/  IMAD.WIDE R6, R12, 0x2, R18 ;  /* 0x000000020c067825 */ /* 0x001fc600078e0212 */
[----:B------:R-:W-:Y:S04]  /*11150*/  STL [R1+0x2004], R2 ;  /* 0x0020040201007387 */ /* 0x000fe80000100800 */
[----:B------:R0:W-:Y:S04]  /*11160*/  STL [R1+0x2000], R3 ;  /* 0x0020000301007387 */ /* 0x0001e80000100800 */
[----:B------:R1:W-:Y:S04]  /*11170*/  STL [R1+0x200c], R4 ;  /* 0x00200c0401007387 */ /* 0x0003e80000100800 */
[----:B------:R-:W-:Y:S01]  /*11180*/  STL [R1+0x2008], R5 ;  /* 0x0020080501007387 */ /* 0x000fe20000100800 */
[----:B0-----:R-:W-:-:S03]  /*11190*/  IMAD.WIDE R2, R22, 0x2, R20 ;  /* 0x0000000216027825 */ /* 0x001fc600078e0214 */
[----:B------:R-:W-:Y:S04]  /*111a0*/  STL [R1+0x2014], R6 ;  /* 0x0020140601007387 */ /* 0x000fe80000100800 */
[----:B------:R-:W-:Y:S04]  /*111b0*/  STL [R1+0x2010], R7 ;  /* 0x0020100701007387 */ /* 0x000fe80000100800 */
[----:B------:R-:W-:Y:S04]  /*111c0*/  STL [R1+0x201c], R2 ;  /* 0x00201c0201007387 */ /* 0x000fe80000100800 */
[----:B------:R0:W-:Y:S04]  /*111d0*/  STL [R1+0x2018], R3 ;  /* 0x0020180301007387 */ /* 0x0001e80000100800 */
[----:B------:R2:W-:Y:S04]  /*111e0*/  STL [R1+0xa5c], RZ ;  /* 0x000a5cff01007387 */ /* 0x0005e80000100800 */
        /* <DEDUP_REMOVED lines=256> */
[----:B------:R2:W-:Y:S04]  /*121f0*/  STL [R1], RZ ;  /* 0x000000ff01007387 */ /* 0x0005e80000100800 */
        /* <DEDUP_REMOVED lines=62> */
[----:B------:R2:W-:Y:S01]  /*125e0*/  STL [R1+0xfc], RZ ;  /* 0x0000fcff01007387 */ /* 0x0005e20000100800 */
[----:B------:R-:W-:Y:S01]  /*125f0*/  UIADD3.64 UR10, UR4, 0x380, URZ ;  /* 0x00000380040a7897 */ /* 0x000fe2000fffe03f */
[----:B-1----:R-:W-:Y:S01]  /*12600*/  IMAD.SHL.U32 R4, R218, 0x80, RZ ;  /* 0x00000080da047824 */ /* 0x002fe200078e00ff */
[----:B------:R-:W-:Y:S01]  /*12610*/  UIADD3.64 UR10, UR4, 0x480, URZ ;  /* 0x00000480040a7897 */ /* 0x000fe2000fffe03f */
[----:B0-----:R-:W-:Y:S01]  /*12620*/  LOP3.LUT R3, R0, 0x407e, RZ, 0xc0, !PT ;  /* 0x0000407e00037812 */ /* 0x001fe200078ec0ff */
[----:B------:R-:W-:Y:S01]  /*12630*/  UIADD3.64 UR14, UR4, 0x400, URZ ;  /* 0x00000400040e7897 */ /* 0x000fe2000fffe03f */
[----:B------:R-:W-:Y:S01]  /*12640*/  IMAD.SHL.U32 R11, R216, 0x80, RZ ;  /* 0x00000080d80b7824 */ /* 0x000fe200078e00ff */
[----:B------:R-:W-:Y:S01]  /*12650*/  UIADD3.64 UR10, UR4, 0x580, URZ ;  /* 0x00000580040a7897 */ /* 0x000fe2000fffe03f */
[----:B------:R-:W-:Y:S01]  /*12660*/  SHF.R.S32.HI R2, RZ, 0x1f, R4 ;  /* 0x0000001fff027819 */ /* 0x000fe20000011404 */
[----:B------:R-:W-:Y:S01]  /*12670*/  UIADD3.64 UR14, UR4, 0x500, URZ ;  /* 0x00000500040e7897 */ /* 0x000fe2000fffe03f */
[C---:B------:R-:W-:Y:S01]  /*12680*/  IMAD.SHL.U32 R216, R4.reuse, 0x2, RZ ;  /* 0x0000000204d87824 */ /* 0x040fe200078e00ff */
[----:B------:R-:W-:Y:S01]  /*12690*/  UIADD3.64 UR10, UR4, 0x680, URZ ;  /* 0x00000680040a7897 */ /* 0x000fe2000fffe03f */
[----:B------:R-:W-:Y:S01]  /*126a0*/  SHF.L.U64.HI R2, R4, 0x1, R2 ;  /* 0x0000000104027819 */ /* 0x000fe20000010202 */
[----:B------:R-:W-:Y:S01]  /*126b0*/  UIADD3.64 UR14, UR4, 0x600, URZ ;  /* 0x00000600040e7897 */ /* 0x000fe2000fffe03f */
[----:B------:R-:W-:Y:S01]  /*126c0*/  SHF.R.S32.HI R0, RZ, 0x7, R217 ;  /* 0x00000007ff007819 */ /* 0x000fe200000114d9 */
[----:B------:R-:W-:Y:S01]  /*126d0*/  UIADD3.64 UR10, UR4, 0x780, URZ ;  /* 0x00000780040a7897 */ /* 0x000fe2000fffe03f */
[C---:B------:R-:W-:Y:S01]  /*126e0*/  LOP3.LUT R9, R3.reuse, 0x10, RZ, 0x3c, !PT ;  /* 0x0000001003097812 */ /* 0x040fe200078e3cff */
        /* <DEDUP_REMOVED lines=9> */
[----:B------:R-:W-:Y:S01]  /*12780*/  LOP3.LUT R4, R3, 0x60, RZ, 0x3c, !PT ;  /* 0x0000006003047812 */ /* 0x000fe200078e3cff */
[----:B------:R-:W-:Y:S01]  /*12790*/  UIADD3.64 UR10, UR4, 0xa80, URZ ;  /* 0x00000a80040a7897 */ /* 0x000fe2000fffe03f */
[----:B------:R-:W-:Y:S01]  /*127a0*/  IMAD.IADD R10, R251, 0x1, R3 ;  /* 0x00000001fb0a7824 */ /* 0x000fe200078e0203 */
[----:B------:R-:W-:Y:S01]  /*127b0*/  UIADD3.64 UR14, UR4, 0xa00, URZ ;  /* 0x00000a00040e7897 */ /* 0x000fe2000fffe03f */
[----:B------:R-:W-:Y:S01]  /*127c0*/  SHF.R.S32.HI R0, RZ, 0x1f, R11 ;  /* 0x0000001fff007819 */ /* 0x000fe2000001140b */
[----:B------:R-:W-:Y:S01]  /*127d0*/  UIADD3.64 UR10, UR4, 0xb80, URZ ;  /* 0x00000b80040a7897 */ /* 0x000fe2000fffe03f */
[----:B------:R-:W-:Y:S01]  /*127e0*/  LOP3.LUT R3, R3, 0x70, RZ, 0x3c, !PT ;  /* 0x0000007003037812 */ /* 0x000fe200078e3cff */
[----:B------:R-:W-:Y:S01]  /*127f0*/  UIADD3.64 UR14, UR4, 0xb00, URZ ;  /* 0x00000b00040e7897 */ /* 0x000fe2000fffe03f */
[C---:B------:R-:W-:Y:S01]  /*12800*/  SHF.L.U64.HI R0, R11.reuse, 0x1, R0 ;  /* 0x000000010b007819 */ /* 0x040fe20000010200 */
[----:B------:R-:W-:Y:S01]  /*12810*/  UIADD3.64 UR10, UR4, 0xc80, URZ ;  /* 0x00000c80040a7897 */ /* 0x000fe2000fffe03f */
[----:B------:R-:W-:Y:S01]  /*12820*/  IMAD.SHL.U32 R11, R11, 0x2, RZ ;  /* 0x000000020b0b7824 */ /* 0x000fe200078e00ff */
[----:B------:R-:W-:Y:S01]  /*12830*/  UIADD3.64 UR14, UR4, 0xc00, URZ ;  /* 0x00000c00040e7897 */ /* 0x000fe2000fffe03f */
[C---:B------:R-:W-:Y:S01]  /*12840*/  IMAD.IADD R9, R251.reuse, 0x1, R9 ;  /* 0x00000001fb097824 */ /* 0x040fe200078e0209 */
        /* <DEDUP_REMOVED lines=11> */
[----:B------:R-:W-:Y:S01]  /*12900*/  IMAD.IADD R3, R251, 0x1, R3 ;  /* 0x00000001fb037824 */ /* 0x000fe200078e0203 */
[----:B------:R-:W-:Y:S01]  /*12910*/  UIADD3.64 UR10, UR4, 0x1000, URZ ;  /* 0x00001000040a7897 */ /* 0x000fe2000fffe03f */
[----:B------:R-:W-:Y:S01]  /*12920*/  CS2R R108, SRZ ;  /* 0x00000000006c7805 */ /* 0x000fe2000001ff00 */
        /* <DEDUP_REMOVED lines=67> */
[----:B------:R-:W-:Y:S01]  /*12d60*/  CS2R R86, SRZ ;  /* 0x0000000000567805 */ /* 0x000fe2000001ff00 */
[----:B------:R-:W-:Y:S02]  /*12d70*/  UIADD3.64 UR18, UR4, 0x1800, URZ ;  /* 0x0000180004127897 */ /* 0x000fe4000fffe03f */
[----:B------:R-:W-:Y:S02]  /*12d80*/  UIADD3.64 UR14, UR4, 0x1880, URZ ;  /* 0x00001880040e7897 */ /* 0x000fe4000fffe03f */
[----:B------:R-:W-:Y:S02]  /*12d90*/  UIADD3.64 UR10, UR4, 0x1900, URZ ;  /* 0x00001900040a7897 */ /* 0x000fe4000fffe03f */
[----:B------:R-:W-:Y:S02]  /*12da0*/  UIADD3.64 UR18, UR4, 0x1980, URZ ;  /* 0x0000198004127897 */ /* 0x000fe4000fffe03f */
[----:B------:R-:W-:-:S02]  /*12db0*/  UIADD3.64 UR14, UR4, 0x1a00, URZ ;  /* 0x00001a00040e7897 */ /* 0x000fc4000fffe03f */
[----:B------:R-:W-:Y:S02]  /*12dc0*/  UIADD3.64 UR10, UR4, 0x1a80, URZ ;  /* 0x00001a80040a7897 */ /* 0x000fe4000fffe03f */
        /* <DEDUP_REMOVED lines=8> */
[----:B------:R-:W-:Y:S01]  /*12e50*/  UIADD3.64 UR28, UR4, 0x300, URZ ;  /* 0x00000300041c7897 */ /* 0x000fe2000fffe03f */
[----:B------:R-:W-:Y:S01]  /*12e60*/  UMOV UR35, 0x40000040 ;  /* 0x4000004000237882 */ /* 0x000fe20000000000 */
        /* <DEDUP_REMOVED lines=11> */
[----:B--2---:R-:W-:-:S12]  /*12f20*/  UIADD3.64 UR30, UR6, 0x404, URZ ;  /* 0x00000404061e7897 */ /* 0x004fd8000fffe03f */
.L_x_1:
[----:B------:R-:W-:Y:S01]  /*12f30*/  STL [R1+0x29cc], R14 ;  /* 0x0029cc0e01007387 */ /* 0x000fe20000100800 */
[----:B------:R-:W0:Y:S03]  /*12f40*/  LDC R12, c[0x0][0x230] ;  /* 0x00008c00ff0c7b82 */ /* 0x000e260000000800 */
[----:B------:R-:W-:Y:S04]  /*12f50*/  STL [R1+0x29c8], R15 ;  /* 0x0029c80f01007387 */ /* 0x000fe80000100800 */
[----:B-----5:R-:W-:Y:S04]  /*12f60*/  STL [R1+0x2874], R252 ;  /* 0x002874fc01007387 */ /* 0x020fe80000100800 */
[----:B------:R-:W-:Y:S04]  /*12f70*/  STL [R1+0x287c], R252 ;  /* 0x00287cfc01007387 */ /* 0x000fe80000100800 */
        /* <DEDUP_REMOVED lines=126> */
[----:B------:R-:W-:Y:S04]  /*13760*/  STL.64 [R1+0x2410], R214 ;  /* 0x002410d601007387 */ /* 0x000fe80000100a00 */
        /* <DEDUP_REMOVED lines=58> */
[----:B------:R-:W-:Y:S04]  /*13b10*/  STL [R1+0x2424], R98 ;  /* 0x0024246201007387 */ /* 0x000fe80000100800 */
[----:B------:R-:W-:Y:S04]  /*13b20*/  STL [R1+0x2420], R99 ;  /* 0x0024206301007387 */ /* 0x000fe80000100800 */
        /* <DEDUP_REMOVED lines=15> */
[----:B------:R1:W-:Y:S04]  /*13c20*/  STL.64 [R1+0x2210], R86 ;  /* 0x0022105601007387 */ /* 0x0003e80000100a00 */
[----:B-1----:R-:W0:Y:S01]  /*13c30*/  LDL.LU R87, [R1+0xa5c] ;  /* 0x000a5c0001577983 */ /* 0x002e220000300800 */
[----:B------:R-:W-:-:S02]  /*13c40*/  PRMT R22, RZ, 0x7610, R22 ;  /* 0x00007610ff167816 */ /* 0x000fc40000000016 */
[----:B------:R-:W-:Y:S01]  /*13c50*/  PRMT R14, RZ, 0x7610, R14 ;  /* 0x00007610ff0e7816 */ /* 0x000fe2000000000e */
[----:B------:R1:W-:Y:S01]  /*13c60*/  STL.64 [R1+0x2208], R84 ;  /* 0x0022085401007387 */ /* 0x0003e20000100a00 */
[----:B------:R-:W-:-:S03]  /*13c70*/  PRMT R15, RZ, 0x7610, R15 ;  /* 0x00007610ff0f7816 */ /* 0x000fc6000000000f */
        /* <DEDUP_REMOVED lines=56> */
[----:B------:R-:W-:Y:S04]  /*14000*/  STL.64 [R1+0x2168], R44 ;  /* 0x0021682c01007387 */ /* 0x000fe80000100a00 */
[----:B------:R-:W-:Y:S04]  /*14010*/  STL [R1+0x24e8], R44 ;  /* 0x0024e82c01007387 */ /* 0x000fe80000100800 */
[----:B------:R-:W-:Y:S04]  /*14020*/  STL.64 [R1+0x2160], R42 ;  /* 0x0021602a01007387 */ /* 0x000fe80000100a00 */
[----:B------:R-:W-:Y:S04]  /*14030*/  STL.64 [R1+0x2158], R40 ;  /* 0x0021582801007387 */ /* 0x000fe80000100a00 */
        /* <DEDUP_REMOVED lines=8> */
[----:B------:R-:W-:Y:S01]  /*140c0*/  STL.64 [R1+0x2120], R26 ;  /* 0x0021201a01007387 */ /* 0x000fe20000100a00 */
[----:B0-----:R-:W-:-:S03]  /*140d0*/  IMAD R12, R87, -0x80, R12 ;  /* 0xffffff80570c7824 */ /* 0x001fc600078e020c */
[----:B------:R-:W-:Y:S02]  /*140e0*/  STL [R1+0x24f4], R26 ;  /* 0x0024f41a01007387 */ /* 0x000fe40000100800 */
[----:B------:R-:W-:Y:S02]  /*140f0*/  ISETP.GT.AND P0, PT, R12, RZ, PT ;  /* 0x000000ff0c00720c */ /* 0x000fe40003f04270 */
[----:B------:R-:W-:Y:S01]  /*14100*/  STL.64 [R1+0x2118], R24 ;  /* 0x0021181801007387 */ /* 0x000fe20000100a00 */
[----:B-1----:R-:W-:-:S03]  /*14110*/  MOV R84, UR49 ;  /* 0x0000003100547c02 */ /* 0x002fc60008000f00 */
[----:B------:R-:W-:Y:S01]  /*14120*/  STL [R1+0x24f8], R25 ;  /* 0x0024f81901007387 */ /* 0x000fe20000100800 */
[----:B------:R-:W-:-:S03]  /*14130*/  MOV R85, UR48 ;  /* 0x0000003000557c02 */ /* 0x000fc60008000f00 */
[----:B------:R0:W-:Y:S04]  /*14140*/  STL [R1+0x2110], R0 ;  /* 0x0021100001007387 */ /* 0x0001e80000100800 */
[----:B------:R-:W2:Y:S04]  /*14150*/  @P0 LDG.E.U16 R22, desc[UR60][R20.64] ;  /* 0x0000003c14160981 */ /* 0x000ea8000c1e1500 */
[----:B------:R-:W3:Y:S04]  /*14160*/  @P0 LDG.E.U16 R14, desc[UR60][R18.64] ;  /* 0x0000003c120e0981 */ /* 0x000ee8000c1e1500 */
[----:B------:R-:W4:Y:S01]  /*14170*/  @P0 LDG.E.U16 R15, desc[UR60][R16.64] ;  /* 0x0000003c100f0981 */ /* 0x000f22000c1e1500 */
[----:B------:R-:W-:-:S03]  /*14180*/  MOV R86, UR53 ;  /* 0x0000003500567c02 */ /* 0x000fc60008000f00 */
[----:B------:R-:W4:Y:S01]  /*14190*/  LDL.LU R216, [R1+0x1068] ;  /* 0x0010680001d87983 */ /* 0x000f220000300800 */
[----:B0-----:R-:W-:-:S03]  /*141a0*/  MOV R0, UR57 ;  /* 0x0000003900007c02 */ /* 0x001fc60008000f00 */
[----:B------:R0:W-:Y:S01]  /*141b0*/  STL [R1+0x20fc], R2 ;  /* 0x0020fc0201007387 */ /* 0x0001e20000100800 */
[----:B------:R-:W-:-:S03]  /*141c0*/  MOV R11, UR52 ;  /* 0x00000034000b7c02 */ /* 0x000fc60008000f00 */
[----:B0-----:R-:W4:Y:S01]  /*141d0*/  LDL.LU R2, [R1+0x1040] ;  /* 0x0010400001027983 */ /* 0x001f220000300800 */
[----:B------:R-:W-:-:S03]  /*141e0*/  ISETP.GT.AND P1, PT, R12, 0x1, PT ;  /* 0x000000010c00780c */ /* 0x000fc60003f24270 */
[----:B------:R-:W-:Y:S04]  /*141f0*/  STL [R1+0x2088], R13 ;  /* 0x0020880d01007387 */ /* 0x000fe80000100800 */
[----:B------:R-:W-:Y:S04]  /*14200*/  STL [R1+0x24fc], R84 ;  /* 0x0024fc5401007387 */ /* 0x000fe80000100800 */
[----:B------:R-:W-:Y:S04]  /*14210*/  STL [R1+0x2500], R85 ;  /* 0x0025005501007387 */ /* 0x000fe80000100800 */
[----:B------:R-:W-:Y:S04]  /*14220*/  STL [R1+0x2504], R86 ;  /* 0x0025045601007387 */ /* 0x000fe80000100800 */
[----:B------:R-:W-:Y:S04]  /*14230*/  STL [R1+0x2508], R0 ;  /* 0x0025080001007387 */ /* 0x000fe80000100800 */
[----:B------:R0:W-:Y:S02]  /*14240*/  STL [R1+0x206c], R11 ;  /* 0x00206c0b01007387 */ /* 0x0001e40000100800 */
[----:B0-----:R-:W-:-:S05]  /*14250*/  MOV R11, UR56 ;  /* 0x00000038000b7c02 */ /* 0x001fca0008000f00 */
[----:B------:R-:W-:Y:S04]  /*14260*/  STL [R1+0x250c], R11 ;  /* 0x00250c0b01007387 */ /* 0x000fe80000100800 */
[----:B------:R-:W-:Y:S04]  /*14270*/  STL [R1+0x2510], R87 ;  /* 0x0025105701007387 */ /* 0x000fe80000100800 */
[----:B------:R-:W4:Y:S04]  /*14280*/  LDL R23, [R1+0x2018] ;  /* 0x0020180001177983 */ /* 0x000f280000100800 */
[----:B--2---:R0:W-:Y:S04]  /*14290*/  STL [R1+0xc40], R22 ;  /* 0x000c401601007387 */ /* 0x0041e80000100800 */
[----:B0-----:R-:W2:Y:S04]  /*142a0*/  LDL R22, [R1+0x201c] ;  /* 0x00201c0001167983 */ /* 0x001ea80000100800 */
[----:B------:R-:W-:Y:S04]  /*142b0*/  STL [R1+0x2518], R20 ;  /* 0x0025181401007387 */ /* 0x000fe80000100800 */
[----:B------:R-:W-:Y:S04]  /*142c0*/  STL [R1+0x2514], R21 ;  /* 0x0025141501007387 */ /* 0x000fe80000100800 */
[----:B---3--:R0:W-:Y:S04]  /*142d0*/  STL [R1+0xc3c], R14 ;  /* 0x000c3c0e01007387 */ /* 0x0081e80000100800 */
[----:B0-----:R-:W3:Y:S04]  /*142e0*/  LDL.LU R14, [R1+0x29cc] ;  /* 0x0029cc00010e7983 */ /* 0x001ee80000300800 */
[----:B------:R-:W-:Y:S04]  /*142f0*/  STL [R1+0x2520], R18 ;  /* 0x0025201201007387 */ /* 0x000fe80000100800 */
[----:B------:R-:W-:Y:S04]  /*14300*/  STL [R1+0x251c], R19 ;  /* 0x00251c1301007387 */ /* 0x000fe80000100800 */
[----:B----4-:R0:W-:Y:S04]  /*14310*/  STL [R1+0xc38], R15 ;  /* 0x000c380f01007387 */ /* 0x0101e80000100800 */
[----:B0-----:R-:W3:Y:S01]  /*14320*/  LDL.LU R15, [R1+0x29c8] ;  /* 0x0029c800010f7983 */ /* 0x001ee20000300800 */
[----:B------:R-:W-:-:S02]  /*14330*/  PRMT R252, RZ, 0x7610, R252 ;  /* 0x00007610fffc7816 */ /* 0x000fc400000000fc */
[----:B------:R-:W-:-:S06]  /*14340*/  PRMT R251, RZ, 0x7610, R251 ;  /* 0x00007610fffb7816 */ /* 0x000fcc00000000fb */
[----:B--2---:R-:W2:Y:S04]  /*14350*/  @P1 LDG.E.U16 R251, desc[UR60][R22.64] ;  /* 0x0000003c16fb1981 */ /* 0x004ea8000c1e1500 */
[----:B---3--:R-:W3:Y:S04]  /*14360*/  @P0 LDG.E.U16 R252, desc[UR60][R14.64] ;  /* 0x0000003c0efc0981 */ /* 0x008ee8000c1e1500 */
[----:B------:R-:W-:Y:S04]  /*14370*/  STL [R1+0x2528], R16 ;  /* 0x0025281001007387 */ /* 0x000fe80000100800 */
[----:B------:R-:W-:Y:S04]  /*14380*/  STL [R1+0x2524], R17 ;  /* 0x0025241101007387 */ /* 0x000fe80000100800 */
[----:B---3--:R0:W-:Y:S04]  /*14390*/  STL [R1+0xc34], R252 ;  /* 0x000c34fc01007387 */ /* 0x0081e80000100800 */
[----:B0-----:R-:W3:Y:S04]  /*143a0*/  LDL.LU R252, [R1+0x29c4] ;  /* 0x0029c40001fc7983 */ /* 0x001ee80000300800 */
[----:B------:R-:W-:Y:S04]  /*143b0*/  STL [R1+0x2530], R14 ;  /* 0x0025300e01007387 */ /* 0x000fe80000100800 */
[----:B------:R-:W-:Y:S04]  /*143c0*/  STL [R1+0x252c], R15 ;  /* 0x00252c0f01007387 */ /* 0x000fe80000100800 */
[----:B--2---:R0:W-:Y:S04]  /*143d0*/  STL [R1+0xc30], R251 ;  /* 0x000c30fb01007387 */ /* 0x0041e80000100800 */
[----:B0-----:R-:W2:Y:S04]  /*143e0*/  LDL.LU R251, [R1+0x29c0] ;  /* 0x0029c00001fb7983 */ /* 0x001ea80000300800 */
[----:B------:R-:W4:Y:S04]  /*143f0*/  LDL R22, [R1+0x2010] ;  /* 0x0020100001167983 */ /* 0x000f280000100800 */
[----:B------:R-:W4:Y:S01]  /*14400*/  LDL R23, [R1+0x2014] ;  /* 0x0020140001177983 */ /* 0x000f220000100800 */
[----:B---3--:R-:W-:-:S02]  /*14410*/  PRMT R252, RZ, 0x7610, R252 ;  /* 0x00007610fffc7816 */ /* 0x008fc400000000fc */
[----:B----4-:R-:W-:-:S04]  /*14420*/  @P1 LOP3.LUT R23, R23, R22, RZ, 0x3c, !PT ;  /* 0x0000001617171212 */ /* 0x010fc800078e3cff */
[----:B------:R-:W-:-:S04]  /*14430*/  @P1 LOP3.LUT R22, R23, R22, RZ, 0x3c, !PT ;  /* 0x0000001617161212 */ /* 0x000fc800078e3cff */
[----:B------:R-:W-:-:S05]  /*14440*/  @P1 LOP3.LUT R23, R23, R22, RZ, 0x3c, !PT ;  /* 0x0000001617171212 */ /* 0x000fca00078e3cff */
[----:B------:R-:W3:Y:S04]  /*14450*/  @P1 LDG.E.U16 R252, desc[UR60][R22.64] ;  /* 0x0000003c16fc1981 */ /* 0x000ee8000c1e1500 */
[----:B---3--:R0:W-:Y:S04]  /*14460*/  STL [R1+0xc2c], R252 ;  /* 0x000c2cfc01007387 */ /* 0x0081e80000100800 */
[----:B0-----:R-:W3:Y:S04]  /*14470*/  LDL.LU R252, [R1+0x29bc] ;  /* 0x0029bc0001fc7983 */ /* 0x001ee80000300800 */
[----:B------:R-:W4:Y:S04]  /*14480*/  LDL R22, [R1+0x2008] ;  /* 0x0020080001167983 */ /* 0x000f280000100800 */
[----:B------:R-:W4:Y:S01]  /*14490*/  LDL R23, [R1+0x200c] ;  /* 0x00200c0001177983 */ /* 0x000f220000100800 */
[----:B--2---:R-:W-:-:S02]  /*144a0*/  PRMT R251, RZ, 0x7610, R251 ;  /* 0x00007610fffb7816 */ /* 0x004fc400000000fb */
[----:B----4-:R-:W-:-:S04]  /*144b0*/  @P1 LOP3.LUT R23, R23, R22, RZ, 0x3c, !PT ;  /* 0x0000001617171212 */ /* 0x010fc800078e3cff */
[----:B------:R-:W-:-:S04]  /*144c0*/  @P1 LOP3.LUT R22, R23, R22, RZ, 0x3c, !PT ;  /* 0x0000001617161212 */ /* 0x000fc800078e3cff */
[----:B------:R-:W-:-:S05]  /*144d0*/  @P1 LOP3.LUT R23, R23, R22, RZ, 0x3c, !PT ;  /* 0x0000001617171212 */ /* 0x000fca00078e3cff */
[----:B------:R-:W2:Y:S04]  /*144e0*/  @P1 LDG.E.U16 R251, desc[UR60][R22.64] ;  /* 0x0000003c16fb1981 */ /* 0x000ea8000c1e1500 */
        /* <DEDUP_REMOVED lines=8> */
[----:B------:R-:W3:Y:S01]  /*14570*/  @P1 LDG.E.U16 R252, desc[UR60][R22.64] ;  /* 0x0000003c16fc1981 */ /* 0x000ee2000c1e1500 */
[----:B------:R-:W-:-:S03]  /*14580*/  ISETP.GT.AND P0, PT, R12, 0x2, PT ;  /* 0x000000020c00780c */ /* 0x000fc60003f04270 */
        /* <DEDUP_REMOVED lines=115> */
[----:B------:R-:W-:-:S02]  /*14cc0*/  PRMT R48, RZ, 0x7610, R48 ;  /* 0x00007610ff307816 */ /* 0x000fc40000000030 */
[----:B----4-:R-:W-:-:S04]  /*14cd0*/  @P1 LOP3.LUT R23, R23, R22, RZ, 0x3c, !PT ;  /* 0x0000001617171212 */ /* 0x010fc800078e3cff */
[----:B------:R-:W-:-:S04]  /*14ce0*/  @P1 LOP3.LUT R22, R23, R22, RZ, 0x3c, !PT ;  /* 0x0000001617161212 */ /* 0x000fc800078e3cff */
[----:B------:R-:W-:-:S05]  /*14cf0*/  @P1 LOP3.LUT R23, R23, R22, RZ, 0x3c, !PT ;  /* 0x0000001617171212 */ /* 0x000fca00078e3cff */
[----:B------:R-:W4:Y:S04]  /*14d00*/  @P1 LDG.E.U16 R48, desc[UR60][R22.64] ;  /* 0x0000003c16301981 */ /* 0x000f28000c1e1500 */
[----:B------:R-:W2:Y:S04]  /*14d10*/  LDL R22, [R1+0x1f90] ;  /* 0x001f900001167983 */ /* 0x000ea80000100800 */
[----:B------:R-:W2:Y:S01]  /*14d20*/  LDL R23, [R1+0x1f94] ;  /* 0x001f940001177983 */ /* 0x000ea20000100800 */
[----:B------:R-:W-:-:S03]  /*14d30*/  PRMT R49, RZ, 0x7610, R49 ;  /* 0x00007610ff317816 */ /* 0x000fc60000000031 */
[----:B----4-:R-:W-:Y:S01]  /*14d40*/  STL [R1+0x2534], R48 ;  /* 0x0025343001007387 */ /* 0x010fe20000100800 */
[----:B--2---:R-:W-:-:S04]  /*14d50*/  @P1 LOP3.LUT R23, R23, R22, RZ, 0x3c, !PT ;  /* 0x0000001617171212 */ /* 0x004fc800078e3cff */
[----:B------:R-:W-:-:S04]  /*14d60*/  @P1 LOP3.LUT R22, R23, R22, RZ, 0x3c, !PT ;  /* 0x0000001617161212 */ /* 0x000fc800078e3cff */
[----:B------:R-:W-:-:S05]  /*14d70*/  @P1 LOP3.LUT R23, R23, R22, RZ, 0x3c, !PT ;  /* 0x0000001617171212 */ /* 0x000fca00078e3cff */
[----:B------:R-:W2:Y:S04]  /*14d80*/  @P1 LDG.E.U16 R49, desc[UR60][R22.64] ;  /* 0x0000003c16311981 */ /* 0x000ea8000c1e1500 */
[----:B------:R-:W4:Y:S04]  /*14d90*/  LDL R22, [R1+0x1f88] ;  /* 0x001f880001167983 */ /* 0x000f280000100800 */
[----:B------:R-:W4:Y:S01]  /*14da0*/  LDL R23, [R1+0x1f8c] ;  /* 0x001f8c0001177983 */ /* 0x000f220000100800 */
[----:B------:R-:W-:-:S03]  /*14db0*/  PRMT R50, RZ, 0x7610, R50 ;  /* 0x00007610ff327816 */ /* 0x000fc60000000032 */
[----:B--2---:R-:W-:Y:S01]  /*14dc0*/  STL [R1+0x2538], R49 ;  /* 0x0025383101007387 */ /* 0x004fe20000100800 */
[----:B----4-:R-:W-:-:S04]  /*14dd0*/  @P1 LOP3.LUT R23, R23, R22, RZ, 0x3c, !PT ;  /* 0x0000001617171212 */ /* 0x010fc800078e3cff */
        /* <DEDUP_REMOVED lines=13> */
[----:B------:R-:W-:Y:S02]  /*14eb0*/  ISETP.GT.AND P0, PT, R12, 0x6, PT ;  /* 0x000000060c00780c */ /* 0x000fe40003f04270 */
[----:B------:R-:W-:Y:S01]  /*14ec0*/  PRMT R45, RZ, 0x7610, R45 ;  /* 0x00007610ff2d7816 */ /* 0x000fe2000000002d */
[----:B--2---:R-:W-:Y:S10]  /*14ed0*/  STL [R1+0x2540], R51 ;  /* 0x0025403301007387 */ /* 0x004ff40000100800 */
        /* <DEDUP_REMOVED lines=60> */
[----:B------:R0:W2:Y:S04]  /*152a0*/  @P1 LDG.E.U16 R160, desc[UR60][R22.64] ;  /* 0x0000003c16a01981 */ /* 0x0000a8000c1e1500 */
[----:B------:R-:W0:Y:S04]  /*152b0*/  LDL R22, [R1+0x1f38] ;  /* 0x001f380001167983 */ /* 0x000e280000100800 */
[----:B------:R-:W0:Y:S01]  /*152c0*/  LDL R23, [R1+0x1f3c] ;  /* 0x001f3c0001177983 */ /* 0x000e220000100800 */
[----:B------:R-:W-:Y:S02]  /*152d0*/  ISETP.GT.AND P0, PT, R12, 0x8, PT ;  /* 0x000000080c00780c */ /* 0x000fe40003f04270 */
[----:B------:R-:W-:-:S11]  /*152e0*/  PRMT R251, RZ, 0x7610, R251 ;  /* 0x00007610fffb7816 */ /* 0x000fd600000000fb */
[----:B0-----:R-:W-:-:S04]  /*152f0*/  @P0 LOP3.LUT R23, R23, R22, RZ, 0x3c, !PT ;  /* 0x0000001617170212 */ /* 0x001fc800078e3cff */
[----:B------:R-:W-:-:S04]  /*15300*/  @P0 LOP3.LUT R22, R23, R22, RZ, 0x3c, !PT ;  /* 0x0000001617160212 */ /* 0x000fc800078e3cff */
[----:B------:R-:W-:-:S05]  /*15310*/  @P0 LOP3.LUT R23, R23, R22, RZ, 0x3c, !PT ;  /* 0x0000001617170212 */ /* 0x000fca00078e3cff */
[----:B------:R-:W4:Y:S04]  /*15320*/  @P0 LDG.E.U16 R251, desc[UR60][R22.64] ;  /* 0x0000003c16fb0981 */ /* 0x000f28000c1e1500 */
[----:B--2---:R-:W-:Y:S04]  /*15330*/  STL [R1+0x2560], R160 ;  /* 0x002560a001007387 */ /* 0x004fe80000100800 */
[----:B----4-:R0:W-:Y:S04]  /*15340*/  STL [R1+0xbb4], R251 ;  /* 0x000bb4fb01007387 */ /* 0x0101e80000100800 */
        /* <DEDUP_REMOVED lines=277> */
[----:B---3--:R-:W-:-:S11]  /*164a0*/  PRMT R252, RZ, 0x7610, R252 ;  /* 0x00007610fffc7816 */ /* 0x008fd600000000fc */
[----:B0-----:R-:W-:-:S04]  /*164b0*/  @P0 LOP3.LUT R23, R23, R22, RZ, 0x3c, !PT ;  /* 0x0000001617170212 */ /* 0x001fc800078e3cff */
[----:B------:R-:W-:-:S04]  /*164c0*/  @P0 LOP3.LUT R22, R23, R22, RZ, 0x3c, !PT ;  /* 0x0000001617160212 */ /* 0x000fc800078e3cff */
[----:B------:R-:W-:-:S05]  /*164d0*/  @P0 LOP3.LUT R23, R23, R22, RZ, 0x3c, !PT ;  /* 0x0000001617170212 */ /* 0x000fca00078e3cff */
[----:B------:R-:W3:Y:S04]  /*164e0*/  @P0 LDG.E.U16 R252, desc[UR60][R22.64] ;  /* 0x0000003c16fc0981 */ /* 0x000ee8000c1e1500 */
[----:B--2---:R-:W-:Y:S04]  /*164f0*/  STL [R1+0x2590], R156 ;  /* 0x0025909c01007387 */ /* 0x004fe80000100800 */
[----:B---3--:R0:W-:Y:S04]  /*16500*/  STL [R1+0xb24], R252 ;  /* 0x000b24fc01007387 */ /* 0x0081e80000100800 */
[----:B0-----:R-:W2:Y:S04]  /*16510*/  LDL.LU R252, [R1+0x2930] ;  /* 0x0029300001fc7983 */ /* 0x001ea80000300800 */
[----:B------:R-:W3:Y:S04]  /*16520*/  LDL R22, [R1+0x1e30] ;  /* 0x001e300001167983 */ /* 0x000ee80000100800 */
[----:B------:R-:W3:Y:S01]  /*16530*/  LDL R23, [R1+0x1e34] ;  /* 0x001e340001177983 */ /* 0x000ee20000100800 */
[----:B------:R-:W-:-:S02]  /*16540*/  PRMT R251, RZ, 0x7610, R251 ;  /* 0x00007610fffb7816 */ /* 0x000fc400000000fb */
[----:B---3--:R-:W-:-:S04]  /*16550*/  @P0 LOP3.LUT R23, R23, R22, RZ, 0x3c, !PT ;  /* 0x0000001617170212 */ /* 0x008fc800078e3cff */
        /* <DEDUP_REMOVED lines=164> */
[----:B------:R-:W-:-:S02]  /*16fa0*/  PRMT R156, RZ, 0x7610, R156 ;  /* 0x00007610ff9c7816 */ /* 0x000fc4000000009c */
[----:B----4-:R-:W-:-:S04]  /*16fb0*/  @P0 LOP3.LUT R23, R23, R22, RZ, 0x3c, !PT ;  /* 0x0000001617170212 */ /* 0x010fc800078e3cff */
[----:B------:R-:W-:-:S04]  /*16fc0*/  @P0 LOP3.LUT R22, R23, R22, RZ, 0x3c, !PT ;  /* 0x0000001617160212 */ /* 0x000fc800078e3cff */
[----:B------:R-:W-:-:S05]  /*16fd0*/  @P0 LOP3.LUT R23, R23, R22, RZ, 0x3c, !PT ;  /* 0x0000001617170212 */ /* 0x000fca00078e3cff */
[----:B------:R-:W4:Y:S04]  /*16fe0*/  @P0 LDG.E.U16 R156, desc[UR60][R22.64] ;  /* 0x0000003c169c0981 */ /* 0x000f28000c1e1500 */
[----:B------:R-:W3:Y:S04]  /*16ff0*/  LDL R22, [R1+0x1d98] ;  /* 0x001d980001167983 */ /* 0x000ee80000100800 */
[----:B------:R-:W3:Y:S01]  /*17000*/  LDL R23, [R1+0x1d9c] ;  /* 0x001d9c0001177983 */ /* 0x000ee20000100800 */
[----:B------:R-:W-:Y:S02]  /*17010*/  ISETP.GT.AND P1, PT, R12, 0x15, PT ;  /* 0x000000150c00780c */ /* 0x000fe40003f24270 */
[----:B------:R-:W-:Y:S01]  /*17020*/  PRMT R56, RZ, 0x7610, R56 ;  /* 0x00007610ff387816 */ /* 0x000fe20000000038 */
[----:B----4-:R-:W-:Y:S10]  /*17030*/  STL [R1+0x2594], R156 ;  /* 0x0025949c01007387 */ /* 0x010ff40000100800 */
[----:B---3--:R-:W-:-:S04]  /*17040*/  @P1 LOP3.LUT R23, R23, R22, RZ, 0x3c, !PT ;  /* 0x0000001617171212 */ /* 0x008fc800078e3cff */
[----:B------:R-:W-:-:S04]  /*17050*/  @P1 LOP3.LUT R22, R23, R22, RZ, 0x3c, !PT ;  /* 0x0000001617161212 */ /* 0x000fc800078e3cff */
[----:B------:R-:W-:-:S05]  /*17060*/  @P1 LOP3.LUT R23, R23, R22, RZ, 0x3c, !PT ;  /* 0x0000001617171212 */ /* 0x000fca00078e3cff */
[----:B------:R-:W3:Y:S04]  /*17070*/  @P1 LDG.E.U16 R56, desc[UR60][R22.64] ;  /* 0x0000003c16381981 */ /* 0x000ee8000c1e1500 */
[----:B------:R-:W4:Y:S04]  /*17080*/  LDL R22, [R1+0x1d90] ;  /* 0x001d900001167983 */ /* 0x000f280000100800 */
[----:B------:R-:W4:Y:S01]  /*17090*/  LDL R23, [R1+0x1d94] ;  /* 0x001d940001177983 */ /* 0x000f220000100800 */
[----:B------:R-:W-:-:S03]  /*170a0*/  PRMT R57, RZ, 0x7610, R57 ;  /* 0x00007610ff397816 */ /* 0x000fc60000000039 */
[----:B---3--:R-:W-:Y:S01]  /*170b0*/  STL [R1+0x2598], R56 ;  /* 0x0025983801007387 */ /* 0x008fe20000100800 */
[----:B----4-:R-:W-:-:S04]  /*170c0*/  @P1 LOP3.LUT R23, R23, R22, RZ, 0x3c, !PT ;  /* 0x0000001617171212 */ /* 0x010fc800078e3cff */
        /* <DEDUP_REMOVED lines=21> */
[----:B------:R-:W-:Y:S02]  /*17220*/  ISETP.GT.AND P0, PT, R12, 0x16, PT ;  /* 0x000000160c00780c */ /* 0x000fe40003f04270 */
[----:B------:R-:W-:Y:S01]  /*17230*/  PRMT R24, RZ, 0x7610, R24 ;  /* 0x00007610ff187816 */ /* 0x000fe20000000018 */
[----:B---3--:R-:W-:Y:S10]  /*17240*/  STL [R1+0x25a4], R59 ;  /* 0x0025a43b01007387 */ /* 0x008ff40000100800 */
        /* <DEDUP_REMOVED lines=60> */
[----:B------:R0:W3:Y:S04]  /*17610*/  @P1 LDG.E.U16 R152, desc[UR60][R22.64] ;  /* 0x0000003c16981981 */ /* 0x0000e8000c1e1500 */
        /* <DEDUP_REMOVED lines=8> */
[----:B---3--:R-:W-:Y:S04]  /*176a0*/  STL [R1+0x25c8], R152 ;  /* 0x0025c89801007387 */ /* 0x008fe80000100800 */
[----:B----4-:R0:W-:Y:S04]  /*176b0*/  STL [R1+0xa94], R251 ;  /* 0x000a94fb01007387 */ /* 0x0101e80000100800 */
        /* <DEDUP_REMOVED lines=25> */
[----:B------:R-:W2:Y:S01]  /*17850*/  @P0 LDG.E.U16 R252, desc[UR60][R22.64] ;  /* 0x0000003c16fc0981 */ /* 0x000ea2000c1e1500 */
[----:B------:R-:W-:-:S03]  /*17860*/  ISETP.GT.AND P1, PT, R12, 0x19, PT ;  /* 0x000000190c00780c */ /* 0x000fc60003f24270 */
        /* <DEDUP_REMOVED lines=122> */
[----:B------:R-:W-:-:S03]  /*18010*/  PRMT R158, RZ, 0x7610, R158 ;  /* 0x00007610ff9e7816 */ /* 0x000fc6000000009e */
[----:B----4-:R-:W-:Y:S01]  /*18020*/  STL [R1+0x25cc], R157 ;  /* 0x0025cc9d01007387 */ /* 0x010fe20000100800 */
        /* <DEDUP_REMOVED lines=122> */
[----:B--2---:R-:W-:-:S11]  /*187d0*/  PRMT R252, RZ, 0x7610, R252 ;  /* 0x00007610fffc7816 */ /* 0x004fd600000000fc */
[----:B0-----:R-:W-:-:S04]  /*187e0*/  @P0 LOP3.LUT R23, R23, R22, RZ, 0x3c, !PT ;  /* 0x0000001617170212 */ /* 0x001fc800078e3cff */
[----:B------:R-:W-:-:S04]  /*187f0*/  @P0 LOP3.LUT R22, R23, R22, RZ, 0x3c, !PT ;  /* 0x0000001617160212 */ /* 0x000fc800078e3cff */
[----:B------:R-:W-:-:S05]  /*18800*/  @P0 LOP3.LUT R23, R23, R22, RZ, 0x3c, !PT ;  /* 0x0000001617170212 */ /* 0x000fca00078e3cff */
[----:B------:R-:W2:Y:S04]  /*18810*/  @P0 LDG.E.U16 R252, desc[UR60][R22.64] ;  /* 0x0000003c16fc0981 */ /* 0x000ea8000c1e1500 */
[----:B---3--:R-:W-:Y:S04]  /*18820*/  STL [R1+0x2608], R148 ;  /* 0x0026089401007387 */ /* 0x008fe80000100800 */
[----:B--2---:R0:W-:Y:S04]  /*18830*/  STL [R1+0xa00], R252 ;  /* 0x000a00fc01007387 */ /* 0x0041e80000100800 */
        /* <DEDUP_REMOVED lines=128> */
[----:B----4-:R0:W-:Y:S04]  /*19040*/  STL [R1+0x9c8], R250 ;  /* 0x0009c8fa01007387 */ /* 0x0101e80000100800 */
[----:B0-----:R-:W4:Y:S04]  /*19050*/  LDL.LU R250, [R1+0x286c] ;  /* 0x00286c0001fa7983 */ /* 0x001f280000300800 */
[----:B------:R-:W2:Y:S04]  /*19060*/  LDL R22, [R1+0x1bc0] ;  /* 0x001bc00001167983 */ /* 0x000ea80000100800 */
[----:B------:R-:W2:Y:S01]  /*19070*/  LDL R23, [R1+0x1bc4] ;  /* 0x001bc40001177983 */ /* 0x000ea20000100800 */
[----:B------:R-:W-:-:S02]  /*19080*/  PRMT R249, RZ, 0x7610, R249 ;  /* 0x00007610fff97816 */ /* 0x000fc400000000f9 */
[----:B--2---:R-:W-:-:S04]  /*19090*/  @P1 LOP3.LUT R23, R23, R22, RZ, 0x3c, !PT ;  /* 0x0000001617171212 */ /* 0x004fc800078e3cff */
[----:B------:R-:W-:-:S04]  /*190a0*/  @P1 LOP3.LUT R22, R23, R22, RZ, 0x3c, !PT ;  /* 0x0000001617161212 */ /* 0x000fc800078e3cff */
[----:B------:R-:W-:-:S05]  /*190b0*/  @P1 LOP3.LUT R23, R23, R22, RZ, 0x3c, !PT ;  /* 0x0000001617171212 */ /* 0x000fca00078e3cff */
[----:B------:R-:W2:Y:S01]  /*190c0*/  @P1 LDG.E.U16 R249, desc[UR60][R22.64] ;  /* 0x0000003c16f91981 */ /* 0x000ea2000c1e1500 */
[----:B------:R-:W-:-:S03]  /*190d0*/  ISETP.GT.AND P0, PT, R12, 0x24, PT ;  /* 0x000000240c00780c */ /* 0x000fc60003f04270 */
        /* <DEDUP_REMOVED lines=158> */
[----:B------:R-:W2:Y:S04]  /*19ac0*/  @P0 LDG.E.U16 R246, desc[UR60][R22.64] ;  /* 0x0000003c16f60981 */ /* 0x000ea8000c1e1500 */
        /* <DEDUP_REMOVED lines=45> */
[----:B------:R-:W4:Y:S01]  /*19da0*/  @P1 LDG.E.U16 R241, desc[UR60][R22.64] ;  /* 0x0000003c16f11981 */ /* 0x000f22000c1e1500 */
[----:B------:R-:W-:-:S03]  /*19db0*/  ISETP.GT.AND P0, PT, R12, 0x2a, PT ;  /* 0x0000002a0c00780c */ /* 0x000fc60003f04270 */
        /* <DEDUP_REMOVED lines=321> */
[----:B------:R0:W3:Y:S04]  /*1b1d0*/  @P1 LDG.E.U16 R29, desc[UR60][R22.64] ;  /* 0x0000003c161d1981 */ /* 0x0000e8000c1e1500 */
[----:B------:R-:W0:Y:S04]  /*1b1e0*/  LDL R22, [R1+0x19d0] ;  /* 0x0019d00001167983 */ /* 0x000e280000100800 */
[----:B------:R-:W0:Y:S01]  /*1b1f0*/  LDL R23, [R1+0x19d4] ;  /* 0x0019d40001177983 */ /* 0x000e220000100800 */
[----:B------:R-:W-:Y:S02]  /*1b200*/  PRMT R42, RZ, 0x7610, R42 ;  /* 0x00007610ff2a7816 */ /* 0x000fe4000000002a */
[----:B0-----:R-:W-:-:S04]  /*1b210*/  @P1 LOP3.LUT R23, R23, R22, RZ, 0x3c, !PT ;  /* 0x0000001617171212 */ /* 0x001fc800078e3cff */
[----:B------:R-:W-:-:S04]  /*1b220*/  @P1 LOP3.LUT R22, R23, R22, RZ, 0x3c, !PT ;  /* 0x0000001617161212 */ /* 0x000fc800078e3cff */
[----:B------:R-:W-:Y:S01]  /*1b230*/  @P1 LOP3.LUT R23, R23, R22, RZ, 0x3c, !PT ;  /* 0x0000001617171212 */ /* 0x000fe200078e3cff */
[----:B---3--:R-:W-:Y:S04]  /*1b240*/  STL [R1+0x26a0], R29 ;  /* 0x0026a01d01007387 */ /* 0x008fe80000100800 */
[----:B------:R0:W3:Y:S04]  /*1b250*/  @P1 LDG.E.U16 R42, desc[UR60][R22.64] ;  /* 0x0000003c162a1981 */ /* 0x0000e8000c1e1500 */
[----:B------:R-:W0:Y:S04]  /*1b260*/  LDL R22, [R1+0x19c8] ;  /* 0x0019c80001167983 */ /* 0x000e280000100800 */
[----:B------:R-:W0:Y:S01]  /*1b270*/  LDL R23, [R1+0x19cc] ;  /* 0x0019cc0001177983 */ /* 0x000e220000100800 */
[----:B------:R-:W-:-:S02]  /*1b280*/  PRMT R148, RZ, 0x7610, R148 ;  /* 0x00007610ff947816 */ /* 0x000fc40000000094 */
        /* <DEDUP_REMOVED lines=15> */
[----:B------:R-:W-:-:S02]  /*1b380*/  ISETP.GT.AND P0, PT, R12, 0x34, PT ;  /* 0x000000340c00780c */ /* 0x000fc40003f04270 */
[----:B------:R-:W-:-:S11]  /*1b390*/  PRMT R161, RZ, 0x7610, R161 ;  /* 0x00007610ffa17816 */ /* 0x000fd600000000a1 */
        /* <DEDUP_REMOVED lines=210> */
[----:B------:R0:W2:Y:S04]  /*1c0c0*/  @P0 LDG.E.U16 R29, desc[UR60][R22.64] ;  /* 0x0000003c161d0981 */ /* 0x0000a8000c1e1500 */
[----:B------:R-:W0:Y:S04]  /*1c0d0*/  LDL R22, [R1+0x18f0] ;  /* 0x0018f00001167983 */ /* 0x000e280000100800 */
[----:B------:R-:W0:Y:S01]  /*1c0e0*/  LDL R23, [R1+0x18f4] ;  /* 0x0018f40001177983 */ /* 0x000e220000100800 */
[----:B------:R-:W-:Y:S02]  /*1c0f0*/  PRMT R140, RZ, 0x7610, R140 ;  /* 0x00007610ff8c7816 */ /* 0x000fe4000000008c */
[----:B0-----:R-:W-:-:S04]  /*1c100*/  @P0 LOP3.LUT R23, R23, R22, RZ, 0x3c, !PT ;  /* 0x0000001617170212 */ /* 0x001fc800078e3cff */
[----:B------:R-:W-:-:S04]  /*1c110*/  @P0 LOP3.LUT R22, R23, R22, RZ, 0x3c, !PT ;  /* 0x0000001617160212 */ /* 0x000fc800078e3cff */
[----:B------:R-:W-:Y:S01]  /*1c120*/  @P0 LOP3.LUT R23, R23, R22, RZ, 0x3c, !PT ;  /* 0x0000001617170212 */ /* 0x000fe200078e3cff */
[----:B--2---:R-:W-:Y:S04]  /*1c130*/  STL [R1+0x26f0], R29 ;  /* 0x0026f01d01007387 */ /* 0x004fe80000100800 */
[----:B------:R0:W2:Y:S04]  /*1c140*/  @P0 LDG.E.U16 R140, desc[UR60][R22.64] ;  /* 0x0000003c168c0981 */ /* 0x0000a8000c1e1500 */
[----:B------:R-:W0:Y:S04]  /*1c150*/  LDL R22, [R1+0x18e8] ;  /* 0x0018e80001167983 */ /* 0x000e280000100800 */
[----:B------:R-:W0:Y:S01]  /*1c160*/  LDL R23, [R1+0x18ec] ;  /* 0x0018ec0001177983 */ /* 0x000e220000100800 */
[----:B------:R-:W-:-:S02]  /*1c170*/  PRMT R141, RZ, 0x7610, R141 ;  /* 0x00007610ff8d7816 */ /* 0x000fc4000000008d */
        /* <DEDUP_REMOVED lines=15> */
[----:B------:R-:W-:-:S02]  /*1c270*/  ISETP.GT.AND P1, PT, R12, 0x3b, PT ;  /* 0x0000003b0c00780c */ /* 0x000fc40003f24270 */
[----:B------:R-:W-:-:S11]  /*1c280*/  PRMT R150, RZ, 0x7610, R150 ;  /* 0x00007610ff967816 */ /* 0x000fd60000000096 */
        /* <DEDUP_REMOVED lines=182> */
[----:B---3--:R0:W-:Y:S04]  /*1cdf0*/  STL [R1+0x2784], R31 ;  /* 0x0027841f01007387 */ /* 0x0081e80000100800 */
[----:B0-----:R-:W3:Y:S01]  /*1ce00*/  LDL R31, [R1+0x1824] ;  /* 0x00182400011f7983 */ /* 0x001ee20000100800 */
[----:B----4-:R-:W-:-:S04]  /*1ce10*/  @P0 LOP3.LUT R23, R23, R22, RZ, 0x3c, !PT ;  /* 0x0000001617170212 */ /* 0x010fc800078e3cff */
[----:B------:R-:W-:-:S04]  /*1ce20*/  @P0 LOP3.LUT R22, R23, R22, RZ, 0x3c, !PT ;  /* 0x0000001617160212 */ /* 0x000fc800078e3cff */
[----:B------:R-:W-:-:S05]  /*1ce30*/  @P0 LOP3.LUT R23, R23, R22, RZ, 0x3c, !PT ;  /* 0x0000001617170212 */ /* 0x000fca00078e3cff */
[----:B------:R3:W4:Y:S04]  /*1ce40*/  @P0 LDG.E.U16 R34, desc[UR60][R22.64] ;  /* 0x0000003c16220981 */ /* 0x000728000c1e1500 */
[----:B------:R-:W2:Y:S01]  /*1ce50*/  LDL R23, [R1+0x1820] ;  /* 0x0018200001177983 */ /* 0x000ea20000100800 */
[----:B------:R-:W-:Y:S01]  /*1ce60*/  PRMT R9, RZ, 0x7610, R9 ;  /* 0x00007610ff097816 */ /* 0x000fe20000000009 */
[----:B---3--:R-:W-:Y:S02]  /*1ce70*/  @P0 IMAD.MOV.U32 R22, RZ, RZ, R31 ;  /* 0x000000ffff160224 */ /* 0x008fe400078e001f */
[----:B----4-:R0:W-:Y:S01]  /*1ce80*/  STL [R1+0x7f4], R34 ;  /* 0x0007f42201007387 */ /* 0x0101e20000100800 */
[----:B------:R-:W-:Y:S02]  /*1ce90*/  ISETP.GT.AND P1, PT, R12, 0x41, PT ;  /* 0x000000410c00780c */ /* 0x000fe40003f24270 */
[----:B------:R-:W-:Y:S01]  /*1cea0*/  PRMT R32, RZ, 0x7610, R32 ;  /* 0x00007610ff207816 */ /* 0x000fe20000000020 */
[----:B------:R-:W3:Y:S04]  /*1ceb0*/  LDL R31, [R1+0x1804] ;  /* 0x00180400011f7983 */ /* 0x000ee80000100800 */
[----:B--2---:R1:W2:Y:S04]  /*1cec0*/  @P0 LDG.E.U16 R9, desc[UR60][R22.64] ;  /* 0x0000003c16090981 */ /* 0x0042a8000c1e1500 */
[----:B0-----:R-:W4:Y:S04]  /*1ced0*/  LDL R34, [R1+0x180c] ;  /* 0x00180c0001227983 */ /* 0x001f280000100800 */
[----:B------:R-:W1:Y:S04]  /*1cee0*/  LDL R22, [R1+0x1818] ;  /* 0x0018180001167983 */ /* 0x000e680000100800 */
[----:B------:R-:W1:Y:S02]  /*1cef0*/  LDL R23, [R1+0x181c] ;  /* 0x00181c0001177983 */ /* 0x000e640000100800 */
[----:B-1----:R-:W-:-:S04]  /*1cf00*/  @P1 LOP3.LUT R23, R23, R22, RZ, 0x3c, !PT ;  /* 0x0000001617171212 */ /* 0x002fc800078e3cff */
[----:B------:R-:W-:-:S04]  /*1cf10*/  @P1 LOP3.LUT R22, R23, R22, RZ, 0x3c, !PT ;  /* 0x0000001617161212 */ /* 0x000fc800078e3cff */
[----:B------:R-:W-:Y:S01]  /*1cf20*/  @P1 LOP3.LUT R23, R23, R22, RZ, 0x3c, !PT ;  /* 0x0000001617171212 */ /* 0x000fe200078e3cff */
[----:B--2---:R0:W-:Y:S04]  /*1cf30*/  STL [R1+0x2788], R9 ;  /* 0x0027880901007387 */ /* 0x0041e80000100800 */
[----:B------:R1:W2:Y:S01]  /*1cf40*/  @P1 LDG.E.U16 R32, desc[UR60][R22.64] ;  /* 0x0000003c16201981 */ /* 0x0002a2000c1e1500 */
[----:B------:R-:W-:-:S03]  /*1cf50*/  PRMT R28, RZ, 0x7610, R28 ;  /* 0x00007610ff1c7816 */ /* 0x000fc6000000001c */
[----:B0-----:R-:W3:Y:S04]  /*1cf60*/  LDL R9, [R1+0x1800] ;  /* 0x0018000001097983 */ /* 0x001ee80000100800 */
[----:B------:R-:W1:Y:S04]  /*1cf70*/  LDL R22, [R1+0x1810] ;  /* 0x0018100001167983 */ /* 0x000e680000100800 */
[----:B------:R-:W1:Y:S02]  /*1cf80*/  LDL R23, [R1+0x1814] ;  /* 0x0018140001177983 */ /* 0x000e640000100800 */
[----:B-1----:R-:W-:-:S04]  /*1cf90*/  @P1 LOP3.LUT R23, R23, R22, RZ, 0x3c, !PT ;  /* 0x0000001617171212 */ /* 0x002fc800078e3cff */
[----:B------:R-:W-:-:S04]  /*1cfa0*/  @P1 LOP3.LUT R22, R23, R22, RZ, 0x3c, !PT ;  /* 0x0000001617161212 */ /* 0x000fc800078e3cff */
[----:B------:R-:W-:Y:S01]  /*1cfb0*/  @P1 LOP3.LUT R23, R23, R22, RZ, 0x3c, !PT ;  /* 0x0000001617171212 */ /* 0x000fe200078e3cff */
[----:B--2---:R-:W-:Y:S04]  /*1cfc0*/  STL [R1+0x2754], R32 ;  /* 0x0027542001007387 */ /* 0x004fe80000100800 */
[----:B------:R4:W2:Y:S04]  /*1cfd0*/  @P1 LDG.E.U16 R28, desc[UR60][R22.64] ;  /* 0x0000003c161c1981 */ /* 0x0008a8000c1e1500 */
[----:B------:R-:W3:Y:S01]  /*1cfe0*/  LDL R23, [R1+0x1808] ;  /* 0x0018080001177983 */ /* 0x000ee20000100800 */
[----:B------:R-:W-:Y:S01]  /*1cff0*/  PRMT R151, RZ, 0x7610, R151 ;  /* 0x00007610ff977816 */ /* 0x000fe20000000097 */
[----:B----4-:R-:W-:Y:S01]  /*1d000*/  @P1 IMAD.MOV.U32 R22, RZ, RZ, R34 ;  /* 0x000000ffff161224 */ /* 0x010fe200078e0022 */
[----:B------:R-:W-:-:S04]  /*1d010*/  PRMT R8, RZ, 0x7610, R8 ;  /* 0x00007610ff087816 */ /* 0x000fc80000000008 */
[----:B---3--:R0:W3:Y:S04]  /*1d020*/  @P1 LDG.E.U16 R151, desc[UR60][R22.64] ;  /* 0x0000003c16971981 */ /* 0x0080e8000c1e1500 */
[----:B--2---:R-:W-:Y:S04]  /*1d030*/  STL [R1+0x2758], R28 ;  /* 0x0027581c01007387 */ /* 0x004fe80000100800 */
[----:B------:R-:W2:Y:S01]  /*1d040*/  LDL R34, [R1+0x17ec] ;  /* 0x0017ec0001227983 */ /* 0x000ea20000100800 */
[----:B0-----:R-:W-:Y:S02]  /*1d050*/  @P1 IMAD.MOV.U32 R22, RZ, RZ, R31 ;  /* 0x000000ffff161224 */ /* 0x001fe400078e001f */
[----:B------:R-:W-:-:S05]  /*1d060*/  @P1 IMAD.MOV.U32 R23, RZ, RZ, R9 ;  /* 0x000000ffff171224 */ /* 0x000fca00078e0009 */
[----:B------:R-:W4:Y:S04]  /*1d070*/  @P1 LDG.E.U16 R8, desc[UR60][R22.64] ;  /* 0x0000003c16081981 */ /* 0x000f28000c1e1500 */
[----:B---3--:R-:W-:Y:S04]  /*1d080*/  STL [R1+0x275c], R151 ;  /* 0x00275c9701007387 */ /* 0x008fe80000100800 */
[----:B------:R-:W3:Y:S04]  /*1d090*/  LDL R22, [R1+0x17f8] ;  /* 0x0017f80001167983 */ /* 0x000ee80000100800 */
[----:B------:R-:W3:Y:S01]  /*1d0a0*/  LDL R23, [R1+0x17fc] ;  /* 0x0017fc0001177983 */ /* 0x000ee20000100800 */
[----:B------:R-:W-:-:S02]  /*1d0b0*/  ISETP.GT.AND P0, PT, R12, 0x42, PT ;  /* 0x000000420c00780c */ /* 0x000fc40003f04270 */
[----:B------:R-:W-:Y:S01]  /*1d0c0*/  PRMT R143, RZ, 0x7610, R143 ;  /* 0x00007610ff8f7816 */ /* 0x000fe2000000008f */
[----:B------:R-:W2:Y:S04]  /*1d0d0*/  LDL R31, [R1+0x17e0] ;  /* 0x0017e000011f7983 */ /* 0x000ea80000100800 */
[----:B------:R-:W2:Y:S04]  /*1d0e0*/  LDL R9, [R1+0x17e4] ;  /* 0x0017e40001097983 */ /* 0x000ea80000100800 */
[----:B----4-:R-:W-:Y:S02]  /*1d0f0*/  STL [R1+0x2760], R8 ;  /* 0x0027600801007387 */ /* 0x010fe40000100800 */
        /* <DEDUP_REMOVED lines=12> */
[----:B------:R-:W4:Y:S01]  /*1d1c0*/  LDL R23, [R1+0x17e8] ;  /* 0x0017e80001177983 */ /* 0x000f220000100800 */
[----:B------:R-:W-:Y:S01]  /*1d1d0*/  PRMT R205, RZ, 0x7610, R205 ;  /* 0x00007610ffcd7816 */ /* 0x000fe200000000cd */
[----:B--2---:R-:W-:Y:S01]  /*1d1e0*/  @P0 IMAD.MOV.U32 R22, RZ, RZ, R34 ;  /* 0x000000ffff160224 */ /* 0x004fe200078e0022 */
[----:B------:R-:W-:-:S04]  /*1d1f0*/  PRMT R206, RZ, 0x7610, R206 ;  /* 0x00007610ffce7816 */ /* 0x000fc800000000ce */
[----:B----4-:R0:W2:Y:S04]  /*1d200*/  @P0 LDG.E.U16 R205, desc[UR60][R22.64] ;  /* 0x0000003c16cd0981 */ /* 0x0100a8000c1e1500 */
[----:B---3--:R-:W-:Y:S04]  /*1d210*/  STL [R1+0x2768], R204 ;  /* 0x002768cc01007387 */ /* 0x008fe80000100800 */
[----:B------:R-:W3:Y:S01]  /*1d220*/  LDL R34, [R1+0x17cc] ;  /* 0x0017cc0001227983 */ /* 0x000ee20000100800 */
[----:B0-----:R-:W-:Y:S02]  /*1d230*/  @P0 IMAD.MOV.U32 R22, RZ, RZ, R9 ;  /* 0x000000ffff160224 */ /* 0x001fe400078e0009 */
[----:B------:R-:W-:-:S05]  /*1d240*/  @P0 IMAD.MOV.U32 R23, RZ, RZ, R31 ;  /* 0x000000ffff170224 */ /* 0x000fca00078e001f */
[----:B------:R-:W4:Y:S04]  /*1d250*/  @P0 LDG.E.U16 R206, desc[UR60][R22.64] ;  /* 0x0000003c16ce0981 */ /* 0x000f28000c1e1500 */
[----:B--2---:R0:W-:Y:S04]  /*1d260*/  STL [R1+0x276c], R205 ;  /* 0x00276ccd01007387 */ /* 0x0041e80000100800 */
[----:B------:R-:W2:Y:S04]  /*1d270*/  LDL R22, [R1+0x17d8] ;  /* 0x0017d80001167983 */ /* 0x000ea80000100800 */
[----:B------:R-:W2:Y:S01]  /*1d280*/  LDL R23, [R1+0x17dc] ;  /* 0x0017dc0001177983 */ /* 0x000ea20000100800 */
[----:B------:R-:W-:-:S02]  /*1d290*/  ISETP.GT.AND P1, PT, R12, 0x43, PT ;  /* 0x000000430c00780c */ /* 0x000fc40003f24270 */
[----:B------:R-:W-:Y:S01]  /*1d2a0*/  PRMT R33, RZ, 0x7610, R33 ;  /* 0x00007610ff217816 */ /* 0x000fe20000000021 */
[----:B------:R-:W3:Y:S04]  /*1d2b0*/  LDL R31, [R1+0x17c0] ;  /* 0x0017c000011f7983 */ /* 0x000ee80000100800 */
[----:B------:R-:W3:Y:S04]  /*1d2c0*/  LDL R9, [R1+0x17c4] ;  /* 0x0017c40001097983 */ /* 0x000ee80000100800 */
[----:B0-----:R-:W3:Y:S04]  /*1d2d0*/  LDL R205, [R1+0x17c8] ;  /* 0x0017c80001cd7983 */ /* 0x001ee80000100800 */
[----:B----4-:R0:W-:Y:S04]  /*1d2e0*/  STL [R1+0x2770], R206 ;  /* 0x002770ce01007387 */ /* 0x0101e80000100800 */
[----:B0-----:R-:W4:Y:S01]  /*1d2f0*/  LDL R206, [R1+0x17d4] ;  /* 0x0017d40001ce7983 */ /* 0x001f220000100800 */
[----:B--2---:R-:W-:-:S04]  /*1d300*/  @P1 LOP3.LUT R23, R23, R22, RZ, 0x3c, !PT ;  /* 0x0000001617171212 */ /* 0x004fc800078e3cff */
[----:B------:R-:W-:-:S04]  /*1d310*/  @P1 LOP3.LUT R22, R23, R22, RZ, 0x3c, !PT ;  /* 0x0000001617161212 */ /* 0x000fc800078e3cff */
[----:B------:R-:W-:-:S05]  /*1d320*/  @P1 LOP3.LUT R23, R23, R22, RZ, 0x3c, !PT ;  /* 0x0000001617171212 */ /* 0x000fca00078e3cff */
[----:B------:R4:W2:Y:S04]  /*1d330*/  @P1 LDG.E.U16 R33, desc[UR60][R22.64] ;  /* 0x0000003c16211981 */ /* 0x0008a8000c1e1500 */
[----:B------:R-:W3:Y:S01]  /*1d340*/  LDL R23, [R1+0x17d0] ;  /* 0x0017d00001177983 */ /* 0x000ee20000100800 */
[----:B------:R-:W-:Y:S01]  /*1d350*/  PRMT R35, RZ, 0x7610, R35 ;  /* 0x00007610ff237816 */ /* 0x000fe20000000023 */
[----:B----4-:R-:W-:Y:S01]  /*1d360*/  @P1 IMAD.MOV.U32 R22, RZ, RZ, R206 ;  /* 0x000000ffff161224 */ /* 0x010fe200078e00ce */
[----:B------:R-:W-:Y:S02]  /*1d370*/  PRMT R63, RZ, 0x7610, R63 ;  /* 0x00007610ff3f7816 */ /* 0x000fe4000000003f */
[----:B------:R-:W-:Y:S02]  /*1d380*/  PRMT R62, RZ, 0x7610, R62 ;  /* 0x00007610ff3e7816 */ /* 0x000fe4000000003e */
[----:B---3--:R0:W3:Y:S02]  /*1d390*/  @P1 LDG.E.U16 R35, desc[UR60][R22.64] ;  /* 0x0000003c16231981 */ /* 0x0080e4000c1e1500 */
[----:B0-----:R-:W-:-:S02]  /*1d3a0*/  @P1 IMAD.MOV.U32 R22, RZ, RZ, R34 ;  /* 0x000000ffff161224 */ /* 0x001fc400078e0022 */
[----:B------:R-:W-:-:S05]  /*1d3b0*/  @P1 IMAD.MOV.U32 R23, RZ, RZ, R205 ;  /* 0x000000ffff171224 */ /* 0x000fca00078e00cd */
[----:B------:R0:W4:Y:S02]  /*1d3c0*/  @P1 LDG.E.U16 R63, desc[UR60][R22.64] ;  /* 0x0000003c163f1981 */ /* 0x000124000c1e1500 */
[----:B0-----:R-:W-:Y:S02]  /*1d3d0*/  @P1 IMAD.MOV.U32 R22, RZ, RZ, R9 ;  /* 0x000000ffff161224 */ /* 0x001fe400078e0009 */
[----:B------:R-:W-:-:S05]  /*1d3e0*/  @P1 IMAD.MOV.U32 R23, RZ, RZ, R31 ;  /* 0x000000ffff171224 */ /* 0x000fca00078e001f */
[----:B------:R-:W4:Y:S04]  /*1d3f0*/  @P1 LDG.E.U16 R62, desc[UR60][R22.64] ;  /* 0x0000003c163e1981 */ /* 0x000f28000c1e1500 */
[----:B--2---:R-:W-:Y:S04]  /*1d400*/  STL [R1+0x2774], R33 ;  /* 0x0027742101007387 */ /* 0x004fe80000100800 */
[----:B---3--:R-:W-:Y:S04]  /*1d410*/  STL [R1+0x2778], R35 ;  /* 0x0027782301007387 */ /* 0x008fe80000100800 */
[----:B------:R-:W2:Y:S04]  /*1d420*/  LDL R205, [R1+0x17b4] ;  /* 0x0017b40001cd7983 */ /* 0x000ea80000100800 */
[----:B----4-:R-:W-:Y:S04]  /*1d430*/  STL [R1+0x277c], R63 ;  /* 0x00277c3f01007387 */ /* 0x010fe80000100800 */
[----:B------:R-:W3:Y:S04]  /*1d440*/  LDL R22, [R1+0x17b8] ;  /* 0x0017b80001167983 */ /* 0x000ee80000100800 */
[----:B------:R-:W3:Y:S04]  /*1d450*/  LDL R23, [R1+0x17bc] ;  /* 0x0017bc0001177983 */ /* 0x000ee80000100800 */
[----:B------:R-:W4:Y:S04]  /*1d460*/  LDL R206, [R1+0x17a8] ;  /* 0x0017a80001ce7983 */ /* 0x000f280000100800 */
[----:B------:R-:W4:Y:S04]  /*1d470*/  LDL R34, [R1+0x17ac] ;  /* 0x0017ac0001227983 */ /* 0x000f280000100800 */
[----:B------:R-:W4:Y:S04]  /*1d480*/  LDL R31, [R1+0x17a0] ;  /* 0x0017a000011f7983 */ /* 0x000f280000100800 */
[----:B------:R-:W4:Y:S04]  /*1d490*/  LDL R9, [R1+0x17a4] ;  /* 0x0017a40001097983 */ /* 0x000f280000100800 */
[----:B------:R0:W-:Y:S04]  /*1d4a0*/  STL [R1+0x278c], R62 ;  /* 0x00278c3e01007387 */ /* 0x0001e80000100800 */
[----:B0-----:R-:W4:Y:S01]  /*1d4b0*/  LDL R62, [R1+0x17b0] ;  /* 0x0017b000013e7983 */ /* 0x001f220000100800 */
[----:B------:R-:W-:-:S02]  /*1d4c0*/  ISETP.GT.AND P0, PT, R12, 0x44, PT ;  /* 0x000000440c00780c */ /* 0x000fc40003f04270 */
[----:B------:R-:W-:Y:S02]  /*1d4d0*/  PRMT R50, RZ, 0x7610, R50 ;  /* 0x00007610ff327816 */ /* 0x000fe40000000032 */
[----:B------:R-:W-:-:S09]  /*1d4e0*/  PRMT R49, RZ, 0x7610, R49 ;  /* 0x00007610ff317816 */ /* 0x000fd20000000031 */
[----:B---3--:R-:W-:-:S04]  /*1d4f0*/  @P0 LOP3.LUT R23, R23, R22, RZ, 0x3c, !PT ;  /* 0x0000001617170212 */ /* 0x008fc800078e3cff */
[----:B------:R-:W-:-:S04]  /*1d500*/  @P0 LOP3.LUT R22, R23, R22, RZ, 0x3c, !PT ;  /* 0x0000001617160212 */ /* 0x000fc800078e3cff */
[----:B------:R-:W-:-:S05]  /*1d510*/  @P0 LOP3.LUT R23, R23, R22, RZ, 0x3c, !PT ;  /* 0x0000001617170212 */ /* 0x000fca00078e3cff */
[----:B------:R2:W3:Y:S02]  /*1d520*/  @P0 LDG.E.U16 R50, desc[UR60][R22.64] ;  /* 0x0000003c16320981 */ /* 0x0004e4000c1e1500 */
[----:B--2---:R-:W-:Y:S02]  /*1d530*/  @P0 IMAD.MOV.U32 R22, RZ, RZ, R205 ;  /* 0x000000ffff160224 */ /* 0x004fe400078e00cd */
[----:B----4-:R-:W-:-:S05]  /*1d540*/  @P0 IMAD.MOV.U32 R23, RZ, RZ, R62 ;  /* 0x000000ffff170224 */ /* 0x010fca00078e003e */
[----:B------:R0:W2:Y:S01]  /*1d550*/  @P0 LDG.E.U16 R49, desc[UR60][R22.64] ;  /* 0x0000003c16310981 */ /* 0x0000a2000c1e1500 */
[----:B------:R-:W-:Y:S01]  /*1d560*/  PRMT R48, RZ, 0x7610, R48 ;  /* 0x00007610ff307816 */ /* 0x000fe20000000030 */
[----:B0-----:R-:W-:Y:S02]  /*1d570*/  @P0 IMAD.MOV.U32 R22, RZ, RZ, R34 ;  /* 0x000000ffff160224 */ /* 0x001fe400078e0022 */
[----:B------:R-:W-:-:S05]  /*1d580*/  @P0 IMAD.MOV.U32 R23, RZ, RZ, R206 ;  /* 0x000000ffff170224 */ /* 0x000fca00078e00ce */
[----:B------:R0:W4:Y:S04]  /*1d590*/  @P0 LDG.E.U16 R48, desc[UR60][R22.64] ;  /* 0x0000003c16300981 */ /* 0x000128000c1e1500 */
[----:B---3--:R1:W-:Y:S04]  /*1d5a0*/  STL [R1+0x2790], R50 ;  /* 0x0027903201007387 */ /* 0x0083e80000100800 */
[----:B------:R-:W3:Y:S04]  /*1d5b0*/  LDL R205, [R1+0x1798] ;  /* 0x0017980001cd7983 */ /* 0x000ee80000100800 */
[----:B------:R-:W3:Y:S04]  /*1d5c0*/  LDL R62, [R1+0x179c] ;  /* 0x00179c00013e7983 */ /* 0x000ee80000100800 */
[----:B--2---:R2:W-:Y:S04]  /*1d5d0*/  STL [R1+0x2794], R49 ;  /* 0x0027943101007387 */ /* 0x0045e80000100800 */
[----:B-1----:R-:W3:Y:S04]  /*1d5e0*/  LDL R50, [R1+0x1790] ;  /* 0x0017900001327983 */ /* 0x002ee80000100800 */
[----:B--2---:R-:W2:Y:S01]  /*1d5f0*/  LDL R49, [R1+0x1794] ;  /* 0x0017940001317983 */ /* 0x004ea20000100800 */
[----:B------:R-:W-:-:S02]  /*1d600*/  ISETP.GT.AND P1, PT, R12, 0x45, PT ;  /* 0x000000450c00780c */ /* 0x000fc40003f24270 */
[----:B------:R-:W-:Y:S01]  /*1d610*/  PRMT R14, RZ, 0x7610, R14 ;  /* 0x00007610ff0e7816 */ /* 0x000fe2000000000e */
[----:B0-----:R-:W-:Y:S02]  /*1d620*/  @P0 IMAD.MOV.U32 R22, RZ, RZ, R9 ;  /* 0x000000ffff160224 */ /* 0x001fe400078e0009 */
[----:B------:R-:W-:Y:S01]  /*1d630*/  @P0 IMAD.MOV.U32 R23, RZ, RZ, R31 ;  /* 0x000000ffff170224 */ /* 0x000fe200078e001f */
[----:B----4-:R0:W-:Y:S04]  /*1d640*/  STL [R1+0x2798], R48 ;  /* 0x0027983001007387 */ /* 0x0101e80000100800 */
[----:B------:R-:W4:Y:S01]  /*1d650*/  LDL R34, [R1+0x178c] ;  /* 0x00178c0001227983 */ /* 0x000f220000100800 */
[----:B------:R-:W-:-:S03]  /*1d660*/  PRMT R80, RZ, 0x7610, R80 ;  /* 0x00007610ff507816 */ /* 0x000fc60000000050 */
[----:B------:R3:W4:Y:S01]  /*1d670*/  @P0 LDG.E.U16 R14, desc[UR60][R22.64] ;  /* 0x0000003c160e0981 */ /* 0x000722000c1e1500 */
[----:B------:R-:W-:Y:S02]  /*1d680*/  PRMT R81, RZ, 0x7610, R81 ;  /* 0x00007610ff517816 */ /* 0x000fe40000000051 */
[----:B------:R-:W-:Y:S01]  /*1d690*/  PRMT R82, RZ, 0x7610, R82 ;  /* 0x00007610ff527816 */ /* 0x000fe20000000052 */
[----:B------:R-:W4:Y:S04]  /*1d6a0*/  LDL R31, [R1+0x1780] ;  /* 0x00178000011f7983 */ /* 0x000f280000100800 */
[----:B------:R-:W4:Y:S04]  /*1d6b0*/  LDL R9, [R1+0x1784] ;  /* 0x0017840001097983 */ /* 0x000f280000100800 */
[----:B0-----:R-:W4:Y:S01]  /*1d6c0*/  LDL R48, [R1+0x1788] ;  /* 0x0017880001307983 */ /* 0x001f220000100800 */
[----:B---3--:R-:W-:-:S02]  /*1d6d0*/  @P1 IMAD.MOV.U32 R23, RZ, RZ, R205 ;  /* 0x000000ffff171224 */ /* 0x008fc400078e00cd */
[----:B------:R-:W-:-:S05]  /*1d6e0*/  @P1 IMAD.MOV.U32 R22, RZ, RZ, R62 ;  /* 0x000000ffff161224 */ /* 0x000fca00078e003e */
[----:B------:R0:W3:Y:S02]  /*1d6f0*/  @P1 LDG.E.U16 R80, desc[UR60][R22.64] ;  /* 0x0000003c16501981 */ /* 0x0000e4000c1e1500 */
[----:B0-----:R-:W-:Y:S02]  /*1d700*/  @P1 IMAD.MOV.U32 R23, RZ, RZ, R50 ;  /* 0x000000ffff171224 */ /* 0x001fe400078e0032 */
[----:B--2---:R-:W-:-:S05]  /*1d710*/  @P1 IMAD.MOV.U32 R22, RZ, RZ, R49 ;  /* 0x000000ffff161224 */ /* 0x004fca00078e0031 */
[----:B------:R4:W2:Y:S02]  /*1d720*/  @P1 LDG.E.U16 R81, desc[UR60][R22.64] ;  /* 0x0000003c16511981 */ /* 0x0008a4000c1e1500 */
[----:B----4-:R-:W-:Y:S02]  /*1d730*/  @P1 IMAD.MOV.U32 R22, RZ, RZ, R34 ;  /* 0x000000ffff161224 */ /* 0x010fe400078e0022 */
[----:B------:R-:W-:Y:S01]  /*1d740*/  @P1 IMAD.MOV.U32 R23, RZ, RZ, R48 ;  /* 0x000000ffff171224 */ /* 0x000fe200078e0030 */
[----:B------:R0:W-:Y:S04]  /*1d750*/  STL [R1+0x279c], R14 ;  /* 0x00279c0e01007387 */ /* 0x0001e80000100800 */
[----:B------:R1:W4:Y:S04]  /*1d760*/  @P1 LDG.E.U16 R82, desc[UR60][R22.64] ;  /* 0x0000003c16521981 */ /* 0x000328000c1e1500 */
[----:B---3--:R-:W-:Y:S04]  /*1d770*/  STL [R1+0x27a0], R80 ;  /* 0x0027a05001007387 */ /* 0x008fe80000100800 */
[----:B------:R-:W3:Y:S04]  /*1d780*/  LDL R62, [R1+0x1778] ;  /* 0x00177800013e7983 */ /* 0x000ee80000100800 */
[----:B------:R-:W3:Y:S04]  /*1d790*/  LDL R50, [R1+0x177c] ;  /* 0x00177c0001327983 */ /* 0x000ee80000100800 */
[----:B--2---:R2:W-:Y:S04]  /*1d7a0*/  STL [R1+0x27a4], R81 ;  /* 0x0027a45101007387 */ /* 0x0045e80000100800 */
[----:B------:R-:W2:Y:S04]  /*1d7b0*/  LDL R49, [R1+0x1770] ;  /* 0x0017700001317983 */ /* 0x000ea80000100800 */
[----:B------:R-:W2:Y:S01]  /*1d7c0*/  LDL R48, [R1+0x1774] ;  /* 0x0017740001307983 */ /* 0x000ea20000100800 */
[----:B------:R-:W-:-:S02]  /*1d7d0*/  ISETP.GT.AND P0, PT, R12, 0x46, PT ;  /* 0x000000460c00780c */ /* 0x000fc40003f04270 */
[----:B------:R-:W-:Y:S01]  /*1d7e0*/  PRMT R83, RZ, 0x7610, R83 ;  /* 0x00007610ff537816 */ /* 0x000fe20000000053 */
[----:B-1----:R-:W-:Y:S02]  /*1d7f0*/  @P1 IMAD.MOV.U32 R22, RZ, RZ, R9 ;  /* 0x000000ffff161224 */ /* 0x002fe400078e0009 */
[----:B------:R-:W-:Y:S01]  /*1d800*/  @P1 IMAD.MOV.U32 R23, RZ, RZ, R31 ;  /* 0x000000ffff171224 */ /* 0x000fe200078e001f */
[----:B------:R-:W-:-:S04]  /*1d810*/  PRMT R195, RZ, 0x7610, R195 ;  /* 0x00007610ffc37816 */ /* 0x000fc800000000c3 */
[----:B------:R3:W2:Y:S04]  /*1d820*/  @P1 LDG.E.U16 R83, desc[UR60][R22.64] ;  /* 0x0000003c16531981 */ /* 0x0006a8000c1e1500 */
[----:B----4-:R1:W-:Y:S04]  /*1d830*/  STL [R1+0x27a8], R82 ;  /* 0x0027a85201007387 */ /* 0x0103e80000100800 */
[----:B------:R-:W4:Y:S04]  /*1d840*/  LDL R34, [R1+0x1768] ;  /* 0x0017680001227983 */ /* 0x000f280000100800 */
[----:B0-----:R-:W4:Y:S04]  /*1d850*/  LDL R14, [R1+0x176c] ;  /* 0x00176c00010e7983 */ /* 0x001f280000100800 */
[----:B------:R-:W4:Y:S04]  /*1d860*/  LDL R31, [R1+0x1760] ;  /* 0x00176000011f7983 */ /* 0x000f280000100800 */
[----:B------:R-:W4:Y:S01]  /*1d870*/  LDL R9, [R1+0x1764] ;  /* 0x0017640001097983 */ /* 0x000f220000100800 */
[----:B------:R-:W-:Y:S01]  /*1d880*/  PRMT R194, RZ, 0x7610, R194 ;  /* 0x00007610ffc27816 */ /* 0x000fe200000000c2 */
[----:B---3--:R-:W-:-:S02]  /*1d890*/  @P0 IMAD.MOV.U32 R23, RZ, RZ, R62 ;  /* 0x000000ffff170224 */ /* 0x008fc400078e003e */
[----:B------:R-:W-:-:S05]  /*1d8a0*/  @P0 IMAD.MOV.U32 R22, RZ, RZ, R50 ;  /* 0x000000ffff160224 */ /* 0x000fca00078e0032 */
[----:B------:R2:W3:Y:S02]  /*1d8b0*/  @P0 LDG.E.U16 R195, desc[UR60][R22.64] ;  /* 0x0000003c16c30981 */ /* 0x0004e4000c1e1500 */
[----:B--2---:R-:W-:Y:S02]  /*1d8c0*/  @P0 IMAD.MOV.U32 R23, RZ, RZ, R49 ;  /* 0x000000ffff170224 */ /* 0x004fe400078e0031 */
[----:B------:R-:W-:-:S05]  /*1d8d0*/  @P0 IMAD.MOV.U32 R22, RZ, RZ, R48 ;  /* 0x000000ffff160224 */ /* 0x000fca00078e0030 */
[----:B------:R4:W2:Y:S01]  /*1d8e0*/  @P0 LDG.E.U16 R194, desc[UR60][R22.64] ;  /* 0x0000003c16c20981 */ /* 0x0008a2000c1e1500 */
[----:B------:R-:W-:Y:S02]  /*1d8f0*/  PRMT R193, RZ, 0x7610, R193 ;  /* 0x00007610ffc17816 */ /* 0x000fe400000000c1 */
[----:B------:R-:W-:Y:S01]  /*1d900*/  PRMT R192, RZ, 0x7610, R192 ;  /* 0x00007610ffc07816 */ /* 0x000fe200000000c0 */
[----:B----4-:R-:W-:Y:S02]  /*1d910*/  @P0 IMAD.MOV.U32 R23, RZ, RZ, R34 ;  /* 0x000000ffff170224 */ /* 0x010fe400078e0022 */
[----:B------:R-:W-:Y:S01]  /*1d920*/  @P0 IMAD.MOV.U32 R22, RZ, RZ, R14 ;  /* 0x000000ffff160224 */ /* 0x000fe200078e000e */
[----:B------:R0:W-:Y:S04]  /*1d930*/  STL [R1+0x27ac], R83 ;  /* 0x0027ac5301007387 */ /* 0x0001e80000100800 */
[----:B------:R4:W2:Y:S02]  /*1d940*/  @P0 LDG.E.U16 R193, desc[UR60][R22.64] ;  /* 0x0000003c16c10981 */ /* 0x0008a4000c1e1500 */
[----:B----4-:R-:W-:-:S02]  /*1d950*/  @P0 IMAD.MOV.U32 R22, RZ, RZ, R9 ;  /* 0x000000ffff160224 */ /* 0x010fc400078e0009 */
[----:B------:R-:W-:-:S05]  /*1d960*/  @P0 IMAD.MOV.U32 R23, RZ, RZ, R31 ;  /* 0x000000ffff170224 */ /* 0x000fca00078e001f */
[----:B------:R-:W4:Y:S04]  /*1d970*/  @P0 LDG.E.U16 R192, desc[UR60][R22.64] ;  /* 0x0000003c16c00981 */ /* 0x000f28000c1e1500 */
[----:B---3--:R-:W-:Y:S04]  /*1d980*/  STL [R1+0x27b0], R195 ;  /* 0x0027b0c301007387 */ /* 0x008fe80000100800 */
[----:B------:R-:W3:Y:S04]  /*1d990*/  LDL R49, [R1+0x1758] ;  /* 0x0017580001317983 */ /* 0x000ee80000100800 */
[----:B------:R-:W3:Y:S04]  /*1d9a0*/  LDL R48, [R1+0x175c] ;  /* 0x00175c0001307983 */ /* 0x000ee80000100800 */
[----:B--2---:R-:W-:Y:S04]  /*1d9b0*/  STL [R1+0x27b4], R194 ;  /* 0x0027b4c201007387 */ /* 0x004fe80000100800 */
[----:B------:R-:W2:Y:S04]  /*1d9c0*/  LDL R34, [R1+0x1750] ;  /* 0x0017500001227983 */ /* 0x000ea80000100800 */
[----:B------:R-:W2:Y:S01]  /*1d9d0*/  LDL R14, [R1+0x1754] ;  /* 0x00175400010e7983 */ /* 0x000ea20000100800 */
[----:B------:R-:W-:-:S02]  /*1d9e0*/  ISETP.GT.AND P1, PT, R12, 0x47, PT ;  /* 0x000000470c00780c */ /* 0x000fc40003f24270 */
[----:B------:R-:W-:Y:S01]  /*1d9f0*/  PRMT R131, RZ, 0x7610, R131 ;  /* 0x00007610ff837816 */ /* 0x000fe20000000083 */
[----:B------:R-:W-:Y:S04]  /*1da00*/  STL [R1+0x27b8], R193 ;  /* 0x0027b8c101007387 */ /* 0x000fe80000100800 */
[----:B------:R-:W2:Y:S04]  /*1da10*/  LDL R31, [R1+0x1748] ;  /* 0x00174800011f7983 */ /* 0x000ea80000100800 */
[----:B------:R-:W2:Y:S01]  /*1da20*/  LDL R9, [R1+0x174c] ;  /* 0x00174c0001097983 */ /* 0x000ea20000100800 */
[----:B------:R-:W-:-:S03]  /*1da30*/  PRMT R130, RZ, 0x7610, R130 ;  /* 0x00007610ff827816 */ /* 0x000fc60000000082 */
[----:B----4-:R-:W-:Y:S01]  /*1da40*/  STL [R1+0x27bc], R192 ;  /* 0x0027bcc001007387 */ /* 0x010fe20000100800 */
[----:B------:R-:W-:Y:S02]  /*1da50*/  PRMT R129, RZ, 0x7610, R129 ;  /* 0x00007610ff817816 */ /* 0x000fe40000000081 */
[----:B------:R-:W-:Y:S01]  /*1da60*/  PRMT R128, RZ, 0x7610, R128 ;  /* 0x00007610ff807816 */ /* 0x000fe20000000080 */
[----:B------:R-:W4:Y:S01]  /*1da70*/  LDL R50, [R1+0x173c] ;  /* 0x00173c0001327983 */ /* 0x000f220000100800 */
[----:B---3--:R-:W-:Y:S02]  /*1da80*/  @P1 IMAD.MOV.U32 R23, RZ, RZ, R49 ;  /* 0x000000ffff171224 */ /* 0x008fe400078e0031 */
[----:B------:R-:W-:Y:S01]  /*1da90*/  @P1 IMAD.MOV.U32 R22, RZ, RZ, R48 ;  /* 0x000000ffff161224 */ /* 0x000fe200078e0030 */
[----:B------:R-:W3:Y:S04]  /*1daa0*/  LDL R49, [R1+0x1740] ;  /* 0x0017400001317983 */ /* 0x000ee80000100800 */
[----:B------:R-:W4:Y:S04]  /*1dab0*/  LDL R48, [R1+0x1744] ;  /* 0x0017440001307983 */ /* 0x000f280000100800 */
[----:B------:R2:W4:Y:S02]  /*1dac0*/  @P1 LDG.E.U16 R131, desc[UR60][R22.64] ;  /* 0x0000003c16831981 */ /* 0x000524000c1e1500 */
[----:B--2---:R-:W-:-:S02]  /*1dad0*/  @P1 IMAD.MOV.U32 R23, RZ, RZ, R34 ;  /* 0x000000ffff171224 */ /* 0x004fc400078e0022 */
[----:B------:R-:W-:-:S05]  /*1dae0*/  @P1 IMAD.MOV.U32 R22, RZ, RZ, R14 ;  /* 0x000000ffff161224 */ /* 0x000fca00078e000e */
[----:B------:R2:W4:Y:S02]  /*1daf0*/  @P1 LDG.E.U16 R130, desc[UR60][R22.64] ;  /* 0x0000003c16821981 */ /* 0x000524000c1e1500 */
[----:B--2---:R-:W-:Y:S02]  /*1db00*/  @P1 IMAD.MOV.U32 R23, RZ, RZ, R31 ;  /* 0x000000ffff171224 */ /* 0x004fe400078e001f */
[----:B------:R-:W-:-:S05]  /*1db10*/  @P1 IMAD.MOV.U32 R22, RZ, RZ, R9 ;  /* 0x000000ffff161224 */ /* 0x000fca00078e0009 */
[----:B------:R3:W2:Y:S02]  /*1db20*/  @P1 LDG.E.U16 R129, desc[UR60][R22.64] ;  /* 0x0000003c16811981 */ /* 0x0006a4000c1e1500 */
[----:B---3--:R-:W-:Y:S02]  /*1db30*/  @P1 IMAD.MOV.U32 R23, RZ, RZ, R49 ;  /* 0x000000ffff171224 */ /* 0x008fe400078e0031 */
[----:B----4-:R-:W-:Y:S01]  /*1db40*/  @P1 IMAD.MOV.U32 R22, RZ, RZ, R48 ;  /* 0x000000ffff161224 */ /* 0x010fe200078e0030 */
[----:B------:R-:W-:Y:S04]  /*1db50*/  STL [R1+0x27c0], R131 ;  /* 0x0027c08301007387 */ /* 0x000fe80000100800 */
[----:B------:R-:W3:Y:S04]  /*1db60*/  LDL R62, [R1+0x1738] ;  /* 0x00173800013e7983 */ /* 0x000ee80000100800 */
[----:B------:R-:W4:Y:S04]  /*1db70*/  LDL R34, [R1+0x1730] ;  /* 0x0017300001227983 */ /* 0x000f280000100800 */
[----:B------:R-:W4:Y:S04]  /*1db80*/  LDL R14, [R1+0x1734] ;  /* 0x00173400010e7983 */ /* 0x000f280000100800 */
[----:B------:R1:W4:Y:S04]  /*1db90*/  @P1 LDG.E.U16 R128, desc[UR60][R22.64] ;  /* 0x0000003c16801981 */ /* 0x000328000c1e1500 */
[----:B------:R-:W-:Y:S04]  /*1dba0*/  STL [R1+0x27c4], R130 ;  /* 0x0027c48201007387 */ /* 0x000fe80000100800 */
[----:B------:R-:W4:Y:S04]  /*1dbb0*/  LDL R31, [R1+0x1728] ;  /* 0x00172800011f7983 */ /* 0x000f280000100800 */
[----:B------:R-:W4:Y:S01]  /*1dbc0*/  LDL R9, [R1+0x172c] ;  /* 0x00172c0001097983 */ /* 0x000f220000100800 */
[----:B------:R-:W-:-:S02]  /*1dbd0*/  ISETP.GT.AND P0, PT, R12, 0x48, PT ;  /* 0x000000480c00780c */ /* 0x000fc40003f04270 */
[----:B------:R-:W-:Y:S02]  /*1dbe0*/  PRMT R204, RZ, 0x7610, R204 ;  /* 0x00007610ffcc7816 */ /* 0x000fe400000000cc */
[----:B------:R-:W-:Y:S01]  /*1dbf0*/  PRMT R199, RZ, 0x7610, R199 ;  /* 0x00007610ffc77816 */ /* 0x000fe200000000c7 */
[----:B--2---:R-:W-:Y:S04]  /*1dc00*/  STL [R1+0x27c8], R129 ;  /* 0x0027c88101007387 */ /* 0x004fe80000100800 */
[----:B------:R-:W2:Y:S04]  /*1dc10*/  LDL R49, [R1+0x1720] ;  /* 0x0017200001317983 */ /* 0x000ea80000100800 */
[----:B------:R-:W2:Y:S01]  /*1dc20*/  LDL R48, [R1+0x1724] ;  /* 0x0017240001307983 */ /* 0x000ea20000100800 */
[----:B-1----:R-:W-:Y:S01]  /*1dc30*/  @P0 IMAD.MOV.U32 R22, RZ, RZ, R50 ;  /* 0x000000ffff160224 */ /* 0x002fe200078e0032 */
[----:B------:R-:W-:Y:S01]  /*1dc40*/  PRMT R198, RZ, 0x7610, R198 ;  /* 0x00007610ffc67816 */ /* 0x000fe200000000c6 */
[----:B---3--:R-:W-:Y:S01]  /*1dc50*/  @P0 IMAD.MOV.U32 R23, RZ, RZ, R62 ;  /* 0x000000ffff170224 */ /* 0x008fe200078e003e */
[----:B----4-:R-:W-:Y:S04]  /*1dc60*/  STL [R1+0x27cc], R128 ;  /* 0x0027cc8001007387 */ /* 0x010fe80000100800 */
[----:B------:R-:W3:Y:S04]  /*1dc70*/  LDL R81, [R1+0x1718] ;  /* 0x0017180001517983 */ /* 0x000ee80000100800 */
[----:B------:R-:W4:Y:S04]  /*1dc80*/  LDL R50, [R1+0x171c] ;  /* 0x00171c0001327983 */ /* 0x000f280000100800 */
[----:B------:R1:W4:Y:S02]  /*1dc90*/  @P0 LDG.E.U16 R204, desc[UR60][R22.64] ;  /* 0x0000003c16cc0981 */ /* 0x000324000c1e1500 */
[----:B-1----:R-:W-:-:S02]  /*1dca0*/  @P0 IMAD.MOV.U32 R22, RZ, RZ, R14 ;  /* 0x000000ffff160224 */ /* 0x002fc400078e000e */
[----:B------:R-:W-:-:S05]  /*1dcb0*/  @P0 IMAD.MOV.U32 R23, RZ, RZ, R34 ;  /* 0x000000ffff170224 */ /* 0x000fca00078e0022 */
[----:B------:R1:W4:Y:S02]  /*1dcc0*/  @P0 LDG.E.U16 R199, desc[UR60][R22.64] ;  /* 0x0000003c16c70981 */ /* 0x000324000c1e1500 */
[----:B-1----:R-:W-:Y:S02]  /*1dcd0*/  @P0 IMAD.MOV.U32 R22, RZ, RZ, R9 ;  /* 0x000000ffff160224 */ /* 0x002fe400078e0009 */
[----:B------:R-:W-:-:S05]  /*1dce0*/  @P0 IMAD.MOV.U32 R23, RZ, RZ, R31 ;  /* 0x000000ffff170224 */ /* 0x000fca00078e001f */
[----:B------:R2:W4:Y:S01]  /*1dcf0*/  @P0 LDG.E.U16 R198, desc[UR60][R22.64] ;  /* 0x0000003c16c60981 */ /* 0x000522000c1e1500 */
[----:B------:R-:W-:Y:S02]  /*1dd00*/  ISETP.GT.AND P1, PT, R12, 0x49, PT ;  /* 0x000000490c00780c */ /* 0x000fe40003f24270 */
[----:B------:R-:W-:Y:S02]  /*1dd10*/  PRMT R197, RZ, 0x7610, R197 ;  /* 0x00007610ffc57816 */ /* 0x000fe400000000c5 */
[----:B------:R-:W-:Y:S01]  /*1dd20*/  PRMT R203, RZ, 0x7610, R203 ;  /* 0x00007610ffcb7816 */ /* 0x000fe200000000cb */
        /* <DEDUP_REMOVED lines=8> */
[----:B------:R3:W4:Y:S04]  /*1ddb0*/  @P1 LDG.E.U16 R203, desc[UR60][R22.64] ;  /* 0x0000003c16cb1981 */ /* 0x000728000c1e1500 */
[----:B------:R-:W-:Y:S04]  /*1ddc0*/  STL [R1+0x27d4], R199 ;  /* 0x0027d4c701007387 */ /* 0x000fe80000100800 */
[----:B------:R-:W4:Y:S04]  /*1ddd0*/  LDL R80, [R1+0x1708] ;  /* 0x0017080001507983 */ /* 0x000f280000100800 */
[----:B------:R-:W4:Y:S04]  /*1dde0*/  LDL R9, [R1+0x170c] ;  /* 0x00170c0001097983 */ /* 0x000f280000100800 */
[----:B------:R-:W4:Y:S04]  /*1ddf0*/  LDL R31, [R1+0x1704] ;  /* 0x00170400011f7983 */ /* 0x000f280000100800 */
[----:B------:R-:W-:Y:S04]  /*1de00*/  STL [R1+0x27d8], R198 ;  /* 0x0027d8c601007387 */ /* 0x000fe80000100800 */
[----:B------:R-:W4:Y:S04]  /*1de10*/  LDL R48, [R1+0x1700] ;  /* 0x0017000001307983 */ /* 0x000f280000100800 */
[----:B------:R-:W4:Y:S04]  /*1de20*/  LDL R62, [R1+0x16f8] ;  /* 0x0016f800013e7983 */ /* 0x000f280000100800 */
[----:B------:R-:W4:Y:S01]  /*1de30*/  LDL R49, [R1+0x16fc] ;  /* 0x0016fc0001317983 */ /* 0x000f220000100800 */
[----:B------:R-:W-:-:S02]  /*1de40*/  PRMT R202, RZ, 0x7610, R202 ;  /* 0x00007610ffca7816 */ /* 0x000fc400000000ca */
[----:B------:R-:W-:Y:S01]  /*1de50*/  PRMT R201, RZ, 0x7610, R201 ;  /* 0x00007610ffc97816 */ /* 0x000fe200000000c9 */
[----:B--2---:R-:W-:Y:S04]  /*1de60*/  STL [R1+0x27dc], R197 ;  /* 0x0027dcc501007387 */ /* 0x004fe80000100800 */
[----:B------:R-:W2:Y:S04]  /*1de70*/  LDL R81, [R1+0x16f0] ;  /* 0x0016f00001517983 */ /* 0x000ea80000100800 */
[----:B------:R-:W2:Y:S01]  /*1de80*/  LDL R50, [R1+0x16f4] ;  /* 0x0016f40001327983 */ /* 0x000ea20000100800 */
[----:B---3--:R-:W-:-:S02]  /*1de90*/  @P1 IMAD.MOV.U32 R23, RZ, RZ, R34 ;  /* 0x000000ffff171224 */ /* 0x008fc400078e0022 */
[----:B----4-:R-:W-:Y:S01]  /*1dea0*/  @P1 IMAD.MOV.U32 R22, RZ, RZ, R14 ;  /* 0x000000ffff161224 */ /* 0x010fe200078e000e */
[----:B------:R-:W-:Y:S04]  /*1deb0*/  STL [R1+0x27e0], R203 ;  /* 0x0027e0cb01007387 */ /* 0x000fe80000100800 */
[----:B------:R-:W3:Y:S04]  /*1dec0*/  LDL R34, [R1+0x16e8] ;  /* 0x0016e80001227983 */ /* 0x000ee80000100800 */
[----:B------:R-:W4:Y:S04]  /*1ded0*/  LDL R14, [R1+0x16ec] ;  /* 0x0016ec00010e7983 */ /* 0x000f280000100800 */
[----:B------:R1:W4:Y:S01]  /*1dee0*/  @P1 LDG.E.U16 R202, desc[UR60][R22.64] ;  /* 0x0000003c16ca1981 */ /* 0x000322000c1e1500 */
[----:B------:R-:W-:-:S02]  /*1def0*/  ISETP.GT.AND P0, PT, R12, 0x4a, PT ;  /* 0x0000004a0c00780c */ /* 0x000fc40003f04270 */
[----:B------:R-:W-:Y:S02]  /*1df00*/  PRMT R200, RZ, 0x7610, R200 ;  /* 0x00007610ffc87816 */ /* 0x000fe400000000c8 */
[----:B------:R-:W-:Y:S02]  /*1df10*/  PRMT R207, RZ, 0x7610, R207 ;  /* 0x00007610ffcf7816 */ /* 0x000fe400000000cf */
[----:B------:R-:W-:Y:S02]  /*1df20*/  PRMT R210, RZ, 0x7610, R210 ;  /* 0x00007610ffd27816 */ /* 0x000fe400000000d2 */
[----:B------:R-:W-:Y:S02]  /*1df30*/  PRMT R209, RZ, 0x7610, R209 ;  /* 0x00007610ffd17816 */ /* 0x000fe400000000d1 */
[----:B------:R-:W-:Y:S02]  /*1df40*/  PRMT R208, RZ, 0x7610, R208 ;  /* 0x00007610ffd07816 */ /* 0x000fe400000000d0 */
[----:B------:R-:W-:-:S02]  /*1df50*/  PRMT R61, RZ, 0x7610, R61 ;  /* 0x00007610ff3d7816 */ /* 0x000fc4000000003d */
[----:B------:R-:W-:Y:S02]  /*1df60*/  PRMT R156, RZ, 0x7610, R156 ;  /* 0x00007610ff9c7816 */ /* 0x000fe4000000009c */
[----:B------:R-:W-:Y:S01]  /*1df70*/  PRMT R59, RZ, 0x7610, R59 ;  /* 0x00007610ff3b7816 */ /* 0x000fe2000000003b */
[----:B-1----:R-:W-:Y:S02]  /*1df80*/  @P1 IMAD.MOV.U32 R23, RZ, RZ, R80 ;  /* 0x000000ffff171224 */ /* 0x002fe400078e0050 */
[----:B------:R-:W-:Y:S01]  /*1df90*/  @P1 IMAD.MOV.U32 R22, RZ, RZ, R9 ;  /* 0x000000ffff161224 */ /* 0x000fe200078e0009 */
[----:B------:R-:W4:Y:S04]  /*1dfa0*/  LDL R80, [R1+0x16e0] ;  /* 0x0016e00001507983 */ /* 0x000f280000100800 */
[----:B------:R-:W4:Y:S04]  /*1dfb0*/  LDL R9, [R1+0x16e4] ;  /* 0x0016e40001097983 */ /* 0x000f280000100800 */
[----:B------:R1:W4:Y:S01]  /*1dfc0*/  @P1 LDG.E.U16 R201, desc[UR60][R22.64] ;  /* 0x0000003c16c91981 */ /* 0x000322000c1e1500 */
[----:B------:R-:W-:-:S02]  /*1dfd0*/  PRMT R58, RZ, 0x7610, R58 ;  /* 0x00007610ff3a7816 */ /* 0x000fc4000000003a */
[----:B------:R-:W-:Y:S02]  /*1dfe0*/  PRMT R15, RZ, 0x7610, R15 ;  /* 0x00007610ff0f7816 */ /* 0x000fe4000000000f */
[----:B------:R-:W-:Y:S02]  /*1dff0*/  PRMT R16, RZ, 0x7610, R16 ;  /* 0x00007610ff107816 */ /* 0x000fe40000000010 */
[----:B------:R-:W-:Y:S02]  /*1e000*/  PRMT R17, RZ, 0x7610, R17 ;  /* 0x00007610ff117816 */ /* 0x000fe40000000011 */
[----:B------:R-:W-:Y:S02]  /*1e010*/  PRMT R18, RZ, 0x7610, R18 ;  /* 0x00007610ff127816 */ /* 0x000fe40000000012 */
[----:B------:R-:W-:Y:S02]  /*1e020*/  PRMT R88, RZ, 0x7610, R88 ;  /* 0x00007610ff587816 */ /* 0x000fe40000000058 */
[----:B------:R-:W-:-:S02]  /*1e030*/  PRMT R89, RZ, 0x7610, R89 ;  /* 0x00007610ff597816 */ /* 0x000fc40000000059 */
[----:B------:R-:W-:Y:S02]  /*1e040*/  PRMT R90, RZ, 0x7610, R90 ;  /* 0x00007610ff5a7816 */ /* 0x000fe4000000005a */
[----:B------:R-:W-:Y:S02]  /*1e050*/  PRMT R91, RZ, 0x7610, R91 ;  /* 0x00007610ff5b7816 */ /* 0x000fe4000000005b */
[----:B------:R-:W-:Y:S02]  /*1e060*/  PRMT R191, RZ, 0x7610, R191 ;  /* 0x00007610ffbf7816 */ /* 0x000fe400000000bf */
[----:B------:R-:W-:Y:S01]  /*1e070*/  PRMT R190, RZ, 0x7610, R190 ;  /* 0x00007610ffbe7816 */ /* 0x000fe200000000be */
[----:B-1----:R-:W-:Y:S01]  /*1e080*/  @P1 IMAD.MOV.U32 R23, RZ, RZ, R48 ;  /* 0x000000ffff171224 */ /* 0x002fe200078e0030 */
[----:B------:R-:W-:Y:S01]  /*1e090*/  PRMT R189, RZ, 0x7610, R189 ;  /* 0x00007610ffbd7816 */ /* 0x000fe200000000bd */
[----:B------:R-:W4:Y:S01]  /*1e0a0*/  LDL R48, [R1+0x16d8] ;  /* 0x0016d80001307983 */ /* 0x000f220000100800 */
[----:B------:R-:W-:-:S03]  /*1e0b0*/  @P1 IMAD.MOV.U32 R22, RZ, RZ, R31 ;  /* 0x000000ffff161224 */ /* 0x000fc600078e001f */
[----:B------:R-:W4:Y:S01]  /*1e0c0*/  LDL R31, [R1+0x16dc] ;  /* 0x0016dc00011f7983 */ /* 0x000f220000100800 */
[----:B------:R-:W-:Y:S02]  /*1e0d0*/  PRMT R188, RZ, 0x7610, R188 ;  /* 0x00007610ffbc7816 */ /* 0x000fe400000000bc */
[----:B------:R-:W-:Y:S02]  /*1e0e0*/  PRMT R127, RZ, 0x7610, R127 ;  /* 0x00007610ff7f7816 */ /* 0x000fe4000000007f */
[----:B------:R-:W-:Y:S01]  /*1e0f0*/  PRMT R126, RZ, 0x7610, R126 ;  /* 0x00007610ff7e7816 */ /* 0x000fe2000000007e */
[----:B------:R1:W4:Y:S01]  /*1e100*/  @P1 LDG.E.U16 R200, desc[UR60][R22.64] ;  /* 0x0000003c16c81981 */ /* 0x000322000c1e1500 */
[----:B------:R-:W-:Y:S02]  /*1e110*/  PRMT R125, RZ, 0x7610, R125 ;  /* 0x00007610ff7d7816 */ /* 0x000fe4000000007d */
[----:B------:R-:W-:Y:S02]  /*1e120*/  PRMT R124, RZ, 0x7610, R124 ;  /* 0x00007610ff7c7816 */ /* 0x000fe4000000007c */
[----:B------:R-:W-:-:S02]  /*1e130*/  PRMT R196, RZ, 0x7610, R196 ;  /* 0x00007610ffc47816 */ /* 0x000fc400000000c4 */
[----:B------:R-:W-:Y:S02]  /*1e140*/  PRMT R151, RZ, 0x7610, R151 ;  /* 0x00007610ff977816 */ /* 0x000fe40000000097 */
[----:B------:R-:W-:Y:S02]  /*1e150*/  PRMT R143, RZ, 0x7610, R143 ;  /* 0x00007610ff8f7816 */ /* 0x000fe4000000008f */
[----:B------:R-:W-:Y:S02]  /*1e160*/  PRMT R135, RZ, 0x7610, R135 ;  /* 0x00007610ff877816 */ /* 0x000fe40000000087 */
[----:B------:R-:W-:Y:S02]  /*1e170*/  PRMT R163, RZ, 0x7610, R163 ;  /* 0x00007610ffa37816 */ /* 0x000fe400000000a3 */
[----:B------:R-:W-:Y:S02]  /*1e180*/  PRMT R162, RZ, 0x7610, R162 ;  /* 0x00007610ffa27816 */ /* 0x000fe400000000a2 */
[----:B------:R-:W-:Y:S01]  /*1e190*/  PRMT R161, RZ, 0x7610, R161 ;  /* 0x00007610ffa17816 */ /* 0x000fe200000000a1 */
[----:B-1----:R-:W-:-:S02]  /*1e1a0*/  @P0 IMAD.MOV.U32 R22, RZ, RZ, R49 ;  /* 0x000000ffff160224 */ /* 0x002fc400078e0031 */
[----:B------:R-:W-:Y:S01]  /*1e1b0*/  @P0 IMAD.MOV.U32 R23, RZ, RZ, R62 ;  /* 0x000000ffff170224 */ /* 0x000fe200078e003e */
[----:B------:R-:W4:Y:S04]  /*1e1c0*/  LDL R49, [R1+0x16d4] ;  /* 0x0016d40001317983 */ /* 0x000f280000100800 */
        /* <DEDUP_REMOVED lines=11> */
[----:B--2---:R-:W-:Y:S02]  /*1e280*/  @P0 IMAD.MOV.U32 R22, RZ, RZ, R50 ;  /* 0x000000ffff160224 */ /* 0x004fe400078e0032 */
[----:B------:R-:W-:Y:S01]  /*1e290*/  @P0 IMAD.MOV.U32 R23, RZ, RZ, R81 ;  /* 0x000000ffff170224 */ /* 0x000fe200078e0051 */
[----:B------:R-:W2:Y:S04]  /*1e2a0*/  LDL R50, [R1+0x16cc] ;  /* 0x0016cc0001327983 */ /* 0x000ea80000100800 */
[----:B------:R-:W2:Y:S04]  /*1e2b0*/  LDL R81, [R1+0x16c8] ;  /* 0x0016c80001517983 */ /* 0x000ea80000100800 */
[----:B------:R3:W2:Y:S01]  /*1e2c0*/  @P0 LDG.E.U16 R210, desc[UR60][R22.64] ;  /* 0x0000003c16d20981 */ /* 0x0006a2000c1e1500 */
        /* <DEDUP_REMOVED lines=157> */
[----:B------:R-:W-:Y:S01]  /*1eca0*/  PRMT R228, RZ, 0x7610, R228 ;  /* 0x00007610ffe47816 */ /* 0x000fe200000000e4 */
[----:B------:R-:W2:Y:S01]  /*1ecb0*/  LDL R82, [R1+0x10b0] ;  /* 0x0010b00001527983 */ /* 0x000ea20000100800 */
[----:B------:R-:W-:Y:S02]  /*1ecc0*/  PRMT R227, RZ, 0x7610, R227 ;  /* 0x00007610ffe37816 */ /* 0x000fe400000000e3 */
[----:B------:R-:W-:Y:S02]  /*1ecd0*/  PRMT R226, RZ, 0x7610, R226 ;  /* 0x00007610ffe27816 */ /* 0x000fe400000000e2 */
[----:B------:R-:W-:Y:S02]  /*1ece0*/  PRMT R225, RZ, 0x7610, R225 ;  /* 0x00007610ffe17816 */ /* 0x000fe400000000e1 */
[----:B------:R-:W-:Y:S02]  /*1ecf0*/  PRMT R224, RZ, 0x7610, R224 ;  /* 0x00007610ffe07816 */ /* 0x000fe400000000e0 */
[----:B------:R-:W-:-:S02]  /*1ed00*/  PRMT R223, RZ, 0x7610, R223 ;  /* 0x00007610ffdf7816 */ /* 0x000fc400000000df */
[----:B------:R-:W-:Y:S02]  /*1ed10*/  PRMT R222, RZ, 0x7610, R222 ;  /* 0x00007610ffde7816 */ /* 0x000fe400000000de */
[----:B------:R-:W-:Y:S02]  /*1ed20*/  PRMT R221, RZ, 0x7610, R221 ;  /* 0x00007610ffdd7816 */ /* 0x000fe400000000dd */
[----:B------:R-:W-:Y:S01]  /*1ed30*/  PRMT R220, RZ, 0x7610, R220 ;  /* 0x00007610ffdc7816 */ /* 0x000fe200000000dc */
[----:B0-----:R-:W2:Y:S01]  /*1ed40*/  LDL R83, [R1+0x1070] ;  /* 0x0010700001537983 */ /* 0x001ea20000100800 */
[----:B---3--:R-:W-:Y:S02]  /*1ed50*/  @P0 IMAD.MOV.U32 R23, RZ, RZ, R34 ;  /* 0x000000ffff170224 */ /* 0x008fe400078e0022 */
[----:B----4-:R-:W-:Y:S01]  /*1ed60*/  @P0 IMAD.MOV.U32 R22, RZ, RZ, R14 ;  /* 0x000000ffff160224 */ /* 0x010fe200078e000e */
[----:B------:R-:W3:Y:S04]  /*1ed70*/  LDL R34, [R1+0x16c0] ;  /* 0x0016c00001227983 */ /* 0x000ee80000100800 */
[----:B------:R-:W4:Y:S04]  /*1ed80*/  LDL R14, [R1+0x16c4] ;  /* 0x0016c400010e7983 */ /* 0x000f280000100800 */
[----:B------:R0:W4:Y:S02]  /*1ed90*/  @P0 LDG.E.U16 R209, desc[UR60][R22.64] ;  /* 0x0000003c16d10981 */ /* 0x000124000c1e1500 */
[----:B0-----:R-:W-:-:S02]  /*1eda0*/  @P0 IMAD.MOV.U32 R23, RZ, RZ, R80 ;  /* 0x000000ffff170224 */ /* 0x001fc400078e0050 */
[----:B------:R-:W-:Y:S01]  /*1edb0*/  @P0 IMAD.MOV.U32 R22, RZ, RZ, R9 ;  /* 0x000000ffff160224 */ /* 0x000fe200078e0009 */
[----:B------:R-:W4:Y:S04]  /*1edc0*/  LDL R80, [R1+0x16b8] ;  /* 0x0016b80001507983 */ /* 0x000f280000100800 */
[----:B------:R-:W4:Y:S04]  /*1edd0*/  LDL R9, [R1+0x16bc] ;  /* 0x0016bc0001097983 */ /* 0x000f280000100800 */
[----:B------:R0:W4:Y:S02]  /*1ede0*/  @P0 LDG.E.U16 R208, desc[UR60][R22.64] ;  /* 0x0000003c16d00981 */ /* 0x000124000c1e1500 */
[----:B0-----:R-:W-:-:S02]  /*1edf0*/  @P1 IMAD.MOV.U32 R23, RZ, RZ, R48 ;  /* 0x000000ffff171224 */ /* 0x001fc400078e0030 */
[----:B------:R-:W4:Y:S01]  /*1ee00*/  LDL R48, [R1+0x16b0] ;  /* 0x0016b00001307983 */ /* 0x000f220000100800 */
[----:B------:R-:W-:-:S03]  /*1ee10*/  @P1 IMAD.MOV.U32 R22, RZ, RZ, R31 ;  /* 0x000000ffff161224 */ /* 0x000fc600078e001f */
[----:B------:R-:W4:Y:S04]  /*1ee20*/  LDL R31, [R1+0x16b4] ;  /* 0x0016b400011f7983 */ /* 0x000f280000100800 */
[----:B------:R0:W4:Y:S02]  /*1ee30*/  @P1 LDG.E.U16 R61, desc[UR60][R22.64] ;  /* 0x0000003c163d1981 */ /* 0x000124000c1e1500 */
[----:B0-----:R-:W-:Y:S02]  /*1ee40*/  @P1 IMAD.MOV.U32 R22, RZ, RZ, R49 ;  /* 0x000000ffff161224 */ /* 0x001fe400078e0031 */
[----:B------:R-:W-:Y:S01]  /*1ee50*/  @P1 IMAD.MOV.U32 R23, RZ, RZ, R62 ;  /* 0x000000ffff171224 */ /* 0x000fe200078e003e */
[----:B------:R-:W4:Y:S04]  /*1ee60*/  LDL R49, [R1+0x16ac] ;  /* 0x0016ac0001317983 */ /* 0x000f280000100800 */
[----:B------:R-:W4:Y:S01]  /*1ee70*/  LDL R62, [R1+0x16a8] ;  /* 0x0016a800013e7983 */ /* 0x000f220000100800 */
[----:B------:R-:W-:-:S03]  /*1ee80*/  ISETP.GT.AND P0, PT, R12, 0x4c, PT ;  /* 0x0000004c0c00780c */ /* 0x000fc60003f04270 */
[----:B------:R2:W4:Y:S02]  /*1ee90*/  @P1 LDG.E.U16 R156, desc[UR60][R22.64] ;  /* 0x0000003c169c1981 */ /* 0x000524000c1e1500 */
[----:B--2---:R-:W-:Y:S02]  /*1eea0*/  @P1 IMAD.MOV.U32 R22, RZ, RZ, R50 ;  /* 0x000000ffff161224 */ /* 0x004fe400078e0032 */
[----:B------:R-:W-:Y:S01]  /*1eeb0*/  @P1 IMAD.MOV.U32 R23, RZ, RZ, R81 ;  /* 0x000000ffff171224 */ /* 0x000fe200078e0051 */
[----:B------:R-:W2:Y:S04]  /*1eec0*/  LDL R50, [R1+0x16a4] ;  /* 0x0016a40001327983 */ /* 0x000ea80000100800 */
[----:B------:R-:W2:Y:S04]  /*1eed0*/  LDL R81, [R1+0x16a0] ;  /* 0x0016a00001517983 */ /* 0x000ea80000100800 */
[----:B------:R3:W2:Y:S02]  /*1eee0*/  @P1 LDG.E.U16 R59, desc[UR60][R22.64] ;  /* 0x0000003c163b1981 */ /* 0x0006a4000c1e1500 */
[----:B---3--:R-:W-:-:S02]  /*1eef0*/  @P1 IMAD.MOV.U32 R23, RZ, RZ, R34 ;  /* 0x000000ffff171224 */ /* 0x008fc400078e0022 */
        /* <DEDUP_REMOVED lines=13> */
[----:B------:R0:W4:Y:S01]  /*1efd0*/  @P0 LDG.E.U16 R16, desc[UR60][R22.64] ;  /* 0x0000003c16100981 */ /* 0x000122000c1e1500 */
[----:B------:R-:W-:Y:S01]  /*1efe0*/  ISETP.GT.AND P1, PT, R12, 0x4d, PT ;  /* 0x0000004d0c00780c */ /* 0x000fe20003f24270 */
[----:B0-----:R-:W-:Y:S02]  /*1eff0*/  @P0 IMAD.MOV.U32 R22, RZ, RZ, R49 ;  /* 0x000000ffff160224 */ /* 0x001fe400078e0031 */
[----:B------:R-:W-:Y:S01]  /*1f000*/  @P0 IMAD.MOV.U32 R23, RZ, RZ, R62 ;  /* 0x000000ffff170224 */ /* 0x000fe200078e003e */
[----:B------:R-:W4:Y:S04]  /*1f010*/  LDL R49, [R1+0x1684] ;  /* 0x0016840001317983 */ /* 0x000f280000100800 */
[----:B------:R-:W4:Y:S04]  /*1f020*/  LDL R62, [R1+0x1680] ;  /* 0x00168000013e7983 */ /* 0x000f280000100800 */
[----:B------:R2:W4:Y:S02]  /*1f030*/  @P0 LDG.E.U16 R17, desc[UR60][R22.64] ;  /* 0x0000003c16110981 */ /* 0x000524000c1e1500 */
[----:B--2---:R-:W-:-:S02]  /*1f040*/  @P0 IMAD.MOV.U32 R22, RZ, RZ, R50 ;  /* 0x000000ffff160224 */ /* 0x004fc400078e0032 */
        /* <DEDUP_REMOVED lines=17> */
[----:B------:R-:W4:Y:S01]  /*1f160*/  LDL R31, [R1+0x1664] ;  /* 0x00166400011f7983 */ /* 0x000f220000100800 */
[----:B------:R-:W-:-:S03]  /*1f170*/  ISETP.GT.AND P0, PT, R12, 0x4e, PT ;  /* 0x0000004e0c00780c */ /* 0x000fc60003f04270 */
[----:B------:R0:W4:Y:S02]  /*1f180*/  @P1 LDG.E.U16 R90, desc[UR60][R22.64] ;  /* 0x0000003c165a1981 */ /* 0x000124000c1e1500 */
        /* <DEDUP_REMOVED lines=25> */
[----:B------:R0:W4:Y:S10]  /*1f320*/  @P0 LDG.E.U16 R188, desc[UR60][R22.64] ;  /* 0x0000003c16bc0981 */ /* 0x000134000c1e1500 */
[----:B0-----:R-:W-:-:S02]  /*1f330*/  @P1 IMAD.MOV.U32 R22, RZ, RZ, R49 ;  /* 0x000000ffff161224 */ /* 0x001fc400078e0031 */
[----:B------:R-:W-:Y:S01]  /*1f340*/  @P1 IMAD.MOV.U32 R23, RZ, RZ, R62 ;  /* 0x000000ffff171224 */ /* 0x000fe200078e003e */
[----:B------:R-:W4:Y:S04]  /*1f350*/  LDL R49, [R1+0x1634] ;  /* 0x0016340001317983 */ /* 0x000f280000100800 */
[----:B------:R-:W4:Y:S04]  /*1f360*/  LDL R62, [R1+0x1630] ;  /* 0x00163000013e7983 */ /* 0x000f280000100800 */
[----:B------:R2:W4:Y:S01]  /*1f370*/  @P1 LDG.E.U16 R127, desc[UR60][R22.64] ;  /* 0x0000003c167f1981 */ /* 0x000522000c1e1500 */
[----:B------:R-:W-:Y:S01]  /*1f380*/  ISETP.GT.AND P0, PT, R12, 0x50, PT ;  /* 0x000000500c00780c */ /* 0x000fe20003f04270 */
        /* <DEDUP_REMOVED lines=941> */
[----:B------:R-:W-:Y:S01]  /*22e60*/  ISETP.GT.AND P1, PT, R12, 0x7d, PT ;  /* 0x0000007d0c00780c */ /* 0x000fe20003f24270 */
[----:B------:R-:W4:Y:S04]  /*22e70*/  LDL R62, [R1+0x1090] ;  /* 0x00109000013e7983 */ /* 0x000f280000100800 */
[----:B------:R0:W4:Y:S04]  /*22e80*/  @P0 LDG.E.U16 R224, desc[UR60][R22.64] ;  /* 0x0000003c16e00981 */ /* 0x000128000c1e1500 */
[----:B------:R-:W4:Y:S01]  /*22e90*/  LDL R49, [R1+0x108c] ;  /* 0x00108c0001317983 */ /* 0x000f220000100800 */
[----:B0-----:R-:W-:-:S02]  /*22ea0*/  @P0 IMAD.MOV.U32 R23, RZ, RZ, R82 ;  /* 0x000000ffff170224 */ /* 0x001fc400078e0052 */
[----:B--2---:R-:W-:Y:S01]  /*22eb0*/  @P0 IMAD.MOV.U32 R22, RZ, RZ, R50 ;  /* 0x000000ffff160224 */ /* 0x004fe200078e0032 */
[----:B------:R-:W-:Y:S01]  /*22ec0*/  PRMT R219, RZ, 0x7610, R219 ;  /* 0x00007610ffdb7816 */ /* 0x000fe200000000db */
[----:B------:R-:W2:Y:S04]  /*22ed0*/  LDL R50, [R1+0x1088] ;  /* 0x0010880001327983 */ /* 0x000ea80000100800 */
[----:B------:R3:W2:Y:S01]  /*22ee0*/  @P0 LDG.E.U16 R223, desc[UR60][R22.64] ;  /* 0x0000003c16df0981 */ /* 0x0006a2000c1e1500 */
[----:B------:R-:W-:-:S03]  /*22ef0*/  PRMT R218, RZ, 0x7610, R218 ;  /* 0x00007610ffda7816 */ /* 0x000fc600000000da */
[----:B------:R-:W2:Y:S01]  /*22f00*/  LDL R82, [R1+0x106c] ;  /* 0x00106c0001527983 */ /* 0x000ea20000100800 */
[----:B---3--:R-:W-:Y:S02]  /*22f10*/  @P0 IMAD.MOV.U32 R23, RZ, RZ, R34 ;  /* 0x000000ffff170224 */ /* 0x008fe400078e0022 */
[----:B----4-:R-:W-:Y:S01]  /*22f20*/  @P0 IMAD.MOV.U32 R22, RZ, RZ, R14 ;  /* 0x000000ffff160224 */ /* 0x010fe200078e000e */
[----:B------:R-:W3:Y:S04]  /*22f30*/  LDL R34, [R1+0x1080] ;  /* 0x0010800001227983 */ /* 0x000ee80000100800 */
[----:B------:R-:W4:Y:S04]  /*22f40*/  LDL R14, [R1+0x1084] ;  /* 0x00108400010e7983 */ /* 0x000f280000100800 */
[----:B------:R0:W4:Y:S02]  /*22f50*/  @P0 LDG.E.U16 R222, desc[UR60][R22.64] ;  /* 0x0000003c16de0981 */ /* 0x000124000c1e1500 */
[----:B0-----:R-:W-:-:S02]  /*22f60*/  @P0 IMAD.MOV.U32 R23, RZ, RZ, R81 ;  /* 0x000000ffff170224 */ /* 0x001fc400078e0051 */
[----:B------:R-:W-:Y:S01]  /*22f70*/  @P0 IMAD.MOV.U32 R22, RZ, RZ, R9 ;  /* 0x000000ffff160224 */ /* 0x000fe200078e0009 */
[----:B------:R-:W-:Y:S01]  /*22f80*/  PRMT R217, RZ, 0x7610, R217 ;  /* 0x00007610ffd97816 */ /* 0x000fe200000000d9 */
[----:B------:R-:W4:Y:S04]  /*22f90*/  LDL R9, [R1+0x107c] ;  /* 0x00107c0001097983 */ /* 0x000f280000100800 */
[----:B------:R0:W4:Y:S04]  /*22fa0*/  @P0 LDG.E.U16 R221, desc[UR60][R22.64] ;  /* 0x0000003c16dd0981 */ /* 0x000128000c1e1500 */
[----:B------:R-:W4:Y:S01]  /*22fb0*/  LDL R81, [R1+0x1060] ;  /* 0x0010600001517983 */ /* 0x000f220000100800 */
[----:B0-----:R-:W-:-:S02]  /*22fc0*/  @P1 IMAD.MOV.U32 R23, RZ, RZ, R80 ;  /* 0x000000ffff171224 */ /* 0x001fc400078e0050 */
[----:B------:R-:W-:Y:S01]  /*22fd0*/  @P1 IMAD.MOV.U32 R22, RZ, RZ, R48 ;  /* 0x000000ffff161224 */ /* 0x000fe200078e0030 */
[----:B------:R-:W-:Y:S01]  /*22fe0*/  ISETP.GT.AND P0, PT, R12, 0x7e, PT ;  /* 0x0000007e0c00780c */ /* 0x000fe20003f04270 */
[----:B------:R-:W4:Y:S04]  /*22ff0*/  LDL R48, [R1+0x1078] ;  /* 0x0010780001307983 */ /* 0x000f280000100800 */
[----:B------:R0:W4:Y:S04]  /*23000*/  @P1 LDG.E.U16 R220, desc[UR60][R22.64] ;  /* 0x0000003c16dc1981 */ /* 0x000128000c1e1500 */
[----:B------:R-:W4:Y:S01]  /*23010*/  LDL R80, [R1+0x1064] ;  /* 0x0010640001507983 */ /* 0x000f220000100800 */
[----:B0-----:R-:W-:-:S03]  /*23020*/  @P1 IMAD.MOV.U32 R22, RZ, RZ, R31 ;  /* 0x000000ffff161224 */ /* 0x001fc600078e001f */
[----:B------:R-:W4:Y:S01]  /*23030*/  LDL R31, [R1+0x1074] ;  /* 0x00107400011f7983 */ /* 0x000f220000100800 */
[----:B------:R-:W-:Y:S01]  /*23040*/  @P1 IMAD.MOV.U32 R23, RZ, RZ, R62 ;  /* 0x000000ffff171224 */ /* 0x000fe200078e003e */
[----:B------:R-:W-:Y:S02]  /*23050*/  PRMT R167, RZ, 0x7610, R167 ;  /* 0x00007610ffa77816 */ /* 0x000fe400000000a7 */
[----:B------:R-:W4:Y:S04]  /*23060*/  LDL R62, [R1+0x1058] ;  /* 0x00105800013e7983 */ /* 0x000f280000100800 */
[----:B------:R0:W4:Y:S02]  /*23070*/  @P1 LDG.E.U16 R219, desc[UR60][R22.64] ;  /* 0x0000003c16db1981 */ /* 0x000124000c1e1500 */
[----:B0-----:R-:W-:-:S02]  /*23080*/  @P1 IMAD.MOV.U32 R22, RZ, RZ, R49 ;  /* 0x000000ffff161224 */ /* 0x001fc400078e0031 */
[----:B--2---:R-:W-:Y:S01]  /*23090*/  @P1 IMAD.MOV.U32 R23, RZ, RZ, R50 ;  /* 0x000000ffff171224 */ /* 0x004fe200078e0032 */
[----:B------:R-:W2:Y:S04]  /*230a0*/  LDL R49, [R1+0x1054] ;  /* 0x0010540001317983 */ /* 0x000ea80000100800 */
[----:B------:R-:W2:Y:S04]  /*230b0*/  LDL R50, [R1+0x1050] ;  /* 0x0010500001327983 */ /* 0x000ea80000100800 */
[----:B------:R3:W2:Y:S01]  /*230c0*/  @P1 LDG.E.U16 R218, desc[UR60][R22.64] ;  /* 0x0000003c16da1981 */ /* 0x0006a2000c1e1500 */
[----:B------:R-:W-:Y:S01]  /*230d0*/  PRMT R166, RZ, 0x7610, R166 ;  /* 0x00007610ffa67816 */ /* 0x000fe200000000a6 */
[----:B---3--:R-:W-:-:S02]  /*230e0*/  @P1 IMAD.MOV.U32 R23, RZ, RZ, R34 ;  /* 0x000000ffff171224 */ /* 0x008fc400078e0022 */
[----:B----4-:R-:W-:Y:S02]  /*230f0*/  @P1 IMAD.MOV.U32 R22, RZ, RZ, R14 ;  /* 0x000000ffff161224 */ /* 0x010fe400078e000e */
[----:B------:R-:W3:Y:S04]  /*23100*/  LDL R14, [R1+0x1048] ;  /* 0x00104800010e7983 */ /* 0x000ee80000100800 */
[----:B------:R0:W4:Y:S04]  /*23110*/  @P1 LDG.E.U16 R217, desc[UR60][R22.64] ;  /* 0x0000003c16d91981 */ /* 0x000128000c1e1500 */
[----:B------:R-:W2:Y:S01]  /*23120*/  LDL.LU R34, [R1+0x105c] ;  /* 0x00105c0001227983 */ /* 0x000ea20000300800 */
[----:B0-----:R-:W-:-:S02]  /*23130*/  @P0 IMAD.MOV.U32 R22, RZ, RZ, R9 ;  /* 0x000000ffff160224 */ /* 0x001fc400078e0009 */
[----:B------:R-:W-:Y:S02]  /*23140*/  @P0 IMAD.MOV.U32 R23, RZ, RZ, R48 ;  /* 0x000000ffff170224 */ /* 0x000fe400078e0030 */
[----:B------:R-:W4:Y:S04]  /*23150*/  LDL R48, [R1+0x1044] ;  /* 0x0010440001307983 */ /* 0x000f280000100800 */
[----:B------:R0:W4:Y:S04]  /*23160*/  @P0 LDG.E.U16 R167, desc[UR60][R22.64] ;  /* 0x0000003c16a70981 */ /* 0x000128000c1e1500 */
[----:B------:R-:W4:Y:S04]  /*23170*/  LDL.LU R205, [R1+0xc40] ;  /* 0x000c400001cd7983 */ /* 0x000f280000300800 */
[----:B------:R-:W4:Y:S01]  /*23180*/  LDL.LU R9, [R1+0xc3c] ;  /* 0x000c3c0001097983 */ /* 0x000f220000300800 */
[----:B0-----:R-:W-:-:S02]  /*23190*/  @P0 IMAD.MOV.U32 R22, RZ, RZ, R31 ;  /* 0x000000ffff160224 */ /* 0x001fc400078e001f */
[----:B------:R-:W-:Y:S01]  /*231a0*/  @P0 IMAD.MOV.U32 R23, RZ, RZ, R83 ;  /* 0x000000ffff170224 */ /* 0x000fe200078e0053 */
[----:B------:R-:W4:Y:S04]  /*231b0*/  LDL.LU R31, [R1+0xc38] ;  /* 0x000c3800011f7983 */ /* 0x000f280000300800 */
[----:B------:R0:W-:Y:S04]  /*231c0*/  STL [R1+0x2104], R216 ;  /* 0x002104d801007387 */ /* 0x0001e80000100800 */
[----:B------:R1:W4:Y:S02]  /*231d0*/  @P0 LDG.E.U16 R166, desc[UR60][R22.64] ;  /* 0x0000003c16a60981 */ /* 0x000324000c1e1500 */
[----:B-1----:R-:W-:-:S02]  /*231e0*/  @P0 IMAD.MOV.U32 R23, RZ, RZ, R216 ;  /* 0x000000ffff170224 */ /* 0x002fc400078e00d8 */
[----:B0-----:R-:W4:Y:S01]  /*231f0*/  LDL.LU R216, [R1+0x104c] ;  /* 0x00104c0001d87983 */ /* 0x001f220000300800 */
[----:B------:R-:W-:Y:S02]  /*23200*/  PRMT R165, RZ, 0x7610, R165 ;  /* 0x00007610ffa57816 */ /* 0x000fe400000000a5 */
[----:B------:R-:W-:Y:S01]  /*23210*/  ISETP.GT.AND P1, PT, R12, 0x7f, PT ;  /* 0x0000007f0c00780c */ /* 0x000fe20003f24270 */
[----:B------:R-:W-:Y:S01]  /*23220*/  @P0 IMAD.MOV.U32 R22, RZ, RZ, R82 ;  /* 0x000000ffff160224 */ /* 0x000fe200078e0052 */
[----:B------:R-:W-:-:S04]  /*23230*/  PRMT R164, RZ, 0x7610, R164 ;  /* 0x00007610ffa47816 */ /* 0x000fc800000000a4 */
[----:B------:R0:W4:Y:S01]  /*23240*/  @P0 LDG.E.U16 R165, desc[UR60][R22.64] ;  /* 0x0000003c16a50981 */ /* 0x000122000c1e1500 */
[----:B------:R-:W-:Y:S01]  /*23250*/  PRMT R103, RZ, 0x7610, R103 ;  /* 0x00007610ff677816 */ /* 0x000fe20000000067 */
[----:B0-----:R-:W-:Y:S02]  /*23260*/  @P0 IMAD.MOV.U32 R22, RZ, RZ, R80 ;  /* 0x000000ffff160224 */ /* 0x001fe400078e0050 */
[----:B------:R-:W-:-:S05]  /*23270*/  @P0 IMAD.MOV.U32 R23, RZ, RZ, R81 ;  /* 0x000000ffff170224 */ /* 0x000fca00078e0051 */
[----:B------:R0:W4:Y:S01]  /*23280*/  @P0 LDG.E.U16 R164, desc[UR60][R22.64] ;  /* 0x0000003c16a40981 */ /* 0x000122000c1e1500 */
[----:B------:R-:W-:Y:S01]  /*23290*/  PRMT R102, RZ, 0x7610, R102 ;  /* 0x00007610ff667816 */ /* 0x000fe20000000066 */
[----:B0-----:R-:W-:Y:S01]  /*232a0*/  @P1 IMAD.MOV.U32 R23, RZ, RZ, R62 ;  /* 0x000000ffff171224 */ /* 0x001fe200078e003e */
[----:B------:R-:W-:Y:S02]  /*232b0*/  PRMT R101, RZ, 0x7610, R101 ;  /* 0x00007610ff657816 */ /* 0x000fe40000000065 */
[----:B------:R-:W-:Y:S01]  /*232c0*/  PRMT R100, RZ, 0x7610, R100 ;  /* 0x00007610ff647816 */ /* 0x000fe20000000064 */
[----:B------:R-:W0:Y:S01]  /*232d0*/  S2R R206, SR_TID.X ;  /* 0x0000000000ce7919 */ /* 0x000e220000002100 */
[----:B--2---:R-:W-:-:S05]  /*232e0*/  @P1 IMAD.MOV.U32 R22, RZ, RZ, R34 ;  /* 0x000000ffff161224 */ /* 0x004fca00078e0022 */
[----:B------:R1:W2:Y:S02]  /*232f0*/  @P1 LDG.E.U16 R103, desc[UR60][R22.64] ;  /* 0x0000003c16671981 */ /* 0x0002a4000c1e1500 */
[----:B-1----:R-:W-:Y:S02]  /*23300*/  @P1 IMAD.MOV.U32 R22, RZ, RZ, R49 ;  /* 0x000000ffff161224 */ /* 0x002fe400078e0031 */
[----:B------:R-:W-:-:S05]  /*23310*/  @P1 IMAD.MOV.U32 R23, RZ, RZ, R50 ;  /* 0x000000ffff171224 */ /* 0x000fca00078e0032 */
[----:B------:R3:W2:Y:S02]  /*23320*/  @P1 LDG.E.U16 R102, desc[UR60][R22.64] ;  /* 0x0000003c16661981 */ /* 0x0006a4000c1e1500 */
[----:B---3--:R-:W-:Y:S02]  /*23330*/  @P1 IMAD.MOV.U32 R23, RZ, RZ, R14 ;  /* 0x000000ffff171224 */ /* 0x008fe400078e000e */
[----:B----4-:R-:W-:-:S05]  /*23340*/  @P1 IMAD.MOV.U32 R22, RZ, RZ, R216 ;  /* 0x000000ffff161224 */ /* 0x010fca00078e00d8 */
[----:B------:R1:W3:Y:S02]  /*23350*/  @P1 LDG.E.U16 R101, desc[UR60][R22.64] ;  /* 0x0000003c16651981 */ /* 0x0002e4000c1e1500 */
[----:B-1----:R-:W-:Y:S02]  /*23360*/  @P1 IMAD.MOV.U32 R22, RZ, RZ, R48 ;  /* 0x000000ffff161224 */ /* 0x002fe400078e0030 */
[----:B------:R-:W-:-:S05]  /*23370*/  @P1 IMAD.MOV.U32 R23, RZ, RZ, R2 ;  /* 0x000000ffff171224 */ /* 0x000fca00078e0002 */
[----:B------:R-:W4:Y:S01]  /*23380*/  @P1 LDG.E.U16 R100, desc[UR60][R22.64] ;  /* 0x0000003c16641981 */ /* 0x000f22000c1e1500 */
[----:B------:R-:W-:Y:S06]  /*23390*/  BAR.SYNC.DEFER_BLOCKING 0x0 ;  /* 0x0000000000007b1d */ /* 0x000fec0000010000 */
[----:B------:R-:W-:Y:S04]  /*233a0*/  STL [R1+0x2108], R216 ;  /* 0x002108d801007387 */ /* 0x000fe80000100800 */
[----:B------:R-:W-:Y:S04]  /*233b0*/  STL [R1+0x2100], R2 ;  /* 0x0021000201007387 */ /* 0x000fe80000100800 */
[----:B------:R-:W2:Y:S01]  /*233c0*/  LDL.LU R203, [R1+0xc34] ;  /* 0x000c340001cb7983 */ /* 0x000ea20000300800 */
[----:B0-----:R-:W-:-:S03]  /*233d0*/  LOP3.LUT R14, R206, 0x7f, RZ, 0xc0, !PT ;  /* 0x0000007fce0e7812 */ /* 0x001fc600078ec0ff */
[----:B------:R0:W-:Y:S04]  /*233e0*/  STS.U16 [R10], R205 ;  /* 0x000000cd0a007388 */ /* 0x0001e80000000400 */
[----:B0-----:R-:W3:Y:S04]  /*233f0*/  LDL.LU R205, [R1+0xbb4] ;  /* 0x000bb40001cd7983 */ /* 0x001ee80000300800 */
[----:B------:R-:W4:Y:S04]  /*23400*/  LDL.LU R197, [R1+0xbb0] ;  /* 0x000bb00001c57983 */ /* 0x000f280000300800 */
        /* <DEDUP_REMOVED lines=13> */
[----:B------:R-:W4:Y:S01]  /*234e0*/  LDL.LU R81, [R1+0x9f4] ;  /* 0x0009f40001517983 */ /* 0x000f220000300800 */
[----:B------:R-:W-:-:S03]  /*234f0*/  ISETP.GE.AND P0, PT, R14, R12, PT ;  /* 0x0000000c0e00720c */ /* 0x000fc60003f06270 */
[----:B------:R-:W4:Y:S04]  /*23500*/  LDL.LU R80, [R1+0x97c] ;  /* 0x00097c0001507983 */ /* 0x000f280000300800 */
[----:B------:R-:W4:Y:S04]  /*23510*/  LDL.LU R14, [R1+0x978] ;  /* 0x00097800010e7983 */ /* 0x000f280000300800 */
[----:B------:R-:W4:Y:S04]  /*23520*/  LDL.LU R48, [R1+0x974] ;  /* 0x0009740001307983 */ /* 0x000f280000300800 */
[----:B------:R-:W4:Y:S04]  /*23530*/  LDL.LU R49, [R1+0x970] ;  /* 0x0009700001317983 */ /* 0x000f280000300800 */
[----:B------:R-:W4:Y:S04]  /*23540*/  LDL.LU R50, [R1+0x8fc] ;  /* 0x0008fc0001327983 */ /* 0x000f280000300800 */
[----:B------:R0:W-:Y:S04]  /*23550*/  STS.U16 [R10+0x8000], R9 ;  /* 0x008000090a007388 */ /* 0x0001e80000000400 */
[----:B------:R-:W4:Y:S04]  /*23560*/  LDL.LU R62, [R1+0x8f8] ;  /* 0x0008f800013e7983 */ /* 0x000f280000300800 */
[----:B------:R1:W-:Y:S04]  /*23570*/  STS.U16 [R10+0x10000], R31 ;  /* 0x0100001f0a007388 */ /* 0x0003e80000000400 */
[----:B0-----:R-:W4:Y:S04]  /*23580*/  LDL.LU R9, [R1+0x8f4] ;  /* 0x0008f40001097983 */ /* 0x001f280000300800 */
[----:B-1----:R-:W4:Y:S04]  /*23590*/  LDL.LU R31, [R1+0x8f0] ;  /* 0x0008f000011f7983 */ /* 0x002f280000300800 */
[----:B------:R-:W4:Y:S04]  /*235a0*/  LDL.LU R22, [R1+0x87c] ;  /* 0x00087c0001167983 */ /* 0x000f280000300800 */
[----:B------:R-:W4:Y:S04]  /*235b0*/  LDL.LU R23, [R1+0x878] ;  /* 0x0008780001177983 */ /* 0x000f280000300800 */
[----:B------:R-:W4:Y:S04]  /*235c0*/  LDL.LU R2, [R1+0x874] ;  /* 0x0008740001027983 */ /* 0x000f280000300800 */
[----:B------:R-:W4:Y:S04]  /*235d0*/  LDL.LU R216, [R1+0x870] ;  /* 0x0008700001d87983 */ /* 0x000f280000300800 */
[----:B------:R-:W4:Y:S04]  /*235e0*/  LDL.LU R206, [R1+0x7fc] ;  /* 0x0007fc0001ce7983 */ /* 0x000f280000300800 */
[----:B--2---:R0:W-:Y:S04]  /*235f0*/  STS.U16 [R10+0x18000], R203 ;  /* 0x018000cb0a007388 */ /* 0x0041e80000000400 */
[----:B0-----:R-:W2:Y:S04]  /*23600*/  LDL.LU R203, [R1+0x27e0] ;  /* 0x0027e00001cb7983 */ /* 0x001ea80000300800 */
[----:B---3--:R0:W-:Y:S04]  /*23610*/  STS.U16 [R10+0x400], R205 ;  /* 0x000400cd0a007388 */ /* 0x0081e80000000400 */
[----:B----4-:R1:W-:Y:S04]  /*23620*/  STS.U16 [R10+0x8400], R197 ;  /* 0x008400c50a007388 */ /* 0x0103e80000000400 */
[----:B------:R3:W-:Y:S04]  /*23630*/  STS.U16 [R10+0x10400], R198 ;  /* 0x010400c60a007388 */ /* 0x0007e80000000400 */
[----:B------:R4:W-:Y:S04]  /*23640*/  STS.U16 [R10+0x18400], R199 ;  /* 0x018400c70a007388 */ /* 0x0009e80000000400 */
[----:B------:R4:W-:Y:S04]  /*23650*/  STS.U16 [R10+0x800], R204 ;  /* 0x000800cc0a007388 */ /* 0x0009e80000000400 */
[----:B------:R4:W-:Y:S04]  /*23660*/  STS.U16 [R10+0x8800], R128 ;  /* 0x008800800a007388 */ /* 0x0009e80000000400 */
[----:B0-----:R-:W2:Y:S04]  /*23670*/  LDL.LU R205, [R1+0x7f4] ;  /* 0x0007f40001cd7983 */ /* 0x001ea80000300800 */
[----:B-1----:R-:W2:Y:S04]  /*23680*/  LDL.LU R197, [R1+0x27dc] ;  /* 0x0027dc0001c57983 */ /* 0x002ea80000300800 */
[----:B---3--:R-:W3:Y:S04]  /*23690*/  LDL.LU R198, [R1+0x27d8] ;  /* 0x0027d80001c67983 */ /* 0x008ee80000300800 */
[----:B----4-:R-:W4:Y:S04]  /*236a0*/  LDL.LU R199, [R1+0x27d4] ;  /* 0x0027d40001c77983 */ /* 0x010f280000300800 */
[----:B------:R-:W3:Y:S04]  /*236b0*/  LDL.LU R204, [R1+0x27d0] ;  /* 0x0027d00001cc7983 */ /* 0x000ee80000300800 */
[----:B------:R-:W4:Y:S04]  /*236c0*/  LDL.LU R128, [R1+0x27cc] ;  /* 0x0027cc0001807983 */ /* 0x000f280000300800 */
[----:B------:R0:W-:Y:S04]  /*236d0*/  STS.U16 [R10+0x10800], R129 ;  /* 0x010800810a007388 */ /* 0x0001e80000000400 */
[----:B------:R1:W-:Y:S04]  /*236e0*/  STS.U16 [R10+0x18800], R130 ;  /* 0x018800820a007388 */ /* 0x0003e80000000400 */
[----:B------:R1:W-:Y:S04]  /*236f0*/  STS.U16 [R10+0xc00], R131 ;  /* 0x000c00830a007388 */ /* 0x0003e80000000400 */
[----:B------:R1:W-:Y:S04]  /*23700*/  STS.U16 [R10+0x8c00], R192 ;  /* 0x008c00c00a007388 */ /* 0x0003e80000000400 */
[----:B------:R1:W-:Y:S04]  /*23710*/  STS.U16 [R10+0x10c00], R193 ;  /* 0x010c00c10a007388 */ /* 0x0003e80000000400 */
[----:B------:R1:W-:Y:S04]  /*23720*/  STS.U16 [R10+0x18c00], R194 ;  /* 0x018c00c20a007388 */ /* 0x0003e80000000400 */
[----:B0-----:R-:W4:Y:S04]  /*23730*/  LDL.LU R129, [R1+0x27c8] ;  /* 0x0027c80001817983 */ /* 0x001f280000300800 */
[----:B-1----:R-:W4:Y:S04]  /*23740*/  LDL.LU R130, [R1+0x27c4] ;  /* 0x0027c40001827983 */ /* 0x002f280000300800 */
[----:B------:R-:W4:Y:S04]  /*23750*/  LDL.LU R131, [R1+0x27c0] ;  /* 0x0027c00001837983 */ /* 0x000f280000300800 */
[----:B------:R-:W4:Y:S04]  /*23760*/  LDL.LU R192, [R1+0x27bc] ;  /* 0x0027bc0001c07983 */ /* 0x000f280000300800 */
[----:B------:R-:W4:Y:S04]  /*23770*/  LDL.LU R193, [R1+0x27b8] ;  /* 0x0027b80001c17983 */ /* 0x000f280000300800 */
        /* <DEDUP_REMOVED lines=25> */
[----:B------:R-:W-:Y:S04]  /*23910*/  STS.U16 [R10+0x1b000], R63 ;  /* 0x01b0003f0a007388 */ /* 0x000fe80000000400 */
        /* <DEDUP_REMOVED lines=8> */
[----:B--2---:R-:W-:Y:S04]  /*239a0*/  STS.U16 [R10+0x12000], R205 ;  /* 0x012000cd0a007388 */ /* 0x004fe80000000400 */
[----:B---3--:R-:W-:Y:S04]  /*239b0*/  STS.U16 [R10+0x2400], R204 ;  /* 0x002400cc0a007388 */ /* 0x008fe80000000400 */
[----:B----4-:R-:W-:Y:S04]  /*239c0*/  STS.U16 [R10+0x1a000], R9 ;  /* 0x01a000090a007388 */ /* 0x010fe80000000400 */
[----:B------:R0:W-:Y:S04]  /*239d0*/  STS.U16 [R10+0xa000], R31 ;  /* 0x00a0001f0a007388 */ /* 0x0001e80000000400 */
[----:B0-----:R-:W2:Y:S04]  /*239e0*/  LDL.LU R31, [R1+0xc30] ;  /* 0x000c3000011f7983 */ /* 0x001ea80000300800 */
[----:B------:R-:W2:Y:S04]  /*239f0*/  LDL.LU R9, [R1+0x2780] ;  /* 0x0027800001097983 */ /* 0x000ea80000300800 */
[----:B------:R-:W3:Y:S04]  /*23a00*/  LDL.LU R63, [R1+0xc2c] ;  /* 0x000c2c00013f7983 */ /* 0x000ee80000300800 */
        /* <DEDUP_REMOVED lines=21> */
[----:B------:R0:W-:Y:S04]  /*23b60*/  STS.U16 [R10+0x12400], R198 ;  /* 0x012400c60a007388 */ /* 0x0001e80000000400 */
[----:B------:R-:W4:Y:S04]  /*23b70*/  LDL.LU R197, [R1+0x9ec] ;  /* 0x0009ec0001c57983 */ /* 0x000f280000300800 */
        /* <DEDUP_REMOVED lines=13> */
[----:B------:R-:W-:Y:S04]  /*23c50*/  STS.U16 [R10+0x1c00], R22 ;  /* 0x001c00160a007388 */ /* 0x000fe80000000400 */
[----:B------:R-:W-:Y:S04]  /*23c60*/  STS.U16 [R10+0x9c00], R23 ;  /* 0x009c00170a007388 */ /* 0x000fe80000000400 */
[----:B------:R-:W-:Y:S04]  /*23c70*/  STS.U16 [R10+0x11c00], R2 ;  /* 0x011c00020a007388 */ /* 0x000fe80000000400 */
[----:B------:R-:W-:Y:S04]  /*23c80*/  STS.U16 [R10+0x19c00], R216 ;  /* 0x019c00d80a007388 */ /* 0x000fe80000000400 */
[----:B------:R1:W-:Y:S04]  /*23c90*/  STS.U16 [R10+0x13400], R43 ;  /* 0x0134002b0a007388 */ /* 0x0003e80000000400 */
[----:B0-----:R-:W4:Y:S04]  /*23ca0*/  LDL.LU R51, [R1+0x8ec] ;  /* 0x0008ec0001337983 */ /* 0x001f280000300800 */
[----:B------:R-:W-:Y:S04]  /*23cb0*/  STS.U16 [R10+0x3c00], R240 ;  /* 0x003c00f00a007388 */ /* 0x000fe80000000400 */
[----:B------:R-:W-:Y:S04]  /*23cc0*/  STS.U16 [R10+0xbc00], R239 ;  /* 0x00bc00ef0a007388 */ /* 0x000fe80000000400 */
[----:B------:R-:W-:Y:S04]  /*23cd0*/  STS.U16 [R10+0x13c00], R238 ;  /* 0x013c00ee0a007388 */ /* 0x000fe80000000400 */
[----:B------:R-:W-:Y:S04]  /*23ce0*/  STS.U16 [R10+0x1bc00], R237 ;  /* 0x01bc00ed0a007388 */ /* 0x000fe80000000400 */
[----:B-1----:R-:W4:Y:S04]  /*23cf0*/  LDL.LU R45, [R1+0x8e8] ;  /* 0x0008e800012d7983 */ /* 0x002f280000300800 */
[----:B------:R-:W4:Y:S04]  /*23d00*/  LDL.LU R43, [R1+0x8e4] ;  /* 0x0008e400012b7983 */ /* 0x000f280000300800 */
[----:B--2---:R0:W-:Y:S04]  /*23d10*/  STS.U16 [R9+0x80], R31 ;  /* 0x0000801f09007388 */ /* 0x0041e80000000400 */
[----:B---3--:R1:W-:Y:S04]  /*23d20*/  STS.U16 [R9+0x8080], R63 ;  /* 0x0080803f09007388 */ /* 0x0083e80000000400 */
[----:B----4-:R2:W-:Y:S04]  /*23d30*/  STS.U16 [R9+0x10080], R35 ;  /* 0x0100802309007388 */ /* 0x0105e80000000400 */
[----:B------:R3:W-:Y:S04]  /*23d40*/  STS.U16 [R9+0x18080], R33 ;  /* 0x0180802109007388 */ /* 0x0007e80000000400 */
[----:B0-----:R-:W4:Y:S04]  /*23d50*/  LDL.LU R31, [R1+0x8e0] ;  /* 0x0008e000011f7983 */ /* 0x001f280000300800 */
[----:B------:R-:W4:Y:S04]  /*23d60*/  LDL.LU R22, [R1+0x86c] ;  /* 0x00086c0001167983 */ /* 0x000f280000300800 */
[----:B------:R-:W4:Y:S04]  /*23d70*/  LDL.LU R23, [R1+0x868] ;  /* 0x0008680001177983 */ /* 0x000f280000300800 */
[----:B------:R-:W4:Y:S04]  /*23d80*/  LDL.LU R2, [R1+0x864] ;  /* 0x0008640001027983 */ /* 0x000f280000300800 */
[----:B------:R-:W4:Y:S04]  /*23d90*/  LDL.LU R216, [R1+0x860] ;  /* 0x0008600001d87983 */ /* 0x000f280000300800 */
[----:B-1----:R-:W4:Y:S04]  /*23da0*/  LDL.LU R63, [R1+0x277c] ;  /* 0x00277c00013f7983 */ /* 0x002f280000300800 */
[----:B--2---:R-:W2:Y:S04]  /*23db0*/  LDL.LU R35, [R1+0x2778] ;  /* 0x0027780001237983 */ /* 0x004ea80000300800 */
[----:B---3--:R-:W3:Y:S04]  /*23dc0*/  LDL.LU R33, [R1+0x2774] ;  /* 0x0027740001217983 */ /* 0x008ee80000300800 */
[----:B------:R0:W-:Y:S04]  /*23dd0*/  STS.U16 [R9+0x480], R206 ;  /* 0x000480ce09007388 */ /* 0x0001e80000000400 */
[----:B------:R1:W-:Y:S04]  /*23de0*/  STS.U16 [R9+0x8480], R205 ;  /* 0x008480cd09007388 */ /* 0x0003e80000000400 */
[----:B------:R1:W-:Y:S04]  /*23df0*/  STS.U16 [R9+0x10480], R204 ;  /* 0x010480cc09007388 */ /* 0x0003e80000000400 */
[----:B------:R1:W-:Y:S04]  /*23e00*/  STS.U16 [R9+0x18480], R143 ;  /* 0x0184808f09007388 */ /* 0x0003e80000000400 */
[----:B------:R1:W-:Y:S04]  /*23e10*/  STS.U16 [R9+0x880], R8 ;  /* 0x0008800809007388 */ /* 0x0003e80000000400 */
[----:B------:R1:W-:Y:S04]  /*23e20*/  STS.U16 [R9+0x8880], R151 ;  /* 0x0088809709007388 */ /* 0x0003e80000000400 */
[----:B0-----:R-:W2:Y:S04]  /*23e30*/  LDL.LU R206, [R1+0x2770] ;  /* 0x0027700001ce7983 */ /* 0x001ea80000300800 */
[----:B-1----:R-:W3:Y:S04]  /*23e40*/  LDL.LU R205, [R1+0x276c] ;  /* 0x00276c0001cd7983 */ /* 0x002ee80000300800 */
[----:B------:R-:W2:Y:S04]  /*23e50*/  LDL.LU R204, [R1+0x2768] ;  /* 0x0027680001cc7983 */ /* 0x000ea80000300800 */
[----:B------:R-:W3:Y:S04]  /*23e60*/  LDL.LU R143, [R1+0x2764] ;  /* 0x00276400018f7983 */ /* 0x000ee80000300800 */
[----:B------:R-:W2:Y:S04]  /*23e70*/  LDL.LU R8, [R1+0x2760] ;  /* 0x0027600001087983 */ /* 0x000ea80000300800 */
[----:B------:R-:W3:Y:S04]  /*23e80*/  LDL.LU R151, [R1+0x275c] ;  /* 0x00275c0001977983 */ /* 0x000ee80000300800 */
[----:B------:R0:W-:Y:S04]  /*23e90*/  STS.U16 [R9+0x10880], R28 ;  /* 0x0108801c09007388 */ /* 0x0001e80000000400 */
[----:B------:R1:W-:Y:S04]  /*23ea0*/  STS.U16 [R9+0x18880], R32 ;  /* 0x0188802009007388 */ /* 0x0003e80000000400 */
[----:B0-----:R-:W3:Y:S04]  /*23eb0*/  LDL.LU R28, [R1+0x2758] ;  /* 0x00275800011c7983 */ /* 0x001ee80000300800 */
[----:B-1----:R-:W3:Y:S04]  /*23ec0*/  LDL.LU R32, [R1+0x2754] ;  /* 0x0027540001207983 */ /* 0x002ee80000300800 */
[----:B------:R0:W-:Y:S04]  /*23ed0*/  STS.U16 [R9+0xc80], R132 ;  /* 0x000c808409007388 */ /* 0x0001e80000000400 */
[----:B------:R1:W-:Y:S04]  /*23ee0*/  STS.U16 [R9+0x8c80], R133 ;  /* 0x008c808509007388 */ /* 0x0003e80000000400 */
[----:B------:R1:W-:Y:S04]  /*23ef0*/  STS.U16 [R9+0x10c80], R134 ;  /* 0x010c808609007388 */ /* 0x0003e80000000400 */
[----:B------:R1:W-:Y:S04]  /*23f00*/  STS.U16 [R9+0x18c80], R135 ;  /* 0x018c808709007388 */ /* 0x0003e80000000400 */
[----:B------:R1:W-:Y:S04]  /*23f10*/  STS.U16 [R9+0x1080], R196 ;  /* 0x001080c409007388 */ /* 0x0003e80000000400 */
[----:B------:R1:W-:Y:S04]  /*23f20*/  STS.U16 [R9+0x9080], R197 ;  /* 0x009080c509007388 */ /* 0x0003e80000000400 */
[----:B0-----:R-:W3:Y:S04]  /*23f30*/  LDL.LU R132, [R1+0x2750] ;  /* 0x0027500001847983 */ /* 0x001ee80000300800 */
[----:B-1----:R-:W3:Y:S04]  /*23f40*/  LDL.LU R133, [R1+0x274c] ;  /* 0x00274c0001857983 */ /* 0x002ee80000300800 */
[----:B------:R-:W3:Y:S04]  /*23f50*/  LDL.LU R134, [R1+0x2748] ;  /* 0x0027480001867983 */ /* 0x000ee80000300800 */
[----:B------:R-:W3:Y:S04]  /*23f60*/  LDL.LU R135, [R1+0x2744] ;  /* 0x0027440001877983 */ /* 0x000ee80000300800 */
[----:B------:R-:W3:Y:S04]  /*23f70*/  LDL.LU R196, [R1+0x2740] ;  /* 0x0027400001c47983 */ /* 0x000ee80000300800 */
[----:B------:R-:W3:Y:S04]  /*23f80*/  LDL.LU R197, [R1+0x273c] ;  /* 0x00273c0001c57983 */ /* 0x000ee80000300800 */
        /* <DEDUP_REMOVED lines=15> */
[----:B------:R-:W-:Y:S04]  /*24080*/  STS.U16 [R9+0x1a880], R150 ;  /* 0x01a8809609007388 */ /* 0x000fe80000000400 */
[----:B0-----:R-:W3:Y:S04]  /*24090*/  LDL.LU R51, [R1+0x2720] ;  /* 0x0027200001337983 */ /* 0x001ee80000300800 */
[----:B-1----:R-:W3:Y:S04]  /*240a0*/  LDL.LU R45, [R1+0x271c] ;  /* 0x00271c00012d7983 */ /* 0x002ee80000300800 */
[----:B------:R-:W3:Y:S04]  /*240b0*/  LDL.LU R43, [R1+0x2718] ;  /* 0x00271800012b7983 */ /* 0x000ee80000300800 */
[----:B------:R-:W-:Y:S04]  /*240c0*/  STS.U16 [R9+0x12c80], R142 ;  /* 0x012c808e09007388 */ /* 0x000fe80000000400 */
[----:B------:R-:W-:Y:S04]  /*240d0*/  STS.U16 [R9+0x1ac80], R141 ;  /* 0x01ac808d09007388 */ /* 0x000fe80000000400 */
[----:B------:R-:W-:Y:S04]  /*240e0*/  STS.U16 [R9+0x3080], R140 ;  /* 0x0030808c09007388 */ /* 0x000fe80000000400 */
[----:B------:R-:W-:Y:S04]  /*240f0*/  STS.U16 [R9+0x1b880], R29 ;  /* 0x01b8801d09007388 */ /* 0x000fe80000000400 */
[----:B----4-:R0:W-:Y:S04]  /*24100*/  STS.U16 [R9+0x19880], R31 ;  /* 0x0198801f09007388 */ /* 0x0101e80000000400 */
[----:B0-----:R-:W4:Y:S04]  /*24110*/  LDL.LU R31, [R1+0x2714] ;  /* 0x00271400011f7983 */ /* 0x001f280000300800 */
[----:B--2---:R-:W-:Y:S04]  /*24120*/  STS.U16 [R9+0x1a080], R8 ;  /* 0x01a0800809007388 */ /* 0x004fe80000000400 */
[----:B---3--:R-:W-:Y:S04]  /*24130*/  STS.U16 [R9+0x12080], R151 ;  /* 0x0120809709007388 */ /* 0x008fe80000000400 */
[----:B------:R-:W-:Y:S04]  /*24140*/  STS.U16 [R9+0xa080], R28 ;  /* 0x00a0801c09007388 */ /* 0x000fe80000000400 */
[----:B------:R0:W-:Y:S04]  /*24150*/  STS.U16 [R9+0x2080], R32 ;  /* 0x0020802009007388 */ /* 0x0001e80000000400 */
[----:B0-----:R-:W2:Y:S04]  /*24160*/  LDL.LU R32, [R1+0x2710] ;  /* 0x0027100001207983 */ /* 0x001ea80000300800 */
[----:B------:R-:W3:Y:S04]  /*24170*/  LDL.LU R28, [R1+0x270c] ;  /* 0x00270c00011c7983 */ /* 0x000ee80000300800 */
[----:B------:R-:W4:Y:S04]  /*24180*/  LDL.LU R151, [R1+0x2708] ;  /* 0x0027080001977983 */ /* 0x000f280000300800 */
[----:B------:R-:W2:Y:S04]  /*24190*/  LDL.LU R8, [R1+0x2704] ;  /* 0x0027040001087983 */ /* 0x000ea80000300800 */
[----:B------:R-:W2:Y:S04]  /*241a0*/  LDL.LU R150, [R1+0xc20] ;  /* 0x000c200001967983 */ /* 0x000ea80000300800 */
[----:B------:R-:W3:Y:S04]  /*241b0*/  LDL.LU R142, [R1+0xc1c] ;  /* 0x000c1c00018e7983 */ /* 0x000ee80000300800 */
        /* <DEDUP_REMOVED lines=44> */
[----:B------:R-:W-:Y:S04]  /*24480*/  STS.U16 [R9+0x3c80], R236 ;  /* 0x003c80ec09007388 */ /* 0x000fe80000000400 */
[----:B------:R-:W-:Y:S04]  /*24490*/  STS.U16 [R9+0xbc80], R235 ;  /* 0x00bc80eb09007388 */ /* 0x000fe80000000400 */
[----:B0-----:R-:W4:Y:S04]  /*244a0*/  LDL.LU R42, [R1+0x950] ;  /* 0x00095000012a7983 */ /* 0x001f280000300800 */
[----:B------:R-:W-:Y:S04]  /*244b0*/  STS.U16 [R9+0x13c80], R234 ;  /* 0x013c80ea09007388 */ /* 0x000fe80000000400 */
[----:B-1----:R-:W4:Y:S04]  /*244c0*/  LDL.LU R22, [R1+0x8dc] ;  /* 0x0008dc0001167983 */ /* 0x002f280000300800 */
[----:B------:R-:W4:Y:S04]  /*244d0*/  LDL.LU R23, [R1+0x8d8] ;  /* 0x0008d80001177983 */ /* 0x000f280000300800 */
[----:B------:R-:W-:Y:S04]  /*244e0*/  STS.U16 [R9+0x1bc80], R233 ;  /* 0x01bc80e909007388 */ /* 0x000fe80000000400 */
[----:B------:R-:W4:Y:S04]  /*244f0*/  LDL.LU R2, [R1+0x8d4] ;  /* 0x0008d40001027983 */ /* 0x000f280000300800 */
[----:B------:R-:W4:Y:S04]  /*24500*/  LDL.LU R216, [R1+0x8d0] ;  /* 0x0008d00001d87983 */ /* 0x000f280000300800 */
[----:B--2---:R0:W-:Y:S04]  /*24510*/  STS.U16 [R8+0x100], R150 ;  /* 0x0001009608007388 */ /* 0x0041e80000000400 */
[----:B---3--:R1:W-:Y:S04]  /*24520*/  STS.U16 [R8+0x8100], R142 ;  /* 0x0081008e08007388 */ /* 0x0083e80000000400 */
[----:B----4-:R2:W-:Y:S04]  /*24530*/  STS.U16 [R8+0x10100], R141 ;  /* 0x0101008d08007388 */ /* 0x0105e80000000400 */
[----:B------:R3:W-:Y:S04]  /*24540*/  STS.U16 [R8+0x18100], R140 ;  /* 0x0181008c08007388 */ /* 0x0007e80000000400 */
[----:B------:R4:W-:Y:S04]  /*24550*/  STS.U16 [R8+0x500], R29 ;  /* 0x0005001d08007388 */ /* 0x0009e80000000400 */
[----:B0-----:R-:W4:Y:S04]  /*24560*/  LDL.LU R150, [R1+0x2700] ;  /* 0x0027000001967983 */ /* 0x001f280000300800 */
[----:B-1----:R-:W4:Y:S04]  /*24570*/  LDL.LU R142, [R1+0x26fc] ;  /* 0x0026fc00018e7983 */ /* 0x002f280000300800 */
[----:B--2---:R-:W2:Y:S04]  /*24580*/  LDL.LU R141, [R1+0x26f8] ;  /* 0x0026f800018d7983 */ /* 0x004ea80000300800 */
[----:B---3--:R-:W3:Y:S04]  /*24590*/  LDL.LU R140, [R1+0x26f4] ;  /* 0x0026f400018c7983 */ /* 0x008ee80000300800 */
[----:B----4-:R-:W4:Y:S04]  /*245a0*/  LDL.LU R29, [R1+0x26f0] ;  /* 0x0026f000011d7983 */ /* 0x010f280000300800 */
[----:B------:R0:W-:Y:S04]  /*245b0*/  STS.U16 [R8+0x8500], R136 ;  /* 0x0085008808007388 */ /* 0x0001e80000000400 */
[----:B------:R1:W-:Y:S04]  /*245c0*/  STS.U16 [R8+0x10500], R137 ;  /* 0x0105008908007388 */ /* 0x0003e80000000400 */
[----:B------:R1:W-:Y:S04]  /*245d0*/  STS.U16 [R8+0x18500], R138 ;  /* 0x0185008a08007388 */ /* 0x0003e80000000400 */
[----:B------:R1:W-:Y:S04]  /*245e0*/  STS.U16 [R8+0x900], R139 ;  /* 0x0009008b08007388 */ /* 0x0003e80000000400 */
[----:B------:R1:W-:Y:S04]  /*245f0*/  STS.U16 [R8+0x8900], R200 ;  /* 0x008900c808007388 */ /* 0x0003e80000000400 */
[----:B------:R1:W-:Y:S04]  /*24600*/  STS.U16 [R8+0x10900], R201 ;  /* 0x010900c908007388 */ /* 0x0003e80000000400 */
[----:B0-----:R-:W2:Y:S04]  /*24610*/  LDL.LU R136, [R1+0x26ec] ;  /* 0x0026ec0001887983 */ /* 0x001ea80000300800 */
[----:B-1----:R-:W2:Y:S04]  /*24620*/  LDL.LU R137, [R1+0x26e8] ;  /* 0x0026e80001897983 */ /* 0x002ea80000300800 */
[----:B------:R-:W2:Y:S04]  /*24630*/  LDL.LU R138, [R1+0x26e4] ;  /* 0x0026e400018a7983 */ /* 0x000ea80000300800 */
[----:B------:R-:W2:Y:S04]  /*24640*/  LDL.LU R139, [R1+0x26e0] ;  /* 0x0026e000018b7983 */ /* 0x000ea80000300800 */
[----:B------:R-:W2:Y:S04]  /*24650*/  LDL.LU R200, [R1+0x26dc] ;  /* 0x0026dc0001c87983 */ /* 0x000ea80000300800 */
[----:B------:R-:W2:Y:S04]  /*24660*/  LDL.LU R201, [R1+0x26d8] ;  /* 0x0026d80001c97983 */ /* 0x000ea80000300800 */
        /* <DEDUP_REMOVED lines=25> */
[----:B------:R-:W-:Y:S04]  /*24800*/  STS.U16 [R8+0x2100], R143 ;  /* 0x0021008f08007388 */ /* 0x000fe80000000400 */
[----:B------:R-:W-:Y:S04]  /*24810*/  STS.U16 [R8+0xa100], R204 ;  /* 0x00a100cc08007388 */ /* 0x000fe80000000400 */
[----:B------:R-:W-:Y:S04]  /*24820*/  STS.U16 [R8+0x12100], R205 ;  /* 0x012100cd08007388 */ /* 0x000fe80000000400 */
[----:B0-----:R-:W2:Y:S04]  /*24830*/  LDL.LU R42, [R1+0x26a4] ;  /* 0x0026a400012a7983 */ /* 0x001ea80000300800 */
        /* <DEDUP_REMOVED lines=30> */
[----:B----4-:R0:W-:Y:S04]  /*24a20*/  STS.U16 [R8+0x1d00], R29 ;  /* 0x001d001d08007388 */ /* 0x0101e80000000400 */
[----:B---3--:R1:W-:Y:S04]  /*24a30*/  STS.U16 [R8+0x9d00], R140 ;  /* 0x009d008c08007388 */ /* 0x0083e80000000400 */
[----:B--2---:R2:W-:Y:S04]  /*24a40*/  STS.U16 [R8+0x11d00], R141 ;  /* 0x011d008d08007388 */ /* 0x0045e80000000400 */
[----:B0-----:R-:W3:Y:S04]  /*24a50*/  LDL.LU R29, [R1+0x26a0] ;  /* 0x0026a000011d7983 */ /* 0x001ee80000300800 */
[----:B-1----:R-:W4:Y:S04]  /*24a60*/  LDL.LU R140, [R1+0x269c] ;  /* 0x00269c00018c7983 */ /* 0x002f280000300800 */
[----:B--2---:R-:W2:Y:S04]  /*24a70*/  LDL.LU R141, [R1+0x2698] ;  /* 0x00269800018d7983 */ /* 0x004ea80000300800 */
[----:B------:R-:W4:Y:S04]  /*24a80*/  LDL.LU R142, [R1+0x2694] ;  /* 0x00269400018e7983 */ /* 0x000f280000300800 */
[----:B------:R-:W2:Y:S04]  /*24a90*/  LDL.LU R143, [R1+0x2690] ;  /* 0x00269000018f7983 */ /* 0x000ea80000300800 */
[----:B------:R-:W4:Y:S04]  /*24aa0*/  LDL.LU R204, [R1+0x268c] ;  /* 0x00268c0001cc7983 */ /* 0x000f280000300800 */
[----:B------:R-:W2:Y:S04]  /*24ab0*/  LDL.LU R205, [R1+0x2688] ;  /* 0x0026880001cd7983 */ /* 0x000ea80000300800 */
[----:B------:R-:W4:Y:S04]  /*24ac0*/  LDL.LU R206, [R1+0x2684] ;  /* 0x0026840001ce7983 */ /* 0x000f280000300800 */
[----:B------:R-:W2:Y:S04]  /*24ad0*/  LDL.LU R207, [R1+0x2680] ;  /* 0x0026800001cf7983 */ /* 0x000ea80000300800 */
[----:B------:R-:W3:Y:S04]  /*24ae0*/  LDL.LU R53, [R1+0xc10] ;  /* 0x000c100001357983 */ /* 0x000ee80000300800 */
[----:B------:R-:W4:Y:S04]  /*24af0*/  LDL.LU R54, [R1+0xc0c] ;  /* 0x000c0c0001367983 */ /* 0x000f280000300800 */
[----:B------:R-:W2:Y:S04]  /*24b00*/  LDL.LU R27, [R1+0xc08] ;  /* 0x000c0800011b7983 */ /* 0x000ea80000300800 */
        /* <DEDUP_REMOVED lines=23> */
[----:B------:R-:W3:Y:S04]  /*24c80*/  LDL.LU R7, [R1+0x2664] ;  /* 0x0026640001077983 */ /* 0x000ee80000300800 */
[----:B------:R-:W-:Y:S04]  /*24c90*/  STS.U16 [R8+0x3d00], R232 ;  /* 0x003d00e808007388 */ /* 0x000fe80000000400 */
[----:B------:R-:W-:Y:S04]  /*24ca0*/  STS.U16 [R8+0xbd00], R231 ;  /* 0x00bd00e708007388 */ /* 0x000fe80000000400 */
[----:B------:R-:W-:Y:S04]  /*24cb0*/  STS.U16 [R8+0x13d00], R230 ;  /* 0x013d00e608007388 */ /* 0x000fe80000000400 */
[----:B------:R-:W-:Y:S04]  /*24cc0*/  STS.U16 [R8+0x1bd00], R229 ;  /* 0x01bd00e508007388 */ /* 0x000fe80000000400 */
[----:B---3--:R0:W-:Y:S04]  /*24cd0*/  STS.U16 [R7+0x180], R53 ;  /* 0x0001803507007388 */ /* 0x0081e80000000400 */
[----:B----4-:R1:W-:Y:S04]  /*24ce0*/  STS.U16 [R7+0x8180], R54 ;  /* 0x0081803607007388 */ /* 0x0103e80000000400 */
[----:B--2---:R2:W-:Y:S04]  /*24cf0*/  STS.U16 [R7+0x10180], R27 ;  /* 0x0101801b07007388 */ /* 0x0045e80000000400 */
[----:B------:R3:W-:Y:S04]  /*24d00*/  STS.U16 [R7+0x18180], R55 ;  /* 0x0181803707007388 */ /* 0x0007e80000000400 */
[----:B------:R4:W-:Y:S04]  /*24d10*/  STS.U16 [R7+0x580], R64 ;  /* 0x0005804007007388 */ /* 0x0009e80000000400 */
[----:B------:R4:W-:Y:S04]  /*24d20*/  STS.U16 [R7+0x8580], R65 ;  /* 0x0085804107007388 */ /* 0x0009e80000000400 */
[----:B0-----:R-:W4:Y:S04]  /*24d30*/  LDL.LU R53, [R1+0x2660] ;  /* 0x0026600001357983 */ /* 0x001f280000300800 */
[----:B-1----:R-:W4:Y:S04]  /*24d40*/  LDL.LU R54, [R1+0x265c] ;  /* 0x00265c0001367983 */ /* 0x002f280000300800 */
[----:B--2---:R-:W2:Y:S04]  /*24d50*/  LDL.LU R27, [R1+0x2658] ;  /* 0x00265800011b7983 */ /* 0x004ea80000300800 */
[----:B---3--:R-:W3:Y:S04]  /*24d60*/  LDL.LU R55, [R1+0x2654] ;  /* 0x0026540001377983 */ /* 0x008ee80000300800 */
[----:B----4-:R-:W4:Y:S04]  /*24d70*/  LDL.LU R64, [R1+0x2650] ;  /* 0x0026500001407983 */ /* 0x010f280000300800 */
[----:B------:R-:W3:Y:S04]  /*24d80*/  LDL.LU R65, [R1+0x264c] ;  /* 0x00264c0001417983 */ /* 0x000ee80000300800 */
        /* <DEDUP_REMOVED lines=57> */
[----:B---3--:R0:W-:Y:S04]  /*25120*/  STS.U16 [R7+0x1580], R65 ;  /* 0x0015804107007388 */ /* 0x0081e80000000400 */
[----:B----4-:R1:W-:Y:S04]  /*25130*/  STS.U16 [R7+0x9580], R64 ;  /* 0x0095804007007388 */ /* 0x0103e80000000400 */
[----:B------:R2:W-:Y:S04]  /*25140*/  STS.U16 [R7+0x11580], R55 ;  /* 0x0115803707007388 */ /* 0x0005e80000000400 */
[----:B0-----:R-:W3:Y:S04]  /*25150*/  LDL.LU R65, [R1+0x2620] ;  /* 0x0026200001417983 */ /* 0x001ee80000300800 */
[----:B-1----:R-:W4:Y:S04]  /*25160*/  LDL.LU R64, [R1+0x261c] ;  /* 0x00261c0001407983 */ /* 0x002f280000300800 */
[----:B--2---:R-:W2:Y:S04]  /*25170*/  LDL.LU R55, [R1+0x2618] ;  /* 0x0026180001377983 */ /* 0x004ea80000300800 */
[----:B------:R-:W3:Y:S04]  /*25180*/  LDL.LU R27, [R1+0x2614] ;  /* 0x00261400011b7983 */ /* 0x000ee80000300800 */
[----:B------:R-:W4:Y:S04]  /*25190*/  LDL.LU R29, [R1+0x2610] ;  /* 0x00261000011d7983 */ /* 0x000f280000300800 */
[----:B------:R-:W2:Y:S04]  /*251a0*/  LDL.LU R42, [R1+0x260c] ;  /* 0x00260c00012a7983 */ /* 0x000ea80000300800 */
[----:B------:R-:W3:Y:S04]  /*251b0*/  LDL.LU R148, [R1+0x2608] ;  /* 0x0026080001947983 */ /* 0x000ee80000300800 */
        /* <DEDUP_REMOVED lines=42> */
[----:B--2---:R1:W-:Y:S04]  /*25460*/  STS.U16 [R6+0x8200], R24 ;  /* 0x0082001806007388 */ /* 0x0043e80000000400 */
[----:B---3--:R2:W-:Y:S04]  /*25470*/  STS.U16 [R6+0x10200], R59 ;  /* 0x0102003b06007388 */ /* 0x0085e80000000400 */
        /* <DEDUP_REMOVED lines=8> */
[----:B------:R-:W2:Y:S04]  /*25500*/  LDL.LU R56, [R1+0x2598] ;  /* 0x0025980001387983 */ /* 0x000ea80000300800 */
[----:B------:R0:W-:Y:S04]  /*25510*/  STS.U16 [R6+0x10600], R156 ;  /* 0x0106009c06007388 */ /* 0x0001e80000000400 */
[----:B0-----:R-:W3:Y:S04]  /*25520*/  LDL.LU R156, [R1+0x2594] ;  /* 0x00259400019c7983 */ /* 0x001ee80000300800 */
        /* <DEDUP_REMOVED lines=43> */
[----:B---3--:R0:W-:Y:S04]  /*257e0*/  STS.U16 [R6+0x18a00], R156 ;  /* 0x018a009c06007388 */ /* 0x0081e80000000400 */
[----:B0-----:R-:W3:Y:S04]  /*257f0*/  LDL.LU R156, [R1+0x2590] ;  /* 0x00259000019c7983 */ /* 0x001ee80000300800 */
        /* <DEDUP_REMOVED lines=20> */
[----:B------:R-:W4:Y:S04]  /*25940*/  LDL.LU R50, [R1+0x253c] ;  /* 0x00253c0001327983 */ /* 0x000f280000300800 */
        /* <DEDUP_REMOVED lines=21> */
[----:B------:R-:W3:Y:S04]  /*25aa0*/  LDL.LU R5, [R1+0x24e4] ;  /* 0x0024e40001057983 */ /* 0x000ee80000300800 */
[----:B------:R-:W-:Y:S04]  /*25ab0*/  STS.U16 [R6+0x18600], R22 ;  /* 0x0186001606007388 */ /* 0x000fe80000000400 */
[----:B------:R-:W-:Y:S04]  /*25ac0*/  STS.U16 [R6+0xa00], R23 ;  /* 0x000a001706007388 */ /* 0x000fe80000000400 */
[----:B------:R-:W-:Y:S04]  /*25ad0*/  STS.U16 [R6+0x8a00], R2 ;  /* 0x008a000206007388 */ /* 0x000fe80000000400 */
[----:B------:R-:W-:Y:S04]  /*25ae0*/  STS.U16 [R6+0x10a00], R216 ;  /* 0x010a00d806007388 */ /* 0x000fe80000000400 */
[----:B------:R0:W-:Y:S04]  /*25af0*/  STS.U16 [R6+0x1b600], R47 ;  /* 0x01b6002f06007388 */ /* 0x0001e80000000400 */
        /* <DEDUP_REMOVED lines=8> */
[----:B0-----:R-:W4:Y:S04]  /*25b80*/  LDL.LU R47, [R1+0x24e0] ;  /* 0x0024e000012f7983 */ /* 0x001f280000300800 */
[----:B---3--:R0:W-:Y:S04]  /*25b90*/  STS.U16 [R5+0x280], R48 ;  /* 0x0002803005007388 */ /* 0x0081e80000000400 */
[----:B--2---:R1:W-:Y:S04]  /*25ba0*/  STS.U16 [R5+0x8280], R49 ;  /* 0x0082803105007388 */ /* 0x0043e80000000400 */
[----:B----4-:R2:W-:Y:S04]  /*25bb0*/  STS.U16 [R5+0x10280], R50 ;  /* 0x0102803205007388 */ /* 0x0105e80000000400 */
        /* <DEDUP_REMOVED lines=10> */
[----:B------:R1:W-:Y:S04]  /*25c60*/  STS.U16 [R5+0x18680], R55 ;  /* 0x0186803705007388 */ /* 0x0003e80000000400 */
[----:B------:R1:W-:Y:S04]  /*25c70*/  STS.U16 [R5+0xa80], R56 ;  /* 0x000a803805007388 */ /* 0x0003e80000000400 */
[----:B------:R1:W-:Y:S04]  /*25c80*/  STS.U16 [R5+0x8a80], R57 ;  /* 0x008a803905007388 */ /* 0x0003e80000000400 */
[----:B------:R1:W-:Y:S04]  /*25c90*/  STS.U16 [R5+0x10a80], R58 ;  /* 0x010a803a05007388 */ /* 0x0003e80000000400 */
[----:B------:R1:W-:Y:S04]  /*25ca0*/  STS.U16 [R5+0x18a80], R59 ;  /* 0x018a803b05007388 */ /* 0x0003e80000000400 */
[----:B0-----:R-:W3:Y:S04]  /*25cb0*/  LDL.LU R54, [R1+0x24c4] ;  /* 0x0024c40001367983 */ /* 0x001ee80000300800 */
[----:B-1----:R-:W4:Y:S04]  /*25cc0*/  LDL.LU R55, [R1+0x24c0] ;  /* 0x0024c00001377983 */ /* 0x002f280000300800 */
[----:B------:R-:W2:Y:S04]  /*25cd0*/  LDL.LU R56, [R1+0x24bc] ;  /* 0x0024bc0001387983 */ /* 0x000ea80000300800 */
[----:B------:R-:W3:Y:S04]  /*25ce0*/  LDL.LU R57, [R1+0x24b8] ;  /* 0x0024b80001397983 */ /* 0x000ee80000300800 */
[----:B------:R-:W4:Y:S04]  /*25cf0*/  LDL.LU R58, [R1+0x24b4] ;  /* 0x0024b400013a7983 */ /* 0x000f280000300800 */
        /* <DEDUP_REMOVED lines=74> */
[----:B0-----:R-:W3:Y:S04]  /*261a0*/  LDL.LU R4, [R1+0x241c] ;  /* 0x00241c0001047983 */ /* 0x001ee80000300800 */
        /* <DEDUP_REMOVED lines=9> */
[----:B------:R-:W-:Y:S04]  /*26240*/  STS.U16 [R5+0xba80], R243 ;  /* 0x00ba80f305007388 */ /* 0x000fe80000000400 */
[----:B------:R-:W-:Y:S04]  /*26250*/  STS.U16 [R5+0x13a80], R242 ;  /* 0x013a80f205007388 */ /* 0x000fe80000000400 */
[----:B------:R-:W-:Y:S04]  /*26260*/  STS.U16 [R5+0x1ba80], R241 ;  /* 0x01ba80f105007388 */ /* 0x000fe80000000400 */
[----:B------:R-:W-:Y:S04]  /*26270*/  STS.U16 [R5+0x3e80], R220 ;  /* 0x003e80dc05007388 */ /* 0x000fe80000000400 */
[----:B------:R-:W-:Y:S04]  /*26280*/  STS.U16 [R5+0xbe80], R219 ;  /* 0x00be80db05007388 */ /* 0x000fe80000000400 */
[----:B------:R-:W-:Y:S04]  /*26290*/  STS.U16 [R5+0x13e80], R218 ;  /* 0x013e80da05007388 */ /* 0x000fe80000000400 */
[----:B------:R-:W-:Y:S04]  /*262a0*/  STS.U16 [R5+0x1be80], R217 ;  /* 0x01be80d905007388 */ /* 0x000fe80000000400 */
[----:B------:R-:W4:Y:S04]  /*262b0*/  LDL R23, [R1+0x205c] ;  /* 0x00205c0001177983 */ /* 0x000f280000100800 */
[----:B------:R-:W4:Y:S04]  /*262c0*/  LDL R22, [R1+0x2060] ;  /* 0x0020600001167983 */ /* 0x000f280000100800 */
[----:B------:R-:W4:Y:S04]  /*262d0*/  LDL R2, [R1+0xfc0] ;  /* 0x000fc00001027983 */ /* 0x000f280000100800 */
[----:B---3--:R0:W-:Y:S04]  /*262e0*/  STS.U16 [R4+0x10300], R31 ;  /* 0x0103001f04007388 */ /* 0x0081e80000000400 */
[----:B------:R1:W-:Y:S04]  /*262f0*/  STS.U16 [R4+0x18300], R30 ;  /* 0x0183001e04007388 */ /* 0x0003e80000000400 */
[----:B------:R3:W-:Y:S04]  /*26300*/  STS.U16 [R4+0x700], R27 ;  /* 0x0007001b04007388 */ /* 0x0007e80000000400 */
[----:B0-----:R-:W4:Y:S04]  /*26310*/  LDL R31, [R1+0x203c] ;  /* 0x00203c00011f7983 */ /* 0x001f280000100800 */
[----:B-1----:R-:W4:Y:S04]  /*26320*/  LDL R30, [R1+0x2040] ;  /* 0x00204000011e7983 */ /* 0x002f280000100800 */
[----:B---3--:R-:W3:Y:S04]  /*26330*/  LDL R27, [R1+0x1000] ;  /* 0x00100000011b7983 */ /* 0x008ee80000100800 */
[----:B------:R0:W-:Y:S04]  /*26340*/  STS.U16 [R4+0x8700], R29 ;  /* 0x0087001d04007388 */ /* 0x0001e80000000400 */
[----:B0-----:R-:W3:Y:S04]  /*26350*/  LDL R29, [R1+0xffc] ;  /* 0x000ffc00011d7983 */ /* 0x001ee80000100800 */
        /* <DEDUP_REMOVED lines=8> */
[----:B0-----:R-:W3:Y:S04]  /*263e0*/  LDL R24, [R1+0xfbc] ;  /* 0x000fbc0001187983 */ /* 0x001ee80000100800 */
[----:B------:R-:W-:Y:S04]  /*263f0*/  STS.U16 [R4+0xf00], R35 ;  /* 0x000f002304007388 */ /* 0x000fe80000000400 */
[----:B------:R-:W-:Y:S04]  /*26400*/  STS.U16 [R4+0x8f00], R33 ;  /* 0x008f002104007388 */ /* 0x000fe80000000400 */
[----:B------:R-:W-:Y:S04]  /*26410*/  STS.U16 [R4+0x10f00], R32 ;  /* 0x010f002004007388 */ /* 0x000fe80000000400 */
[----:B------:R-:W-:Y:S04]  /*26420*/  STS.U16 [R4+0x18f00], R28 ;  /* 0x018f001c04007388 */ /* 0x000fe80000000400 */
[----:B------:R0:W-:Y:S04]  /*26430*/  STS.U16 [R4+0x1300], R13 ;  /* 0x0013000d04007388 */ /* 0x0001e80000000400 */
[----:B0-----:R-:W3:Y:S04]  /*26440*/  LDL.LU R13, [R1+0xc9c] ;  /* 0x000c9c00010d7983 */ /* 0x001ee80000300800 */
[----:B------:R-:W3:Y:S04]  /*26450*/  LDL R35, [R1+0xf7c] ;  /* 0x000f7c0001237983 */ /* 0x000ee80000100800 */
[----:B------:R-:W3:Y:S04]  /*26460*/  LDL R33, [R1+0xf80] ;  /* 0x000f800001217983 */ /* 0x000ee80000100800 */
[----:B------:R-:W3:Y:S04]  /*26470*/  LDL R32, [R1+0xf3c] ;  /* 0x000f3c0001207983 */ /* 0x000ee80000100800 */
[----:B------:R-:W3:Y:S01]  /*26480*/  LDL R28, [R1+0xf40] ;  /* 0x000f4000011c7983 */ /* 0x000ee20000100800 */
[----:B--2---:R-:W-:-:S02]  /*26490*/  PRMT R99, RZ, 0x7610, R99 ;  /* 0x00007610ff637816 */ /* 0x004fc40000000063 */
[----:B----4-:R-:W-:-:S04]  /*264a0*/  PRMT R98, RZ, 0x7610, R98 ;  /* 0x00007610ff627816 */ /* 0x010fc80000000062 */
[----:B------:R0:W2:Y:S01]  /*264b0*/  @!P0 LDG.E.U16 R99, desc[UR60][R22.64] ;  /* 0x0000003c16638981 */ /* 0x0000a2000c1e1500 */
[----:B------:R-:W-:Y:S02]  /*264c0*/  PRMT R97, RZ, 0x7610, R97 ;  /* 0x00007610ff617816 */ /* 0x000fe40000000061 */
[----:B------:R-:W-:Y:S02]  /*264d0*/  PRMT R96, RZ, 0x7610, R96 ;  /* 0x00007610ff607816 */ /* 0x000fe40000000060 */
[----:B------:R-:W-:Y:S01]  /*264e0*/  PRMT R95, RZ, 0x7610, R95 ;  /* 0x00007610ff5f7816 */ /* 0x000fe2000000005f */
[----:B0-----:R-:W-:Y:S02]  /*264f0*/  @!P0 IMAD.MOV.U32 R23, RZ, RZ, R31 ;  /* 0x000000ffff178224 */ /* 0x001fe400078e001f */
[----:B------:R-:W-:Y:S01]  /*26500*/  @!P0 IMAD.MOV.U32 R22, RZ, RZ, R30 ;  /* 0x000000ffff168224 */ /* 0x000fe200078e001e */
[----:B------:R-:W4:Y:S04]  /*26510*/  LDL R31, [R1+0xefc] ;  /* 0x000efc00011f7983 */ /* 0x000f280000100800 */
[----:B------:R-:W2:Y:S04]  /*26520*/  LDL R30, [R1+0xf00] ;  /* 0x000f0000011e7983 */ /* 0x000ea80000100800 */
[----:B------:R3:W2:Y:S02]  /*26530*/  @!P0 LDG.E.U16 R98, desc[UR60][R22.64] ;  /* 0x0000003c16628981 */ /* 0x0006a4000c1e1500 */
[----:B---3--:R-:W-:-:S02]  /*26540*/  @!P0 IMAD.MOV.U32 R22, RZ, RZ, R27 ;  /* 0x000000ffff168224 */ /* 0x008fc400078e001b */
[----:B------:R-:W3:Y:S01]  /*26550*/  LDL R27, [R1+0xec0] ;  /* 0x000ec000011b7983 */ /* 0x000ee20000100800 */
[----:B------:R-:W-:-:S03]  /*26560*/  @!P0 IMAD.MOV.U32 R23, RZ, RZ, R29 ;  /* 0x000000ffff178224 */ /* 0x000fc600078e001d */
[----:B------:R-:W3:Y:S04]  /*26570*/  LDL R29, [R1+0xebc] ;  /* 0x000ebc00011d7983 */ /* 0x000ee80000100800 */
[----:B------:R0:W3:Y:S02]  /*26580*/  @!P0 LDG.E.U16 R97, desc[UR60][R22.64] ;  /* 0x0000003c16618981 */ /* 0x0000e4000c1e1500 */
[----:B0-----:R-:W-:Y:S02]  /*26590*/  @!P0 IMAD.MOV.U32 R22, RZ, RZ, R2 ;  /* 0x000000ffff168224 */ /* 0x001fe400078e0002 */
[----:B------:R-:W3:Y:S01]  /*265a0*/  LDL R2, [R1+0xe80] ;  /* 0x000e800001027983 */ /* 0x000ee20000100800 */
[----:B------:R-:W-:-:S03]  /*265b0*/  @!P0 IMAD.MOV.U32 R23, RZ, RZ, R24 ;  /* 0x000000ffff178224 */ /* 0x000fc600078e0018 */
[----:B------:R-:W3:Y:S04]  /*265c0*/  LDL R24, [R1+0xe7c] ;  /* 0x000e7c0001187983 */ /* 0x000ee80000100800 */
[----:B------:R0:W3:Y:S02]  /*265d0*/  @!P0 LDG.E.U16 R96, desc[UR60][R22.64] ;  /* 0x0000003c16608981 */ /* 0x0000e4000c1e1500 */
[----:B0-----:R-:W-:Y:S02]  /*265e0*/  @!P0 IMAD.MOV.U32 R22, RZ, RZ, R33 ;  /* 0x000000ffff168224 */ /* 0x001fe400078e0021 */
[----:B------:R-:W-:Y:S01]  /*265f0*/  @!P0 IMAD.MOV.U32 R23, RZ, RZ, R35 ;  /* 0x000000ffff178224 */ /* 0x000fe200078e0023 */
[----:B------:R-:W3:Y:S04]  /*26600*/  LDL R33, [R1+0xe3c] ;  /* 0x000e3c0001217983 */ /* 0x000ee80000100800 */
[----:B------:R0:W3:Y:S02]  /*26610*/  @!P0 LDG.E.U16 R95, desc[UR60][R22.64] ;  /* 0x0000003c165f8981 */ /* 0x0000e4000c1e1500 */
[----:B0-----:R-:W-:-:S02]  /*26620*/  @!P0 IMAD.MOV.U32 R23, RZ, RZ, R32 ;  /* 0x000000ffff178224 */ /* 0x001fc400078e0020 */
[----:B------:R-:W3:Y:S01]  /*26630*/  LDL R32, [R1+0xe40] ;  /* 0x000e400001207983 */ /* 0x000ee20000100800 */
[----:B------:R-:W-:-:S03]  /*26640*/  @!P0 IMAD.MOV.U32 R22, RZ, RZ, R28 ;  /* 0x000000ffff168224 */ /* 0x000fc600078e001c */
[----:B------:R-:W3:Y:S01]  /*26650*/  LDL R28, [R1+0xe00] ;  /* 0x000e0000011c7983 */ /* 0x000ee20000100800 */
[----:B------:R-:W-:Y:S02]  /*26660*/  PRMT R94, RZ, 0x7610, R94 ;  /* 0x00007610ff5e7816 */ /* 0x000fe4000000005e */
[----:B------:R-:W-:-:S04]  /*26670*/  PRMT R93, RZ, 0x7610, R93 ;  /* 0x00007610ff5d7816 */ /* 0x000fc8000000005d */
[----:B------:R4:W3:Y:S01]  /*26680*/  @!P0 LDG.E.U16 R94, desc[UR60][R22.64] ;  /* 0x0000003c165e8981 */ /* 0x0008e2000c1e1500 */
[----:B------:R-:W-:Y:S02]  /*26690*/  PRMT R92, RZ, 0x7610, R92 ;  /* 0x00007610ff5c7816 */ /* 0x000fe4000000005c */
[----:B------:R-:W-:Y:S02]  /*266a0*/  PRMT R91, RZ, 0x7610, R91 ;  /* 0x00007610ff5b7816 */ /* 0x000fe4000000005b */
[----:B------:R-:W-:Y:S01]  /*266b0*/  PRMT R90, RZ, 0x7610, R90 ;  /* 0x00007610ff5a7816 */ /* 0x000fe2000000005a */
[----:B----4-:R-:W-:Y:S02]  /*266c0*/  @!P0 IMAD.MOV.U32 R23, RZ, RZ, R31 ;  /* 0x000000ffff178224 */ /* 0x010fe400078e001f */
[----:B--2---:R-:W-:Y:S01]  /*266d0*/  @!P0 IMAD.MOV.U32 R22, RZ, RZ, R30 ;  /* 0x000000ffff168224 */ /* 0x004fe200078e001e */
[----:B------:R-:W2:Y:S04]  /*266e0*/  LDL R31, [R1+0xdfc] ;  /* 0x000dfc00011f7983 */ /* 0x000ea80000100800 */
[----:B------:R-:W4:Y:S04]  /*266f0*/  LDL R30, [R1+0xdbc] ;  /* 0x000dbc00011e7983 */ /* 0x000f280000100800 */
[----:B------:R3:W4:Y:S02]  /*26700*/  @!P0 LDG.E.U16 R93, desc[UR60][R22.64] ;  /* 0x0000003c165d8981 */ /* 0x000724000c1e1500 */
[----:B---3--:R-:W-:-:S02]  /*26710*/  @!P0 IMAD.MOV.U32 R22, RZ, RZ, R27 ;  /* 0x000000ffff168224 */ /* 0x008fc400078e001b */
[----:B------:R-:W3:Y:S01]  /*26720*/  LDL R27, [R1+0xdc0] ;  /* 0x000dc000011b7983 */ /* 0x000ee20000100800 */
[----:B------:R-:W-:-:S05]  /*26730*/  @!P0 IMAD.MOV.U32 R23, RZ, RZ, R29 ;  /* 0x000000ffff178224 */ /* 0x000fca00078e001d */
[----:B------:R0:W4:Y:S02]  /*26740*/  @!P0 LDG.E.U16 R92, desc[UR60][R22.64] ;  /* 0x0000003c165c8981 */ /* 0x000124000c1e1500 */
[----:B0-----:R-:W-:Y:S02]  /*26750*/  @!P0 IMAD.MOV.U32 R22, RZ, RZ, R2 ;  /* 0x000000ffff168224 */ /* 0x001fe400078e0002 */
[----:B------:R-:W4:Y:S01]  /*26760*/  LDL R2, [R1+0xd80] ;  /* 0x000d800001027983 */ /* 0x000f220000100800 */
[----:B------:R-:W-:-:S03]  /*26770*/  @!P0 IMAD.MOV.U32 R23, RZ, RZ, R24 ;  /* 0x000000ffff178224 */ /* 0x000fc600078e0018 */
[----:B------:R-:W4:Y:S04]  /*26780*/  LDL R24, [R1+0xd7c] ;  /* 0x000d7c0001187983 */ /* 0x000f280000100800 */
[----:B------:R-:W4:Y:S04]  /*26790*/  LDL.LU R38, [R1+0xd3c] ;  /* 0x000d3c0001267983 */ /* 0x000f280000300800 */
[----:B------:R-:W4:Y:S04]  /*267a0*/  LDL.LU R29, [R1+0xd00] ;  /* 0x000d0000011d7983 */ /* 0x000f280000300800 */
[----:B------:R-:W4:Y:S04]  /*267b0*/  LDL R36, [R1+0xd40] ;  /* 0x000d400001247983 */ /* 0x000f280000100800 */
[----:B------:R0:W4:Y:S04]  /*267c0*/  @!P0 LDG.E.U16 R91, desc[UR60][R22.64] ;  /* 0x0000003c165b8981 */ /* 0x000128000c1e1500 */
[----:B------:R-:W4:Y:S01]  /*267d0*/  LDL R35, [R1+0xcfc] ;  /* 0x000cfc0001237983 */ /* 0x000f220000100800 */
[----:B0-----:R-:W-:Y:S01]  /*267e0*/  @!P0 IMAD.MOV.U32 R23, RZ, RZ, R33 ;  /* 0x000000ffff178224 */ /* 0x001fe200078e0021 */
[----:B------:R-:W-:-:S02]  /*267f0*/  PRMT R89, RZ, 0x7610, R89 ;  /* 0x00007610ff597816 */ /* 0x000fc40000000059 */
[----:B------:R-:W4:Y:S01]  /*26800*/  LDL R33, [R1+0xcbc] ;  /* 0x000cbc0001217983 */ /* 0x000f220000100800 */
[----:B------:R-:W-:Y:S01]  /*26810*/  @!P0 IMAD.MOV.U32 R22, RZ, RZ, R32 ;  /* 0x000000ffff168224 */ /* 0x000fe200078e0020 */
[----:B------:R-:W-:Y:S02]  /*26820*/  PRMT R88, RZ, 0x7610, R88 ;  /* 0x00007610ff587816 */ /* 0x000fe40000000058 */
[----:B------:R-:W4:Y:S04]  /*26830*/  LDL R32, [R1+0x103c] ;  /* 0x00103c0001207983 */ /* 0x000f280000100800 */
[----:B------:R0:W4:Y:S02]  /*26840*/  @!P0 LDG.E.U16 R90, desc[UR60][R22.64] ;  /* 0x0000003c165a8981 */ /* 0x000124000c1e1500 */
[----:B0-----:R-:W-:-:S02]  /*26850*/  @!P0 IMAD.MOV.U32 R22, RZ, RZ, R28 ;  /* 0x000000ffff168224 */ /* 0x001fc400078e001c */
[----:B------:R-:W4:Y:S01]  /*26860*/  LDL R28, [R1+0xcc0] ;  /* 0x000cc000011c7983 */ /* 0x000f220000100800 */
[----:B------:R-:W-:Y:S02]  /*26870*/  PRMT R83, RZ, 0x7610, R83 ;  /* 0x00007610ff537816 */ /* 0x000fe40000000053 */
[----:B------:R-:W-:Y:S02]  /*26880*/  PRMT R82, RZ, 0x7610, R82 ;  /* 0x00007610ff527816 */ /* 0x000fe40000000052 */
[----:B------:R-:W-:Y:S01]  /*26890*/  PRMT R81, RZ, 0x7610, R81 ;  /* 0x00007610ff517816 */ /* 0x000fe20000000051 */
[----:B--2---:R-:W-:Y:S02]  /*268a0*/  @!P0 IMAD.MOV.U32 R23, RZ, RZ, R31 ;  /* 0x000000ffff178224 */ /* 0x004fe400078e001f */
[----:B------:R-:W2:Y:S04]  /*268b0*/  LDL R31, [R1+0xff4] ;  /* 0x000ff400011f7983 */ /* 0x000ea80000100800 */
[----:B------:R3:W2:Y:S02]  /*268c0*/  @!P0 LDG.E.U16 R89, desc[UR60][R22.64] ;  /* 0x0000003c16598981 */ /* 0x0006a4000c1e1500 */
[----:B---3--:R-:W-:-:S02]  /*268d0*/  @!P0 IMAD.MOV.U32 R22, RZ, RZ, R27 ;  /* 0x000000ffff168224 */ /* 0x008fc400078e001b */
[----:B------:R-:W3:Y:S01]  /*268e0*/  LDL R27, [R1+0x2034] ;  /* 0x00203400011b7983 */ /* 0x000ee20000100800 */
[----:B----4-:R-:W-:-:S03]  /*268f0*/  @!P0 IMAD.MOV.U32 R23, RZ, RZ, R30 ;  /* 0x000000ffff178224 */ /* 0x010fc600078e001e */
[----:B------:R-:W4:Y:S04]  /*26900*/  LDL R30, [R1+0x1034] ;  /* 0x00103400011e7983 */ /* 0x000f280000100800 */
[----:B------:R0:W2:Y:S02]  /*26910*/  @!P0 LDG.E.U16 R88, desc[UR60][R22.64] ;  /* 0x0000003c16588981 */ /* 0x0000a4000c1e1500 */
[----:B0-----:R-:W-:Y:S02]  /*26920*/  @!P0 IMAD.MOV.U32 R22, RZ, RZ, R2 ;  /* 0x000000ffff168224 */ /* 0x001fe400078e0002 */
[----:B------:R-:W2:Y:S01]  /*26930*/  LDL R2, [R1+0x2038] ;  /* 0x0020380001027983 */ /* 0x000ea20000100800 */
[----:B------:R-:W-:-:S03]  /*26940*/  @!P0 IMAD.MOV.U32 R23, RZ, RZ, R24 ;  /* 0x000000ffff178224 */ /* 0x000fc600078e0018 */
[----:B------:R-:W2:Y:S04]  /*26950*/  LDL R24, [R1+0xff8] ;  /* 0x000ff80001187983 */ /* 0x000ea80000100800 */
[----:B------:R0:W2:Y:S02]  /*26960*/  @!P0 LDG.E.U16 R83, desc[UR60][R22.64] ;  /* 0x0000003c16538981 */ /* 0x0000a4000c1e1500 */
[----:B0-----:R-:W-:Y:S02]  /*26970*/  @!P0 IMAD.MOV.U32 R22, RZ, RZ, R36 ;  /* 0x000000ffff168224 */ /* 0x001fe400078e0024 */
[----:B------:R-:W-:-:S05]  /*26980*/  @!P0 IMAD.MOV.U32 R23, RZ, RZ, R38 ;  /* 0x000000ffff178224 */ /* 0x000fca00078e0026 */
[----:B------:R0:W2:Y:S02]  /*26990*/  @!P0 LDG.E.U16 R82, desc[UR60][R22.64] ;  /* 0x0000003c16528981 */ /* 0x0000a4000c1e1500 */
[----:B0-----:R-:W-:Y:S02]  /*269a0*/  @!P0 IMAD.MOV.U32 R22, RZ, RZ, R29 ;  /* 0x000000ffff168224 */ /* 0x001fe400078e001d */
[----:B------:R-:W-:Y:S01]  /*269b0*/  @!P0 IMAD.MOV.U32 R23, RZ, RZ, R35 ;  /* 0x000000ffff178224 */ /* 0x000fe200078e0023 */
[----:B------:R-:W-:Y:S01]  /*269c0*/  PRMT R80, RZ, 0x7610, R80 ;  /* 0x00007610ff507816 */ /* 0x000fe20000000050 */
[----:B------:R-:W2:Y:S04]  /*269d0*/  LDL R35, [R1+0xfb4] ;  /* 0x000fb40001237983 */ /* 0x000ea80000100800 */
[----:B------:R0:W2:Y:S02]  /*269e0*/  @!P0 LDG.E.U16 R81, desc[UR60][R22.64] ;  /* 0x0000003c16518981 */ /* 0x0000a4000c1e1500 */
[----:B0-----:R-:W-:-:S02]  /*269f0*/  @!P0 IMAD.MOV.U32 R22, RZ, RZ, R28 ;  /* 0x000000ffff168224 */ /* 0x001fc400078e001c */
[----:B------:R-:W2:Y:S01]  /*26a00*/  LDL R28, [R1+0xfb8] ;  /* 0x000fb800011c7983 */ /* 0x000ea20000100800 */
[----:B------:R-:W-:Y:S01]  /*26a10*/  @!P0 IMAD.MOV.U32 R23, RZ, RZ, R33 ;  /* 0x000000ffff178224 */ /* 0x000fe200078e0021 */
[----:B------:R-:W-:Y:S02]  /*26a20*/  PRMT R79, RZ, 0x7610, R79 ;  /* 0x00007610ff4f7816 */ /* 0x000fe4000000004f */
[----:B------:R-:W-:Y:S01]  /*26a30*/  PRMT R78, RZ, 0x7610, R78 ;  /* 0x00007610ff4e7816 */ /* 0x000fe2000000004e */
[----:B------:R-:W2:Y:S04]  /*26a40*/  LDL R33, [R1+0xef4] ;  /* 0x000ef40001217983 */ /* 0x000ea80000100800 */
[----:B------:R0:W2:Y:S02]  /*26a50*/  @!P0 LDG.E.U16 R80, desc[UR60][R22.64] ;  /* 0x0000003c16508981 */ /* 0x0000a4000c1e1500 */
[----:B0-----:R-:W-:-:S02]  /*26a60*/  @!P0 IMAD.MOV.U32 R23, RZ, RZ, R32 ;  /* 0x000000ffff178224 */ /* 0x001fc400078e0020 */
[----:B------:R-:W2:Y:S01]  /*26a70*/  LDL R32, [R1+0xf74] ;  /* 0x000f740001207983 */ /* 0x000ea20000100800 */
[----:B------:R-:W-:Y:S01]  /*26a80*/  PRMT R77, RZ, 0x7610, R77 ;  /* 0x00007610ff4d7816 */ /* 0x000fe2000000004d */
[----:B---3--:R-:W-:Y:S02]  /*26a90*/  @!P0 IMAD.MOV.U32 R22, RZ, RZ, R27 ;  /* 0x000000ffff168224 */ /* 0x008fe400078e001b */
[----:B------:R-:W3:Y:S04]  /*26aa0*/  LDL R27, [R1+0xf78] ;  /* 0x000f7800011b7983 */ /* 0x000ee80000100800 */
[----:B------:R4:W3:Y:S02]  /*26ab0*/  @!P0 LDG.E.U16 R79, desc[UR60][R22.64] ;  /* 0x0000003c164f8981 */ /* 0x0008e4000c1e1500 */
[----:B----4-:R-:W-:-:S02]  /*26ac0*/  @!P0 IMAD.MOV.U32 R23, RZ, RZ, R30 ;  /* 0x000000ffff178224 */ /* 0x010fc400078e001e */
[----:B------:R-:W4:Y:S01]  /*26ad0*/  LDL R30, [R1+0xf34] ;  /* 0x000f3400011e7983 */ /* 0x000f220000100800 */
[----:B--2---:R-:W-:-:S03]  /*26ae0*/  @!P0 IMAD.MOV.U32 R22, RZ, RZ, R2 ;  /* 0x000000ffff168224 */ /* 0x004fc600078e0002 */
[----:B------:R-:W2:Y:S04]  /*26af0*/  LDL R2, [R1+0xf38] ;  /* 0x000f380001027983 */ /* 0x000ea80000100800 */
[----:B------:R0:W2:Y:S02]  /*26b00*/  @!P0 LDG.E.U16 R78, desc[UR60][R22.64] ;  /* 0x0000003c164e8981 */ /* 0x0000a4000c1e1500 */
[----:B0-----:R-:W-:Y:S02]  /*26b10*/  @!P0 IMAD.MOV.U32 R23, RZ, RZ, R31 ;  /* 0x000000ffff178224 */ /* 0x001fe400078e001f */
[----:B------:R-:W2:Y:S01]  /*26b20*/  LDL R31, [R1+0xef8] ;  /* 0x000ef800011f7983 */ /* 0x000ea20000100800 */
[----:B------:R-:W-:-:S03]  /*26b30*/  @!P0 IMAD.MOV.U32 R22, RZ, RZ, R24 ;  /* 0x000000ffff168224 */ /* 0x000fc600078e0018 */
[----:B------:R-:W2:Y:S04]  /*26b40*/  LDL R24, [R1+0xeb8] ;  /* 0x000eb80001187983 */ /* 0x000ea80000100800 */
[----:B------:R0:W2:Y:S02]  /*26b50*/  @!P0 LDG.E.U16 R77, desc[UR60][R22.64] ;  /* 0x0000003c164d8981 */ /* 0x0000a4000c1e1500 */
[----:B0-----:R-:W-:Y:S02]  /*26b60*/  @!P0 IMAD.MOV.U32 R22, RZ, RZ, R28 ;  /* 0x000000ffff168224 */ /* 0x001fe400078e001c */
[----:B------:R-:W2:Y:S01]  /*26b70*/  LDL R28, [R1+0xeb4] ;  /* 0x000eb400011c7983 */ /* 0x000ea20000100800 */
[----:B------:R-:W-:Y:S01]  /*26b80*/  PRMT R76, RZ, 0x7610, R76 ;  /* 0x00007610ff4c7816 */ /* 0x000fe2000000004c */
[----:B------:R-:W-:-:S05]  /*26b90*/  @!P0 IMAD.MOV.U32 R23, RZ, RZ, R35 ;  /* 0x000000ffff178224 */ /* 0x000fca00078e0023 */
[----:B------:R0:W2:Y:S01]  /*26ba0*/  @!P0 LDG.E.U16 R76, desc[UR60][R22.64] ;  /* 0x0000003c164c8981 */ /* 0x0000a2000c1e1500 */
[----:B------:R-:W-:Y:S01]  /*26bb0*/  PRMT R75, RZ, 0x7610, R75 ;  /* 0x00007610ff4b7816 */ /* 0x000fe2000000004b */
[----:B0-----:R-:W-:Y:S02]  /*26bc0*/  @!P0 IMAD.MOV.U32 R23, RZ, RZ, R32 ;  /* 0x000000ffff178224 */ /* 0x001fe400078e0020 */
[----:B------:R-:W2:Y:S01]  /*26bd0*/  LDL R32, [R1+0xe74] ;  /* 0x000e740001207983 */ /* 0x000ea20000100800 */
[----:B------:R-:W-:Y:S02]  /*26be0*/  PRMT R74, RZ, 0x7610, R74 ;  /* 0x00007610ff4a7816 */ /* 0x000fe4000000004a */
        /* <DEDUP_REMOVED lines=8> */
[----:B------:R0:W4:Y:S04]  /*26c70*/  @!P0 LDG.E.U16 R74, desc[UR60][R22.64] ;  /* 0x0000003c164a8981 */ /* 0x000128000c1e1500 */
[----:B------:R-:W4:Y:S01]  /*26c80*/  LDL.LU R35, [R1+0xdf4] ;  /* 0x000df40001237983 */ /* 0x000f220000300800 */
[----:B0-----:R-:W-:-:S03]  /*26c90*/  @!P0 IMAD.MOV.U32 R22, RZ, RZ, R31 ;  /* 0x000000ffff168224 */ /* 0x001fc600078e001f */
[----:B------:R-:W4:Y:S01]  /*26ca0*/  LDL R31, [R1+0xdf8] ;  /* 0x000df800011f7983 */ /* 0x000f220000100800 */
[----:B------:R-:W-:-:S05]  /*26cb0*/  @!P0 IMAD.MOV.U32 R23, RZ, RZ, R33 ;  /* 0x000000ffff178224 */ /* 0x000fca00078e0021 */
[----:B------:R0:W4:Y:S02]  /*26cc0*/  @!P0 LDG.E.U16 R73, desc[UR60][R22.64] ;  /* 0x0000003c16498981 */ /* 0x000124000c1e1500 */
[----:B0-----:R-:W-:Y:S02]  /*26cd0*/  @!P0 IMAD.MOV.U32 R22, RZ, RZ, R24 ;  /* 0x000000ffff168224 */ /* 0x001fe400078e0018 */
[----:B------:R-:W4:Y:S01]  /*26ce0*/  LDL R24, [R1+0xdb8] ;  /* 0x000db80001187983 */ /* 0x000f220000100800 */
[----:B------:R-:W-:-:S03]  /*26cf0*/  @!P0 IMAD.MOV.U32 R23, RZ, RZ, R28 ;  /* 0x000000ffff178224 */ /* 0x000fc600078e001c */
[----:B------:R-:W4:Y:S01]  /*26d00*/  LDL R28, [R1+0xdb4] ;  /* 0x000db400011c7983 */ /* 0x000f220000100800 */
[----:B------:R-:W-:-:S03]  /*26d10*/  PRMT R72, RZ, 0x7610, R72 ;  /* 0x00007610ff487816 */ /* 0x000fc60000000048 */
[----:B------:R-:W4:Y:S04]  /*26d20*/  LDL.LU R33, [R1+0xd78] ;  /* 0x000d780001217983 */ /* 0x000f280000300800 */
[----:B------:R-:W4:Y:S04]  /*26d30*/  LDL.LU R37, [R1+0xd34] ;  /* 0x000d340001257983 */ /* 0x000f280000300800 */
[----:B------:R0:W4:Y:S01]  /*26d40*/  @!P0 LDG.E.U16 R72, desc[UR60][R22.64] ;  /* 0x0000003c16488981 */ /* 0x000122000c1e1500 */
[----:B------:R-:W-:Y:S01]  /*26d50*/  PRMT R71, RZ, 0x7610, R71 ;  /* 0x00007610ff477816 */ /* 0x000fe20000000047 */
[----:B0-----:R-:W-:Y:S01]  /*26d60*/  @!P0 IMAD.MOV.U32 R23, RZ, RZ, R32 ;  /* 0x000000ffff178224 */ /* 0x001fe200078e0020 */
[----:B------:R-:W-:-:S02]  /*26d70*/  PRMT R70, RZ, 0x7610, R70 ;  /* 0x00007610ff467816 */ /* 0x000fc40000000046 */
[----:B------:R-:W-:Y:S01]  /*26d80*/  PRMT R69, RZ, 0x7610, R69 ;  /* 0x00007610ff457816 */ /* 0x000fe20000000045 */
[----:B---3--:R-:W-:Y:S02]  /*26d90*/  @!P0 IMAD.MOV.U32 R22, RZ, RZ, R27 ;  /* 0x000000ffff168224 */ /* 0x008fe400078e001b */
[----:B------:R-:W3:Y:S04]  /*26da0*/  LDL.LU R27, [R1+0xcf8] ;  /* 0x000cf800011b7983 */ /* 0x000ee80000300800 */
[----:B------:R-:W3:Y:S04]  /*26db0*/  LDL R45, [R1+0xd74] ;  /* 0x000d7400012d7983 */ /* 0x000ee80000100800 */
[----:B------:R-:W3:Y:S04]  /*26dc0*/  LDL R43, [R1+0xd38] ;  /* 0x000d3800012b7983 */ /* 0x000ee80000100800 */
[----:B------:R-:W3:Y:S04]  /*26dd0*/  LDL R42, [R1+0xcf4] ;  /* 0x000cf400012a7983 */ /* 0x000ee80000100800 */
[----:B------:R2:W3:Y:S04]  /*26de0*/  @!P0 LDG.E.U16 R71, desc[UR60][R22.64] ;  /* 0x0000003c16478981 */ /* 0x0004e8000c1e1500 */
[----:B------:R-:W3:Y:S01]  /*26df0*/  LDL R32, [R1+0x102c] ;  /* 0x00102c0001207983 */ /* 0x000ee20000100800 */
[----:B------:R-:W-:-:S02]  /*26e00*/  PRMT R68, RZ, 0x7610, R68 ;  /* 0x00007610ff447816 */ /* 0x000fc40000000044 */
[----:B------:R-:W-:Y:S02]  /*26e10*/  PRMT R67, RZ, 0x7610, R67 ;  /* 0x00007610ff437816 */ /* 0x000fe40000000043 */
[----:B------:R-:W-:Y:S02]  /*26e20*/  PRMT R66, RZ, 0x7610, R66 ;  /* 0x00007610ff427816 */ /* 0x000fe40000000042 */
[----:B------:R-:W-:Y:S01]  /*26e30*/  PRMT R65, RZ, 0x7610, R65 ;  /* 0x00007610ff417816 */ /* 0x000fe20000000041 */
[----:B------:R-:W3:Y:S04]  /*26e40*/  LDL R39, [R1+0xfec] ;  /* 0x000fec0001277983 */ /* 0x000ee80000100800 */
[----:B------:R-:W3:Y:S01]  /*26e50*/  LDL R36, [R1+0xff0] ;  /* 0x000ff00001247983 */ /* 0x000ee20000100800 */
[----:B--2---:R-:W-:-:S03]  /*26e60*/  @!P0 IMAD.MOV.U32 R22, RZ, RZ, R2 ;  /* 0x000000ffff168224 */ /* 0x004fc600078e0002 */
[----:B------:R-:W2:Y:S01]  /*26e70*/  LDL R2, [R1+0xcb8] ;  /* 0x000cb80001027983 */ /* 0x000ea20000100800 */
[----:B----4-:R-:W-:-:S03]  /*26e80*/  @!P0 IMAD.MOV.U32 R23, RZ, RZ, R30 ;  /* 0x000000ffff178224 */ /* 0x010fc600078e001e */
[----:B------:R-:W4:Y:S04]  /*26e90*/  LDL R30, [R1+0xcb4] ;  /* 0x000cb400011e7983 */ /* 0x000f280000100800 */
[----:B------:R0:W4:Y:S02]  /*26ea0*/  @!P0 LDG.E.U16 R70, desc[UR60][R22.64] ;  /* 0x0000003c16468981 */ /* 0x000124000c1e1500 */
[----:B0-----:R-:W-:Y:S02]  /*26eb0*/  @!P0 IMAD.MOV.U32 R22, RZ, RZ, R31 ;  /* 0x000000ffff168224 */ /* 0x001fe400078e001f */
[----:B------:R-:W4:Y:S01]  /*26ec0*/  LDL R31, [R1+0x2030] ;  /* 0x00203000011f7983 */ /* 0x000f220000100800 */
[----:B------:R-:W-:-:S05]  /*26ed0*/  @!P0 IMAD.MOV.U32 R23, RZ, RZ, R35 ;  /* 0x000000ffff178224 */ /* 0x000fca00078e0023 */
[----:B------:R0:W4:Y:S02]  /*26ee0*/  @!P0 LDG.E.U16 R69, desc[UR60][R22.64] ;  /* 0x0000003c16458981 */ /* 0x000124000c1e1500 */
[----:B0-----:R-:W-:Y:S02]  /*26ef0*/  @!P0 IMAD.MOV.U32 R22, RZ, RZ, R24 ;  /* 0x000000ffff168224 */ /* 0x001fe400078e0018 */
[----:B------:R-:W4:Y:S01]  /*26f00*/  LDL R24, [R1+0x2058] ;  /* 0x0020580001187983 */ /* 0x000f220000100800 */
[----:B------:R-:W-:-:S03]  /*26f10*/  @!P0 IMAD.MOV.U32 R23, RZ, RZ, R28 ;  /* 0x000000ffff178224 */ /* 0x000fc600078e001c */
[----:B------:R-:W4:Y:S04]  /*26f20*/  LDL R28, [R1+0x1030] ;  /* 0x00103000011c7983 */ /* 0x000f280000100800 */
[----:B------:R0:W4:Y:S02]  /*26f30*/  @!P0 LDG.E.U16 R68, desc[UR60][R22.64] ;  /* 0x0000003c16448981 */ /* 0x000124000c1e1500 */
[----:B0-----:R-:W-:Y:S01]  /*26f40*/  @!P0 IMAD.MOV.U32 R22, RZ, RZ, R33 ;  /* 0x000000ffff168224 */ /* 0x001fe200078e0021 */
[----:B------:R-:W-:Y:S02]  /*26f50*/  PRMT R64, RZ, 0x7610, R64 ;  /* 0x00007610ff407816 */ /* 0x000fe40000000040 */
[----:B------:R-:W-:Y:S01]  /*26f60*/  PRMT R63, RZ, 0x7610, R63 ;  /* 0x00007610ff3f7816 */ /* 0x000fe2000000003f */
[----:B---3--:R-:W-:-:S05]  /*26f70*/  @!P0 IMAD.MOV.U32 R23, RZ, RZ, R45 ;  /* 0x000000ffff178224 */ /* 0x008fca00078e002d */
[----:B------:R0:W3:Y:S02]  /*26f80*/  @!P0 LDG.E.U16 R67, desc[UR60][R22.64] ;  /* 0x0000003c16438981 */ /* 0x0000e4000c1e1500 */
[----:B0-----:R-:W-:Y:S02]  /*26f90*/  @!P0 IMAD.MOV.U32 R22, RZ, RZ, R43 ;  /* 0x000000ffff168224 */ /* 0x001fe400078e002b */
[----:B------:R-:W-:-:S05]  /*26fa0*/  @!P0 IMAD.MOV.U32 R23, RZ, RZ, R37 ;  /* 0x000000ffff178224 */ /* 0x000fca00078e0025 */
[----:B------:R0:W3:Y:S02]  /*26fb0*/  @!P0 LDG.E.U16 R66, desc[UR60][R22.64] ;  /* 0x0000003c16428981 */ /* 0x0000e4000c1e1500 */
[----:B0-----:R-:W-:Y:S02]  /*26fc0*/  @!P0 IMAD.MOV.U32 R22, RZ, RZ, R27 ;  /* 0x000000ffff168224 */ /* 0x001fe400078e001b */
[----:B------:R-:W-:Y:S01]  /*26fd0*/  @!P0 IMAD.MOV.U32 R23, RZ, RZ, R42 ;  /* 0x000000ffff178224 */ /* 0x000fe200078e002a */
[----:B------:R-:W-:Y:S02]  /*26fe0*/  PRMT R62, RZ, 0x7610, R62 ;  /* 0x00007610ff3e7816 */ /* 0x000fe4000000003e */
[----:B------:R-:W-:Y:S01]  /*26ff0*/  PRMT R61, RZ, 0x7610, R61 ;  /* 0x00007610ff3d7816 */ /* 0x000fe2000000003d */
[----:B------:R-:W3:Y:S04]  /*27000*/  LDL R42, [R1+0xeec] ;  /* 0x000eec00012a7983 */ /* 0x000ee80000100800 */
[----:B------:R2:W3:Y:S02]  /*27010*/  @!P0 LDG.E.U16 R65, desc[UR60][R22.64] ;  /* 0x0000003c16418981 */ /* 0x0004e4000c1e1500 */
[----:B--2---:R-:W-:-:S02]  /*27020*/  @!P0 IMAD.MOV.U32 R22, RZ, RZ, R2 ;  /* 0x000000ffff168224 */ /* 0x004fc400078e0002 */
[----:B------:R-:W2:Y:S01]  /*27030*/  LDL R2, [R1+0xfb0] ;  /* 0x000fb00001027983 */ /* 0x000ea20000100800 */
[----:B----4-:R-:W-:-:S03]  /*27040*/  @!P0 IMAD.MOV.U32 R23, RZ, RZ, R30 ;  /* 0x000000ffff178224 */ /* 0x010fc600078e001e */
[----:B------:R-:W4:Y:S04]  /*27050*/  LDL R30, [R1+0xfac] ;  /* 0x000fac00011e7983 */ /* 0x000f280000100800 */
        /* <DEDUP_REMOVED lines=9> */
[----:B------:R-:W3:Y:S04]  /*270f0*/  LDL R28, [R1+0xf30] ;  /* 0x000f3000011c7983 */ /* 0x000ee80000100800 */
[----:B------:R0:W3:Y:S02]  /*27100*/  @!P0 LDG.E.U16 R62, desc[UR60][R22.64] ;  /* 0x0000003c163e8981 */ /* 0x0000e4000c1e1500 */
[----:B0-----:R-:W-:-:S02]  /*27110*/  @!P0 IMAD.MOV.U32 R22, RZ, RZ, R36 ;  /* 0x000000ffff168224 */ /* 0x001fc400078e0024 */
[----:B------:R-:W-:Y:S01]  /*27120*/  @!P0 IMAD.MOV.U32 R23, RZ, RZ, R39 ;  /* 0x000000ffff178224 */ /* 0x000fe200078e0027 */
[----:B------:R-:W-:Y:S01]  /*27130*/  PRMT R60, RZ, 0x7610, R60 ;  /* 0x00007610ff3c7816 */ /* 0x000fe2000000003c */
[----:B------:R-:W3:Y:S04]  /*27140*/  LDL R39, [R1+0xef0] ;  /* 0x000ef00001277983 */ /* 0x000ee80000100800 */
[----:B------:R2:W3:Y:S04]  /*27150*/  @!P0 LDG.E.U16 R61, desc[UR60][R22.64] ;  /* 0x0000003c163d8981 */ /* 0x0004e8000c1e1500 */
[----:B------:R-:W3:Y:S01]  /*27160*/  LDL R36, [R1+0xe6c] ;  /* 0x000e6c0001247983 */ /* 0x000ee20000100800 */
[----:B------:R-:W-:Y:S01]  /*27170*/  PRMT R59, RZ, 0x7610, R59 ;  /* 0x00007610ff3b7816 */ /* 0x000fe2000000003b */
[----:B--2---:R-:W-:-:S02]  /*27180*/  @!P0 IMAD.MOV.U32 R22, RZ, RZ, R2 ;  /* 0x000000ffff168224 */ /* 0x004fc400078e0002 */
[----:B------:R-:W2:Y:S01]  /*27190*/  LDL R2, [R1+0xeb0] ;  /* 0x000eb00001027983 */ /* 0x000ea20000100800 */
[----:B----4-:R-:W-:-:S03]  /*271a0*/  @!P0 IMAD.MOV.U32 R23, RZ, RZ, R30 ;  /* 0x000000ffff178224 */ /* 0x010fc600078e001e */
[----:B------:R-:W4:Y:S04]  /*271b0*/  LDL R30, [R1+0xeac] ;  /* 0x000eac00011e7983 */ /* 0x000f280000100800 */
[----:B------:R3:W4:Y:S02]  /*271c0*/  @!P0 LDG.E.U16 R60, desc[UR60][R22.64] ;  /* 0x0000003c163c8981 */ /* 0x000724000c1e1500 */
[----:B---3--:R-:W-:Y:S02]  /*271d0*/  @!P0 IMAD.MOV.U32 R23, RZ, RZ, R31 ;  /* 0x000000ffff178224 */ /* 0x008fe400078e001f */
[----:B------:R-:W3:Y:S01]  /*271e0*/  LDL R31, [R1+0xe70] ;  /* 0x000e7000011f7983 */ /* 0x000ee20000100800 */
[----:B------:R-:W-:-:S03]  /*271f0*/  @!P0 IMAD.MOV.U32 R22, RZ, RZ, R24 ;  /* 0x000000ffff168224 */ /* 0x000fc600078e0018 */
[----:B------:R-:W3:Y:S04]  /*27200*/  LDL.LU R24, [R1+0xdec] ;  /* 0x000dec0001187983 */ /* 0x000ee80000300800 */
[----:B------:R0:W3:Y:S02]  /*27210*/  @!P0 LDG.E.U16 R59, desc[UR60][R22.64] ;  /* 0x0000003c163b8981 */ /* 0x0000e4000c1e1500 */
[----:B0-----:R-:W-:Y:S02]  /*27220*/  @!P0 IMAD.MOV.U32 R23, RZ, RZ, R32 ;  /* 0x000000ffff178224 */ /* 0x001fe400078e0020 */
[----:B------:R-:W-:Y:S01]  /*27230*/  @!P0 IMAD.MOV.U32 R22, RZ, RZ, R28 ;  /* 0x000000ffff168224 */ /* 0x000fe200078e001c */
[----:B------:R-:W3:Y:S04]  /*27240*/  LDL R32, [R1+0xe2c] ;  /* 0x000e2c0001207983 */ /* 0x000ee80000100800 */
[----:B------:R-:W3:Y:S01]  /*27250*/  LDL R28, [R1+0xe30] ;  /* 0x000e3000011c7983 */ /* 0x000ee20000100800 */
[----:B------:R-:W-:-:S02]  /*27260*/  PRMT R58, RZ, 0x7610, R58 ;  /* 0x00007610ff3a7816 */ /* 0x000fc4000000003a */
[----:B------:R-:W-:-:S04]  /*27270*/  PRMT R57, RZ, 0x7610, R57 ;  /* 0x00007610ff397816 */ /* 0x000fc80000000039 */
[----:B------:R0:W3:Y:S02]  /*27280*/  @!P0 LDG.E.U16 R58, desc[UR60][R22.64] ;  /* 0x0000003c163a8981 */ /* 0x0000e4000c1e1500 */
[----:B0-----:R-:W-:Y:S02]  /*27290*/  @!P0 IMAD.MOV.U32 R22, RZ, RZ, R39 ;  /* 0x000000ffff168224 */ /* 0x001fe400078e0027 */
[----:B------:R-:W-:-:S05]  /*272a0*/  @!P0 IMAD.MOV.U32 R23, RZ, RZ, R42 ;  /* 0x000000ffff178224 */ /* 0x000fca00078e002a */
[----:B------:R2:W3:Y:S01]  /*272b0*/  @!P0 LDG.E.U16 R57, desc[UR60][R22.64] ;  /* 0x0000003c16398981 */ /* 0x0004e2000c1e1500 */
[----:B------:R-:W-:Y:S02]  /*272c0*/  PRMT R56, RZ, 0x7610, R56 ;  /* 0x00007610ff387816 */ /* 0x000fe40000000038 */
[----:B------:R-:W-:Y:S01]  /*272d0*/  PRMT R55, RZ, 0x7610, R55 ;  /* 0x00007610ff377816 */ /* 0x000fe20000000037 */
[----:B--2---:R-:W-:Y:S02]  /*272e0*/  @!P0 IMAD.MOV.U32 R22, RZ, RZ, R2 ;  /* 0x000000ffff168224 */ /* 0x004fe400078e0002 */
[----:B------:R-:W2:Y:S01]  /*272f0*/  LDL R2, [R1+0xdf0] ;  /* 0x000df00001027983 */ /* 0x000ea20000100800 */
[----:B----4-:R-:W-:-:S03]  /*27300*/  @!P0 IMAD.MOV.U32 R23, RZ, RZ, R30 ;  /* 0x000000ffff178224 */ /* 0x010fc600078e001e */
[----:B------:R-:W4:Y:S04]  /*27310*/  LDL.LU R30, [R1+0xd70] ;  /* 0x000d7000011e7983 */ /* 0x000f280000300800 */
[----:B------:R-:W4:Y:S04]  /*27320*/  LDL R46, [R1+0xdac] ;  /* 0x000dac00012e7983 */ /* 0x000f280000100800 */
[----:B------:R-:W4:Y:S04]  /*27330*/  LDL R45, [R1+0xdb0] ;  /* 0x000db000012d7983 */ /* 0x000f280000100800 */
[----:B------:R-:W4:Y:S04]  /*27340*/  LDL R43, [R1+0xd6c] ;  /* 0x000d6c00012b7983 */ /* 0x000f280000100800 */
[----:B------:R3:W4:Y:S02]  /*27350*/  @!P0 LDG.E.U16 R56, desc[UR60][R22.64] ;  /* 0x0000003c16388981 */ /* 0x000724000c1e1500 */
[----:B---3--:R-:W-:-:S02]  /*27360*/  @!P0 IMAD.MOV.U32 R22, RZ, RZ, R31 ;  /* 0x000000ffff168224 */ /* 0x008fc400078e001f */
[----:B------:R-:W3:Y:S04]  /*27370*/  LDL.LU R31, [R1+0xd2c] ;  /* 0x000d2c00011f7983 */ /* 0x000ee80000300800 */
[----:B------:R-:W3:Y:S01]  /*27380*/  LDL R42, [R1+0xd30] ;  /* 0x000d3000012a7983 */ /* 0x000ee20000100800 */
[----:B------:R-:W-:-:S03]  /*27390*/  @!P0 IMAD.MOV.U32 R23, RZ, RZ, R36 ;  /* 0x000000ffff178224 */ /* 0x000fc600078e0024 */
[----:B------:R-:W3:Y:S04]  /*273a0*/  LDL R39, [R1+0xcec] ;  /* 0x000cec0001277983 */ /* 0x000ee80000100800 */
[----:B------:R-:W3:Y:S04]  /*273b0*/  LDL R36, [R1+0xcf0] ;  /* 0x000cf00001247983 */ /* 0x000ee80000100800 */
[----:B------:R0:W3:Y:S02]  /*273c0*/  @!P0 LDG.E.U16 R55, desc[UR60][R22.64] ;  /* 0x0000003c16378981 */ /* 0x0000e4000c1e1500 */
[----:B0-----:R-:W-:-:S02]  /*273d0*/  @!P0 IMAD.MOV.U32 R23, RZ, RZ, R32 ;  /* 0x000000ffff178224 */ /* 0x001fc400078e0020 */
[----:B------:R-:W-:Y:S01]  /*273e0*/  @!P0 IMAD.MOV.U32 R22, RZ, RZ, R28 ;  /* 0x000000ffff168224 */ /* 0x000fe200078e001c */
[----:B------:R-:W3:Y:S04]  /*273f0*/  LDL R32, [R1+0xcac] ;  /* 0x000cac0001207983 */ /* 0x000ee80000100800 */
[----:B------:R-:W3:Y:S01]  /*27400*/  LDL R28, [R1+0xcb0] ;  /* 0x000cb000011c7983 */ /* 0x000ee20000100800 */
[----:B------:R-:W-:Y:S02]  /*27410*/  PRMT R54, RZ, 0x7610, R54 ;  /* 0x00007610ff367816 */ /* 0x000fe40000000036 */
[----:B------:R-:W-:-:S04]  /*27420*/  PRMT R53, RZ, 0x7610, R53 ;  /* 0x00007610ff357816 */ /* 0x000fc80000000035 */
[----:B------:R0:W3:Y:S01]  /*27430*/  @!P0 LDG.E.U16 R54, desc[UR60][R22.64] ;  /* 0x0000003c16368981 */ /* 0x0000e2000c1e1500 */
[----:B------:R-:W-:Y:S01]  /*27440*/  PRMT R52, RZ, 0x7610, R52 ;  /* 0x00007610ff347816 */ /* 0x000fe20000000034 */
[----:B0-----:R-:W-:Y:S01]  /*27450*/  @!P0 IMAD.MOV.U32 R23, RZ, RZ, R24 ;  /* 0x000000ffff178224 */ /* 0x001fe200078e0018 */
[----:B------:R-:W-:Y:S02]  /*27460*/  PRMT R51, RZ, 0x7610, R51 ;  /* 0x00007610ff337816 */ /* 0x000fe40000000033 */
[----:B------:R-:W-:Y:S02]  /*27470*/  PRMT R50, RZ, 0x7610, R50 ;  /* 0x00007610ff327816 */ /* 0x000fe40000000032 */
[----:B------:R-:W-:Y:S01]  /*27480*/  PRMT R49, RZ, 0x7610, R49 ;  /* 0x00007610ff317816 */ /* 0x000fe20000000031 */
[----:B--2---:R-:W-:Y:S02]  /*27490*/  @!P0 IMAD.MOV.U32 R22, RZ, RZ, R2 ;  /* 0x000000ffff168224 */ /* 0x004fe400078e0002 */
[----:B------:R-:W2:Y:S04]  /*274a0*/  LDL.LU R2, [R1+0x2054] ;  /* 0x0020540001027983 */ /* 0x000ea80000300800 */
[----:B------:R4:W2:Y:S04]  /*274b0*/  @!P0 LDG.E.U16 R53, desc[UR60][R22.64] ;  /* 0x0000003c16358981 */ /* 0x0008a8000c1e1500 */
[----:B------:R-:W2:Y:S04]  /*274c0*/  LDL R212, [R1+0xfe4] ;  /* 0x000fe40001d47983 */ /* 0x000ea80000100800 */
[----:B------:R-:W2:Y:S01]  /*274d0*/  LDL R211, [R1+0xfe8] ;  /* 0x000fe80001d37983 */ /* 0x000ea20000100800 */
[----:B----4-:R-:W-:-:S02]  /*274e0*/  @!P0 IMAD.MOV.U32 R22, RZ, RZ, R45 ;  /* 0x000000ffff168224 */ /* 0x010fc400078e002d */
[----:B------:R-:W-:Y:S01]  /*274f0*/  @!P0 IMAD.MOV.U32 R23, RZ, RZ, R46 ;  /* 0x000000ffff178224 */ /* 0x000fe200078e002e */
[----:B------:R-:W4:Y:S04]  /*27500*/  LDL R45, [R1+0xf68] ;  /* 0x000f6800012d7983 */ /* 0x000f280000100800 */
[----:B------:R-:W4:Y:S04]  /*27510*/  LDL R46, [R1+0xf64] ;  /* 0x000f6400012e7983 */ /* 0x000f280000100800 */
[----:B------:R0:W4:Y:S02]  /*27520*/  @!P0 LDG.E.U16 R52, desc[UR60][R22.64] ;  /* 0x0000003c16348981 */ /* 0x000124000c1e1500 */
[----:B0-----:R-:W-:-:S02]  /*27530*/  @!P0 IMAD.MOV.U32 R22, RZ, RZ, R30 ;  /* 0x000000ffff168224 */ /* 0x001fc400078e001e */
[----:B------:R-:W-:Y:S02]  /*27540*/  @!P0 IMAD.MOV.U32 R23, RZ, RZ, R43 ;  /* 0x000000ffff178224 */ /* 0x000fe400078e002b */
[----:B------:R-:W4:Y:S04]  /*27550*/  LDL R43, [R1+0x202c] ;  /* 0x00202c00012b7983 */ /* 0x000f280000100800 */
[----:B------:R3:W4:Y:S02]  /*27560*/  @!P0 LDG.E.U16 R51, desc[UR60][R22.64] ;  /* 0x0000003c16338981 */ /* 0x000724000c1e1500 */
[----:B---3--:R-:W-:Y:S02]  /*27570*/  @!P0 IMAD.MOV.U32 R22, RZ, RZ, R42 ;  /* 0x000000ffff168224 */ /* 0x008fe400078e002a */
[----:B------:R-:W-:Y:S01]  /*27580*/  @!P0 IMAD.MOV.U32 R23, RZ, RZ, R31 ;  /* 0x000000ffff178224 */ /* 0x000fe200078e001f */
[----:B------:R-:W-:Y:S01]  /*27590*/  PRMT R44, RZ, 0x7610, R44 ;  /* 0x00007610ff2c7816 */ /* 0x000fe2000000002c */
[----:B------:R-:W3:Y:S04]  /*275a0*/  LDL R42, [R1+0xf28] ;  /* 0x000f2800012a7983 */ /* 0x000ee80000100800 */
[----:B------:R0:W3:Y:S02]  /*275b0*/  @!P0 LDG.E.U16 R50, desc[UR60][R22.64] ;  /* 0x0000003c16328981 */ /* 0x0000e4000c1e1500 */
[----:B0-----:R-:W-:-:S02]  /*275c0*/  @!P0 IMAD.MOV.U32 R22, RZ, RZ, R36 ;  /* 0x000000ffff168224 */ /* 0x001fc400078e0024 */
[----:B------:R-:W-:Y:S01]  /*275d0*/  @!P0 IMAD.MOV.U32 R23, RZ, RZ, R39 ;  /* 0x000000ffff178224 */ /* 0x000fe200078e0027 */
[----:B------:R-:W3:Y:S04]  /*275e0*/  LDL R36, [R1+0x1028] ;  /* 0x0010280001247983 */ /* 0x000ee80000100800 */
[----:B------:R-:W3:Y:S04]  /*275f0*/  LDL R39, [R1+0x1024] ;  /* 0x0010240001277983 */ /* 0x000ee80000100800 */
[----:B------:R0:W3:Y:S02]  /*27600*/  @!P0 LDG.E.U16 R49, desc[UR60][R22.64] ;  /* 0x0000003c16318981 */ /* 0x0000e4000c1e1500 */
[----:B0-----:R-:W-:-:S02]  /*27610*/  @!P0 IMAD.MOV.U32 R23, RZ, RZ, R32 ;  /* 0x000000ffff178224 */ /* 0x001fc400078e0020 */
[----:B------:R-:W-:Y:S01]  /*27620*/  @!P0 IMAD.MOV.U32 R22, RZ, RZ, R28 ;  /* 0x000000ffff168224 */ /* 0x000fe200078e001c */
[----:B------:R-:W3:Y:S04]  /*27630*/  LDL R32, [R1+0xfa4] ;  /* 0x000fa40001207983 */ /* 0x000ee80000100800 */
[----:B------:R-:W3:Y:S01]  /*27640*/  LDL R28, [R1+0xfa8] ;  /* 0x000fa800011c7983 */ /* 0x000ee20000100800 */
[----:B------:R-:W-:-:S03]  /*27650*/  PRMT R41, RZ, 0x7610, R41 ;  /* 0x00007610ff297816 */ /* 0x000fc60000000029 */
[----:B------:R2:W3:Y:S01]  /*27660*/  @!P0 LDG.E.U16 R44, desc[UR60][R22.64] ;  /* 0x0000003c162c8981 */ /* 0x0004e2000c1e1500 */
[----:B------:R-:W-:Y:S02]  /*27670*/  PRMT R40, RZ, 0x7610, R40 ;  /* 0x00007610ff287816 */ /* 0x000fe40000000028 */
[----:B------:R-:W-:Y:S01]  /*27680*/  PRMT R26, RZ, 0x7610, R26 ;  /* 0x00007610ff1a7816 */ /* 0x000fe2000000001a */
[----:B--2---:R-:W-:Y:S02]  /*27690*/  @!P0 IMAD.MOV.U32 R22, RZ, RZ, R2 ;  /* 0x000000ffff168224 */ /* 0x004fe400078e0002 */
[----:B----4-:R-:W-:Y:S02]  /*276a0*/  @!P0 IMAD.MOV.U32 R23, RZ, RZ, R43 ;  /* 0x000000ffff178224 */ /* 0x010fe400078e002b */
[----:B------:R-:W2:Y:S04]  /*276b0*/  LDL R43, [R1+0xf24] ;  /* 0x000f2400012b7983 */ /* 0x000ea80000100800 */
[----:B------:R3:W4:Y:S04]  /*276c0*/  @!P0 LDG.E.U16 R41, desc[UR60][R22.64] ;  /* 0x0000003c16298981 */ /* 0x000728000c1e1500 */
[----:B------:R0:W-:Y:S04]  /*276d0*/  STL [R1+0x210c], R2 ;  /* 0x00210c0201007387 */ /* 0x0001e80000100800 */
[----:B0-----:R-:W4:Y:S01]  /*276e0*/  LDL R2, [R1+0xe68] ;  /* 0x000e680001027983 */ /* 0x001f220000100800 */
[----:B---3--:R-:W-:-:S02]  /*276f0*/  @!P0 IMAD.MOV.U32 R22, RZ, RZ, R36 ;  /* 0x000000ffff168224 */ /* 0x008fc400078e0024 */
[----:B------:R-:W-:Y:S01]  /*27700*/  @!P0 IMAD.MOV.U32 R23, RZ, RZ, R39 ;  /* 0x000000ffff178224 */ /* 0x000fe200078e0027 */
[----:B------:R-:W3:Y:S04]  /*27710*/  LDL R36, [R1+0xee8] ;  /* 0x000ee80001247983 */ /* 0x000ee80000100800 */
[----:B------:R-:W4:Y:S04]  /*27720*/  LDL R39, [R1+0xee4] ;  /* 0x000ee40001277983 */ /* 0x000f280000100800 */
[----:B------:R0:W4:Y:S02]  /*27730*/  @!P0 LDG.E.U16 R40, desc[UR60][R22.64] ;  /* 0x0000003c16288981 */ /* 0x000124000c1e1500 */
[----:B0-----:R-:W-:-:S02]  /*27740*/  @!P0 IMAD.MOV.U32 R22, RZ, RZ, R211 ;  /* 0x000000ffff168224 */ /* 0x001fc400078e00d3 */
[----:B------:R-:W-:Y:S01]  /*27750*/  @!P0 IMAD.MOV.U32 R23, RZ, RZ, R212 ;  /* 0x000000ffff178224 */ /* 0x000fe200078e00d4 */
[----:B------:R-:W-:Y:S02]  /*27760*/  PRMT R25, RZ, 0x7610, R25 ;  /* 0x00007610ff197816 */ /* 0x000fe40000000019 */
[----:B------:R-:W-:Y:S01]  /*27770*/  PRMT R252, RZ, 0x7610, R252 ;  /* 0x00007610fffc7816 */ /* 0x000fe200000000fc */
[----:B------:R-:W4:Y:S04]  /*27780*/  LDL R212, [R1+0xe24] ;  /* 0x000e240001d47983 */ /* 0x000f280000100800 */
[----:B------:R0:W4:Y:S01]  /*27790*/  @!P0 LDG.E.U16 R26, desc[UR60][R22.64] ;  /* 0x0000003c161a8981 */ /* 0x000122000c1e1500 */
[----:B------:R-:W-:-:S03]  /*277a0*/  PRMT R251, RZ, 0x7610, R251 ;  /* 0x00007610fffb7816 */ /* 0x000fc600000000fb */
[----:B------:R-:W4:Y:S01]  /*277b0*/  LDL R211, [R1+0xde4] ;  /* 0x000de40001d37983 */ /* 0x000f220000100800 */
[----:B0-----:R-:W-:Y:S02]  /*277c0*/  @!P0 IMAD.MOV.U32 R23, RZ, RZ, R32 ;  /* 0x000000ffff178224 */ /* 0x001fe400078e0020 */
[----:B------:R-:W-:Y:S01]  /*277d0*/  @!P0 IMAD.MOV.U32 R22, RZ, RZ, R28 ;  /* 0x000000ffff168224 */ /* 0x000fe200078e001c */
[----:B------:R-:W4:Y:S04]  /*277e0*/  LDL R32, [R1+0xea4] ;  /* 0x000ea40001207983 */ /* 0x000f280000100800 */
[----:B------:R-:W4:Y:S04]  /*277f0*/  LDL R28, [R1+0xea8] ;  /* 0x000ea800011c7983 */ /* 0x000f280000100800 */
[----:B------:R0:W4:Y:S02]  /*27800*/  @!P0 LDG.E.U16 R25, desc[UR60][R22.64] ;  /* 0x0000003c16198981 */ /* 0x000124000c1e1500 */
[----:B0-----:R-:W-:-:S02]  /*27810*/  @!P0 IMAD.MOV.U32 R22, RZ, RZ, R45 ;  /* 0x000000ffff168224 */ /* 0x001fc400078e002d */
[----:B------:R-:W-:Y:S01]  /*27820*/  @!P0 IMAD.MOV.U32 R23, RZ, RZ, R46 ;  /* 0x000000ffff178224 */ /* 0x000fe200078e002e */
[----:B------:R-:W4:Y:S04]  /*27830*/  LDL R45, [R1+0xde8] ;  /* 0x000de800012d7983 */ /* 0x000f280000100800 */
[----:B------:R-:W4:Y:S04]  /*27840*/  LDL R46, [R1+0xe28] ;  /* 0x000e2800012e7983 */ /* 0x000f280000100800 */
[----:B------:R0:W4:Y:S02]  /*27850*/  @!P0 LDG.E.U16 R252, desc[UR60][R22.64] ;  /* 0x0000003c16fc8981 */ /* 0x000124000c1e1500 */
[----:B0-----:R-:W-:-:S02]  /*27860*/  @!P0 IMAD.MOV.U32 R22, RZ, RZ, R42 ;  /* 0x000000ffff168224 */ /* 0x001fc400078e002a */
[----:B------:R-:W4:Y:S01]  /*27870*/  LDL R42, [R1+0xe64] ;  /* 0x000e6400012a7983 */ /* 0x000f220000100800 */
[----:B------:R-:W-:Y:S02]  /*27880*/  PRMT R250, RZ, 0x7610, R250 ;  /* 0x00007610fffa7816 */ /* 0x000fe400000000fa */
[----:B------:R-:W-:Y:S01]  /*27890*/  PRMT R249, RZ, 0x7610, R249 ;  /* 0x00007610fff97816 */ /* 0x000fe200000000f9 */
[----:B--2---:R-:W-:-:S05]  /*278a0*/  @!P0 IMAD.MOV.U32 R23, RZ, RZ, R43 ;  /* 0x000000ffff178224 */ /* 0x004fca00078e002b */
[----:B------:R3:W2:Y:S02]  /*278b0*/  @!P0 LDG.E.U16 R251, desc[UR60][R22.64] ;  /* 0x0000003c16fb8981 */ /* 0x0006a4000c1e1500 */
[----:B---3--:R-:W-:Y:S02]  /*278c0*/  @!P0 IMAD.MOV.U32 R22, RZ, RZ, R36 ;  /* 0x000000ffff168224 */ /* 0x008fe400078e0024 */
[----:B----4-:R-:W-:Y:S02]  /*278d0*/  @!P0 IMAD.MOV.U32 R23, RZ, RZ, R39 ;  /* 0x000000ffff178224 */ /* 0x010fe400078e0027 */
[----:B------:R-:W3:Y:S04]  /*278e0*/  LDL.LU R39, [R1+0xda8] ;  /* 0x000da80001277983 */ /* 0x000ee80000300800 */
[----:B------:R-:W4:Y:S04]  /*278f0*/  LDL R36, [R1+0xda4] ;  /* 0x000da40001247983 */ /* 0x000f280000100800 */
[----:B------:R0:W2:Y:S02]  /*27900*/  @!P0 LDG.E.U16 R250, desc[UR60][R22.64] ;  /* 0x0000003c16fa8981 */ /* 0x0000a4000c1e1500 */
[----:B0-----:R-:W-:-:S02]  /*27910*/  @!P0 IMAD.MOV.U32 R23, RZ, RZ, R32 ;  /* 0x000000ffff178224 */ /* 0x001fc400078e0020 */
[----:B------:R-:W-:Y:S01]  /*27920*/  @!P0 IMAD.MOV.U32 R22, RZ, RZ, R28 ;  /* 0x000000ffff168224 */ /* 0x000fe200078e001c */
[----:B------:R-:W2:Y:S04]  /*27930*/  LDL R32, [R1+0xd64] ;  /* 0x000d640001207983 */ /* 0x000ea80000100800 */
[----:B------:R-:W2:Y:S04]  /*27940*/  LDL.LU R43, [R1+0xd68] ;  /* 0x000d6800012b7983 */ /* 0x000ea80000300800 */
[----:B------:R-:W2:Y:S04]  /*27950*/  LDL.LU R28, [R1+0xd24] ;  /* 0x000d2400011c7983 */ /* 0x000ea80000300800 */
[----:B------:R0:W2:Y:S02]  /*27960*/  @!P0 LDG.E.U16 R249, desc[UR60][R22.64] ;  /* 0x0000003c16f98981 */ /* 0x0000a4000c1e1500 */
[----:B0-----:R-:W-:-:S02]  /*27970*/  @!P0 IMAD.MOV.U32 R22, RZ, RZ, R2 ;  /* 0x000000ffff168224 */ /* 0x001fc400078e0002 */
[----:B------:R-:W2:Y:S01]  /*27980*/  LDL R2, [R1+0xd28] ;  /* 0x000d280001027983 */ /* 0x000ea20000100800 */
[----:B------:R-:W-:Y:S02]  /*27990*/  PRMT R248, RZ, 0x7610, R248 ;  /* 0x00007610fff87816 */ /* 0x000fe400000000f8 */
[----:B------:R-:W-:Y:S01]  /*279a0*/  PRMT R247, RZ, 0x7610, R247 ;  /* 0x00007610fff77816 */ /* 0x000fe200000000f7 */
[----:B------:R-:W-:Y:S01]  /*279b0*/  @!P0 IMAD.MOV.U32 R23, RZ, RZ, R42 ;  /* 0x000000ffff178224 */ /* 0x000fe200078e002a */
[----:B------:R-:W-:Y:S02]  /*279c0*/  PRMT R246, RZ, 0x7610, R246 ;  /* 0x00007610fff67816 */ /* 0x000fe400000000f6 */
[----:B------:R-:W-:Y:S01]  /*279d0*/  PRMT R245, RZ, 0x7610, R245 ;  /* 0x00007610fff57816 */ /* 0x000fe200000000f5 */
[----:B------:R-:W2:Y:S04]  /*279e0*/  LDL.LU R42, [R1+0xce8] ;  /* 0x000ce800012a7983 */ /* 0x000ea80000300800 */
[----:B------:R0:W2:Y:S01]  /*279f0*/  @!P0 LDG.E.U16 R248, desc[UR60][R22.64] ;  /* 0x0000003c16f88981 */ /* 0x0000a2000c1e1500 */
[----:B------:R-:W-:-:S03]  /*27a00*/  PRMT R244, RZ, 0x7610, R244 ;  /* 0x00007610fff47816 */ /* 0x000fc600000000f4 */
[----:B------:R-:W2:Y:S04]  /*27a10*/  LDL R215, [R1+0x101c] ;  /* 0x00101c0001d77983 */ /* 0x000ea80000100800 */
[----:B------:R-:W2:Y:S01]  /*27a20*/  LDL R214, [R1+0x1020] ;  /* 0x0010200001d67983 */ /* 0x000ea20000100800 */
[----:B------:R-:W-:-:S03]  /*27a30*/  PRMT R243, RZ, 0x7610, R243 ;  /* 0x00007610fff37816 */ /* 0x000fc600000000f3 */
[----:B------:R-:W2:Y:S01]  /*27a40*/  LDL R213, [R1+0xfdc] ;  /* 0x000fdc0001d57983 */ /* 0x000ea20000100800 */
[----:B------:R-:W-:Y:S02]  /*27a50*/  PRMT R242, RZ, 0x7610, R242 ;  /* 0x00007610fff27816 */ /* 0x000fe400000000f2 */
[----:B------:R-:W-:Y:S02]  /*27a60*/  PRMT R241, RZ, 0x7610, R241 ;  /* 0x00007610fff17816 */ /* 0x000fe400000000f1 */
[----:B------:R-:W-:Y:S02]  /*27a70*/  PRMT R240, RZ, 0x7610, R240 ;  /* 0x00007610fff07816 */ /* 0x000fe400000000f0 */
[----:B------:R-:W-:Y:S01]  /*27a80*/  PRMT R239, RZ, 0x7610, R239 ;  /* 0x00007610ffef7816 */ /* 0x000fe200000000ef */
[----:B0-----:R-:W-:Y:S02]  /*27a90*/  @!P0 IMAD.MOV.U32 R22, RZ, RZ, R46 ;  /* 0x000000ffff168224 */ /* 0x001fe400078e002e */
[----:B------:R-:W-:Y:S01]  /*27aa0*/  @!P0 IMAD.MOV.U32 R23, RZ, RZ, R212 ;  /* 0x000000ffff178224 */ /* 0x000fe200078e00d4 */
[----:B------:R-:W2:Y:S04]  /*27ab0*/  LDL R46, [R1+0xce4] ;  /* 0x000ce400012e7983 */ /* 0x000ea80000100800 */
[----:B------:R-:W2:Y:S04]  /*27ac0*/  LDL R212, [R1+0xfe0] ;  /* 0x000fe00001d47983 */ /* 0x000ea80000100800 */
[----:B------:R0:W2:Y:S01]  /*27ad0*/  @!P0 LDG.E.U16 R247, desc[UR60][R22.64] ;  /* 0x0000003c16f78981 */ /* 0x0000a2000c1e1500 */
[----:B------:R-:W-:-:S02]  /*27ae0*/  PRMT R238, RZ, 0x7610, R238 ;  /* 0x00007610ffee7816 */ /* 0x000fc400000000ee */
[----:B------:R-:W-:Y:S02]  /*27af0*/  PRMT R237, RZ, 0x7610, R237 ;  /* 0x00007610ffed7816 */ /* 0x000fe400000000ed */
[----:B------:R-:W-:Y:S02]  /*27b00*/  PRMT R236, RZ, 0x7610, R236 ;  /* 0x00007610ffec7816 */ /* 0x000fe400000000ec */
[----:B------:R-:W-:Y:S01]  /*27b10*/  PRMT R235, RZ, 0x7610, R235 ;  /* 0x00007610ffeb7816 */ /* 0x000fe200000000eb */
[----:B------:R-:W2:Y:S01]  /*27b20*/  LDL R216, [R1+0xe5c] ;  /* 0x000e5c0001d87983 */ /* 0x000ea20000100800 */
[----:B0-----:R-:W-:Y:S02]  /*27b30*/  @!P0 IMAD.MOV.U32 R22, RZ, RZ, R45 ;  /* 0x000000ffff168224 */ /* 0x001fe400078e002d */
[----:B------:R-:W-:Y:S01]  /*27b40*/  @!P0 IMAD.MOV.U32 R23, RZ, RZ, R211 ;  /* 0x000000ffff178224 */ /* 0x000fe200078e00d3 */
[----:B------:R-:W2:Y:S04]  /*27b50*/  LDL R45, [R1+0xca4] ;  /* 0x000ca400012d7983 */ /* 0x000ea80000100800 */
[----:B------:R-:W2:Y:S04]  /*27b60*/  LDL R211, [R1+0xf9c] ;  /* 0x000f9c0001d37983 */ /* 0x000ea80000100800 */
[----:B------:R3:W2:Y:S02]  /*27b70*/  @!P0 LDG.E.U16 R246, desc[UR60][R22.64] ;  /* 0x0000003c16f68981 */ /* 0x0006a4000c1e1500 */
[----:B---3--:R-:W-:-:S02]  /*27b80*/  @!P0 IMAD.MOV.U32 R22, RZ, RZ, R39 ;  /* 0x000000ffff168224 */ /* 0x008fc400078e0027 */
[----:B----4-:R-:W-:Y:S02]  /*27b90*/  @!P0 IMAD.MOV.U32 R23, RZ, RZ, R36 ;  /* 0x000000ffff178224 */ /* 0x010fe400078e0024 */
[----:B------:R-:W3:Y:S04]  /*27ba0*/  LDL R36, [R1+0xca8] ;  /* 0x000ca80001247983 */ /* 0x000ee80000100800 */
[----:B------:R2:W4:Y:S02]  /*27bb0*/  @!P0 LDG.E.U16 R245, desc[UR60][R22.64] ;  /* 0x0000003c16f58981 */ /* 0x000524000c1e1500 */
[----:B--2---:R-:W-:Y:S02]  /*27bc0*/  @!P0 IMAD.MOV.U32 R23, RZ, RZ, R32 ;  /* 0x000000ffff178224 */ /* 0x004fe400078e0020 */
[----:B------:R-:W-:Y:S01]  /*27bd0*/  @!P0 IMAD.MOV.U32 R22, RZ, RZ, R43 ;  /* 0x000000ffff168224 */ /* 0x000fe200078e002b */
[----:B------:R-:W2:Y:S04]  /*27be0*/  LDL R32, [R1+0x2028] ;  /* 0x0020280001207983 */ /* 0x000ea80000100800 */
[----:B------:R0:W4:Y:S02]  /*27bf0*/  @!P0 LDG.E.U16 R244, desc[UR60][R22.64] ;  /* 0x0000003c16f48981 */ /* 0x000124000c1e1500 */
[----:B0-----:R-:W-:-:S02]  /*27c00*/  @!P0 IMAD.MOV.U32 R22, RZ, RZ, R2 ;  /* 0x000000ffff168224 */ /* 0x001fc400078e0002 */
[----:B------:R-:W4:Y:S01]  /*27c10*/  LDL R2, [R1+0x2050] ;  /* 0x0020500001027983 */ /* 0x000f220000100800 */
[----:B------:R-:W-:-:S05]  /*27c20*/  @!P0 IMAD.MOV.U32 R23, RZ, RZ, R28 ;  /* 0x000000ffff178224 */ /* 0x000fca00078e001c */
[----:B------:R0:W4:Y:S02]  /*27c30*/  @!P0 LDG.E.U16 R243, desc[UR60][R22.64] ;  /* 0x0000003c16f38981 */ /* 0x000124000c1e1500 */
[----:B0-----:R-:W-:Y:S02]  /*27c40*/  @!P0 IMAD.MOV.U32 R22, RZ, RZ, R42 ;  /* 0x000000ffff168224 */ /* 0x001fe400078e002a */
[----:B------:R-:W-:Y:S02]  /*27c50*/  @!P0 IMAD.MOV.U32 R23, RZ, RZ, R46 ;  /* 0x000000ffff178224 */ /* 0x000fe400078e002e */
[----:B------:R-:W4:Y:S04]  /*27c60*/  LDL R46, [R1+0xfa0] ;  /* 0x000fa000012e7983 */ /* 0x000f280000100800 */
[----:B------:R0:W4:Y:S02]  /*27c70*/  @!P0 LDG.E.U16 R242, desc[UR60][R22.64] ;  /* 0x0000003c16f28981 */ /* 0x000124000c1e1500 */
[----:B0-----:R-:W-:-:S02]  /*27c80*/  @!P0 IMAD.MOV.U32 R23, RZ, RZ, R45 ;  /* 0x000000ffff178224 */ /* 0x001fc400078e002d */
[----:B------:R-:W4:Y:S01]  /*27c90*/  LDL R45, [R1+0xf5c] ;  /* 0x000f5c00012d7983 */ /* 0x000f220000100800 */
[----:B---3--:R-:W-:-:S03]  /*27ca0*/  @!P0 IMAD.MOV.U32 R22, RZ, RZ, R36 ;  /* 0x000000ffff168224 */ /* 0x008fc600078e0024 */
[----:B------:R-:W3:Y:S04]  /*27cb0*/  LDL R36, [R1+0xf60] ;  /* 0x000f600001247983 */ /* 0x000ee80000100800 */
[----:B------:R2:W3:Y:S02]  /*27cc0*/  @!P0 LDG.E.U16 R241, desc[UR60][R22.64] ;  /* 0x0000003c16f18981 */ /* 0x0004e4000c1e1500 */
[----:B--2---:R-:W-:Y:S02]  /*27cd0*/  @!P0 IMAD.MOV.U32 R23, RZ, RZ, R32 ;  /* 0x000000ffff178224 */ /* 0x004fe400078e0020 */
[----:B------:R-:W2:Y:S01]  /*27ce0*/  LDL R32, [R1+0xf1c] ;  /* 0x000f1c0001207983 */ /* 0x000ea20000100800 */
[----:B----4-:R-:W-:-:S03]  /*27cf0*/  @!P0 IMAD.MOV.U32 R22, RZ, RZ, R2 ;  /* 0x000000ffff168224 */ /* 0x010fc600078e0002 */
[----:B------:R-:W4:Y:S04]  /*27d00*/  LDL R2, [R1+0xf20] ;  /* 0x000f200001027983 */ /* 0x000f280000100800 */
[----:B------:R0:W4:Y:S02]  /*27d10*/  @!P0 LDG.E.U16 R240, desc[UR60][R22.64] ;  /* 0x0000003c16f08981 */ /* 0x000124000c1e1500 */
        /* <DEDUP_REMOVED lines=17> */
[----:B---3--:R-:W-:-:S05]  /*27e30*/  @!P0 IMAD.MOV.U32 R22, RZ, RZ, R36 ;  /* 0x000000ffff168224 */ /* 0x008fca00078e0024 */
[----:B------:R2:W3:Y:S02]  /*27e40*/  @!P0 LDG.E.U16 R236, desc[UR60][R22.64] ;  /* 0x0000003c16ec8981 */ /* 0x0004e4000c1e1500 */
[----:B--2---:R-:W-:Y:S02]  /*27e50*/  @!P0 IMAD.MOV.U32 R23, RZ, RZ, R32 ;  /* 0x000000ffff178224 */ /* 0x004fe400078e0020 */
[----:B----4-:R-:W-:Y:S02]  /*27e60*/  @!P0 IMAD.MOV.U32 R22, RZ, RZ, R2 ;  /* 0x000000ffff168224 */ /* 0x010fe400078e0002 */
[----:B------:R-:W2:Y:S04]  /*27e70*/  LDL.LU R2, [R1+0xde0] ;  /* 0x000de00001027983 */ /* 0x000ea80000300800 */
[----:B------:R-:W4:Y:S04]  /*27e80*/  LDL.LU R36, [R1+0xda0] ;  /* 0x000da00001247983 */ /* 0x000f280000300800 */
[----:B------:R-:W3:Y:S04]  /*27e90*/  LDL.LU R32, [R1+0xd9c] ;  /* 0x000d9c0001207983 */ /* 0x000ee80000300800 */
[----:B------:R0:W3:Y:S04]  /*27ea0*/  @!P0 LDG.E.U16 R235, desc[UR60][R22.64] ;  /* 0x0000003c16eb8981 */ /* 0x0000e8000c1e1500 */
[----:B------:R-:W2:Y:S01]  /*27eb0*/  LDL R23, [R1+0xedc] ;  /* 0x000edc0001177983 */ /* 0x000ea20000100800 */
[----:B------:R-:W-:-:S02]  /*27ec0*/  PRMT R234, RZ, 0x7610, R234 ;  /* 0x00007610ffea7816 */ /* 0x000fc400000000ea */
[----:B------:R-:W-:Y:S01]  /*27ed0*/  PRMT R233, RZ, 0x7610, R233 ;  /* 0x00007610ffe97816 */ /* 0x000fe200000000e9 */
[----:B0-----:R-:W-:Y:S02]  /*27ee0*/  @!P0 IMAD.MOV.U32 R22, RZ, RZ, R212 ;  /* 0x000000ffff168224 */ /* 0x001fe400078e00d4 */
[----:B------:R-:W3:Y:S01]  /*27ef0*/  LDL R212, [R1+0xd5c] ;  /* 0x000d5c0001d47983 */ /* 0x000ee20000100800 */
[----:B------:R-:W-:Y:S02]  /*27f00*/  PRMT R232, RZ, 0x7610, R232 ;  /* 0x00007610ffe87816 */ /* 0x000fe400000000e8 */
[----:B------:R-:W-:Y:S01]  /*27f10*/  PRMT R231, RZ, 0x7610, R231 ;  /* 0x00007610ffe77816 */ /* 0x000fe200000000e7 */
[----:B--2---:R0:W2:Y:S02]  /*27f20*/  @!P0 LDG.E.U16 R234, desc[UR60][R22.64] ;  /* 0x0000003c16ea8981 */ /* 0x0040a4000c1e1500 */
[----:B0-----:R-:W-:Y:S02]  /*27f30*/  @!P0 IMAD.MOV.U32 R22, RZ, RZ, R45 ;  /* 0x000000ffff168224 */ /* 0x001fe400078e002d */
[----:B------:R-:W-:-:S02]  /*27f40*/  @!P0 IMAD.MOV.U32 R23, RZ, RZ, R46 ;  /* 0x000000ffff178224 */ /* 0x000fc400078e002e */
[----:B------:R-:W2:Y:S04]  /*27f50*/  LDL.LU R46, [R1+0xd60] ;  /* 0x000d6000012e7983 */ /* 0x000ea80000300800 */
[----:B------:R0:W2:Y:S04]  /*27f60*/  @!P0 LDG.E.U16 R233, desc[UR60][R22.64] ;  /* 0x0000003c16e98981 */ /* 0x0000a8000c1e1500 */
[----:B------:R-:W2:Y:S01]  /*27f70*/  LDL.LU R45, [R1+0xd20] ;  /* 0x000d2000012d7983 */ /* 0x000ea20000300800 */
[----:B0-----:R-:W-:-:S03]  /*27f80*/  @!P0 IMAD.MOV.U32 R22, RZ, RZ, R211 ;  /* 0x000000ffff168224 */ /* 0x001fc600078e00d3 */
[----:B------:R-:W2:Y:S01]  /*27f90*/  LDL R211, [R1+0xd1c] ;  /* 0x000d1c0001d37983 */ /* 0x000ea20000100800 */
[----:B------:R-:W-:Y:S01]  /*27fa0*/  @!P0 IMAD.MOV.U32 R23, RZ, RZ, R216 ;  /* 0x000000ffff178224 */ /* 0x000fe200078e00d8 */
[----:B------:R-:W-:Y:S02]  /*27fb0*/  PRMT R230, RZ, 0x7610, R230 ;  /* 0x00007610ffe67816 */ /* 0x000fe400000000e6 */
[----:B------:R-:W-:Y:S02]  /*27fc0*/  PRMT R229, RZ, 0x7610, R229 ;  /* 0x00007610ffe57816 */ /* 0x000fe400000000e5 */
[----:B------:R-:W-:Y:S02]  /*27fd0*/  PRMT R228, RZ, 0x7610, R228 ;  /* 0x00007610ffe47816 */ /* 0x000fe400000000e4 */
[----:B------:R-:W-:Y:S01]  /*27fe0*/  PRMT R227, RZ, 0x7610, R227 ;  /* 0x00007610ffe37816 */ /* 0x000fe200000000e3 */
[----:B------:R0:W2:Y:S01]  /*27ff0*/  @!P0 LDG.E.U16 R232, desc[UR60][R22.64] ;  /* 0x0000003c16e88981 */ /* 0x0000a2000c1e1500 */
[----:B------:R-:W-:-:S03]  /*28000*/  PRMT R226, RZ, 0x7610, R226 ;  /* 0x00007610ffe27816 */ /* 0x000fc600000000e2 */
[----:B------:R-:W2:Y:S01]  /*28010*/  LDL R216, [R1+0x2024] ;  /* 0x0020240001d87983 */ /* 0x000ea20000100800 */
[----:B0-----:R-:W-:Y:S02]  /*28020*/  @!P0 IMAD.MOV.U32 R22, RZ, RZ, R214 ;  /* 0x000000ffff168224 */ /* 0x001fe400078e00d6 */
[----:B------:R-:W-:Y:S01]  /*28030*/  @!P0 IMAD.MOV.U32 R23, RZ, RZ, R215 ;  /* 0x000000ffff178224 */ /* 0x000fe200078e00d7 */
[----:B------:R-:W2:Y:S04]  /*28040*/  LDL R214, [R1+0x1014] ;  /* 0x0010140001d67983 */ /* 0x000ea80000100800 */
[----:B------:R-:W2:Y:S04]  /*28050*/  LDL R215, [R1+0x204c] ;  /* 0x00204c0001d77983 */ /* 0x000ea80000100800 */
[----:B------:R0:W2:Y:S02]  /*28060*/  @!P0 LDG.E.U16 R231, desc[UR60][R22.64] ;  /* 0x0000003c16e78981 */ /* 0x0000a4000c1e1500 */
[----:B0-----:R-:W-:-:S02]  /*28070*/  @!P0 IMAD.MOV.U32 R22, RZ, RZ, R2 ;  /* 0x000000ffff168224 */ /* 0x001fc400078e0002 */
[----:B------:R-:W-:Y:S02]  /*28080*/  @!P0 IMAD.MOV.U32 R23, RZ, RZ, R213 ;  /* 0x000000ffff178224 */ /* 0x000fe400078e00d5 */
[----:B------:R-:W2:Y:S04]  /*28090*/  LDL R213, [R1+0x1018] ;  /* 0x0010180001d57983 */ /* 0x000ea80000100800 */
[----:B------:R4:W2:Y:S02]  /*280a0*/  @!P0 LDG.E.U16 R230, desc[UR60][R22.64] ;  /* 0x0000003c16e68981 */ /* 0x0008a4000c1e1500 */
[----:B----4-:R-:W-:Y:S02]  /*280b0*/  @!P0 IMAD.MOV.U32 R22, RZ, RZ, R36 ;  /* 0x000000ffff168224 */ /* 0x010fe400078e0024 */
[----:B---3--:R-:W-:-:S05]  /*280c0*/  @!P0 IMAD.MOV.U32 R23, RZ, RZ, R32 ;  /* 0x000000ffff178224 */ /* 0x008fca00078e0020 */
[----:B------:R0:W3:Y:S02]  /*280d0*/  @!P0 LDG.E.U16 R229, desc[UR60][R22.64] ;  /* 0x0000003c16e58981 */ /* 0x0000e4000c1e1500 */
[----:B0-----:R-:W-:Y:S02]  /*280e0*/  @!P0 IMAD.MOV.U32 R23, RZ, RZ, R212 ;  /* 0x000000ffff178224 */ /* 0x001fe400078e00d4 */
[----:B------:R-:W4:Y:S01]  /*280f0*/  LDL R212, [R1+0xfd4] ;  /* 0x000fd40001d47983 */ /* 0x000f220000100800 */
[----:B--2---:R-:W-:-:S05]  /*28100*/  @!P0 IMAD.MOV.U32 R22, RZ, RZ, R46 ;  /* 0x000000ffff168224 */ /* 0x004fca00078e002e */
[----:B------:R0:W2:Y:S02]  /*28110*/  @!P0 LDG.E.U16 R228, desc[UR60][R22.64] ;  /* 0x0000003c16e48981 */ /* 0x0000a4000c1e1500 */
[----:B0-----:R-:W-:Y:S02]  /*28120*/  @!P0 IMAD.MOV.U32 R22, RZ, RZ, R45 ;  /* 0x000000ffff168224 */ /* 0x001fe400078e002d */
[----:B------:R-:W-:Y:S02]  /*28130*/  @!P0 IMAD.MOV.U32 R23, RZ, RZ, R211 ;  /* 0x000000ffff178224 */ /* 0x000fe400078e00d3 */
[----:B------:R-:W3:Y:S04]  /*28140*/  LDL R211, [R1+0xfd8] ;  /* 0x000fd80001d37983 */ /* 0x000ee80000100800 */
[----:B------:R0:W2:Y:S04]  /*28150*/  @!P0 LDG.E.U16 R227, desc[UR60][R22.64] ;  /* 0x0000003c16e38981 */ /* 0x0000a8000c1e1500 */
[----:B------:R-:W0:Y:S04]  /*28160*/  LDL R22, [R1+0xcdc] ;  /* 0x000cdc0001167983 */ /* 0x000e280000100800 */
[----:B------:R-:W0:Y:S02]  /*28170*/  LDL R23, [R1+0xce0] ;  /* 0x000ce00001177983 */ /* 0x000e240000100800 */
[----:B0-----:R-:W-:-:S04]  /*28180*/  @!P0 LOP3.LUT R23, R23, R22, RZ, 0x3c, !PT ;  /* 0x0000001617178212 */ /* 0x001fc800078e3cff */
[----:B------:R-:W-:-:S04]  /*28190*/  @!P0 LOP3.LUT R22, R23, R22, RZ, 0x3c, !PT ;  /* 0x0000001617168212 */ /* 0x000fc800078e3cff */
[----:B------:R-:W-:-:S05]  /*281a0*/  @!P0 LOP3.LUT R23, R23, R22, RZ, 0x3c, !PT ;  /* 0x0000001617178212 */ /* 0x000fca00078e3cff */
[----:B------:R0:W2:Y:S04]  /*281b0*/  @!P0 LDG.E.U16 R226, desc[UR60][R22.64] ;  /* 0x0000003c16e28981 */ /* 0x0000a8000c1e1500 */
[----:B------:R-:W0:Y:S01]  /*281c0*/  LDL R23, [R1+0xca0] ;  /* 0x000ca00001177983 */ /* 0x000e220000100800 */
[----:B------:R-:W-:Y:S02]  /*281d0*/  PRMT R225, RZ, 0x7610, R225 ;  /* 0x00007610ffe17816 */ /* 0x000fe400000000e1 */
[----:B------:R-:W-:Y:S02]  /*281e0*/  PRMT R224, RZ, 0x7610, R224 ;  /* 0x00007610ffe07816 */ /* 0x000fe400000000e0 */
[----:B------:R-:W-:Y:S02]  /*281f0*/  PRMT R223, RZ, 0x7610, R223 ;  /* 0x00007610ffdf7816 */ /* 0x000fe400000000df */
[----:B------:R-:W-:Y:S01]  /*28200*/  PRMT R222, RZ, 0x7610, R222 ;  /* 0x00007610ffde7816 */ /* 0x000fe200000000de */
[----:B------:R1:W-:Y:S01]  /*28210*/  STL [R1+0x2090], R13 ;  /* 0x0020900d01007387 */ /* 0x0003e20000100800 */
[----:B0-----:R-:W-:-:S02]  /*28220*/  @!P0 IMAD.MOV.U32 R22, RZ, RZ, R23 ;  /* 0x000000ffff168224 */ /* 0x001fc400078e0017 */
[----:B------:R-:W-:Y:S01]  /*28230*/  @!P0 IMAD.MOV.U32 R23, RZ, RZ, R13 ;  /* 0x000000ffff178224 */ /* 0x000fe200078e000d */
[----:B------:R-:W-:Y:S02]  /*28240*/  PRMT R221, RZ, 0x7610, R221 ;  /* 0x00007610ffdd7816 */ /* 0x000fe400000000dd */
[----:B------:R-:W-:Y:S01]  /*28250*/  PRMT R220, RZ, 0x7610, R220 ;  /* 0x00007610ffdc7816 */ /* 0x000fe200000000dc */
[----:B-1----:R-:W2:Y:S04]  /*28260*/  LDL R13, [R1+0xe58] ;  /* 0x000e5800010d7983 */ /* 0x002ea80000100800 */
[----:B------:R0:W2:Y:S02]  /*28270*/  @!P0 LDG.E.U16 R225, desc[UR60][R22.64] ;  /* 0x0000003c16e18981 */ /* 0x0000a4000c1e1500 */
[----:B0-----:R-:W-:-:S02]  /*28280*/  @!P0 IMAD.MOV.U32 R22, RZ, RZ, R215 ;  /* 0x000000ffff168224 */ /* 0x001fc400078e00d7 */
[----:B------:R-:W-:Y:S01]  /*28290*/  @!P0 IMAD.MOV.U32 R23, RZ, RZ, R216 ;  /* 0x000000ffff178224 */ /* 0x000fe200078e00d8 */
[----:B------:R-:W2:Y:S04]  /*282a0*/  LDL R215, [R1+0xed4] ;  /* 0x000ed40001d77983 */ /* 0x000ea80000100800 */
[----:B------:R-:W2:Y:S04]  /*282b0*/  LDL R216, [R1+0xf18] ;  /* 0x000f180001d87983 */ /* 0x000ea80000100800 */
[----:B------:R0:W2:Y:S02]  /*282c0*/  @!P0 LDG.E.U16 R224, desc[UR60][R22.64] ;  /* 0x0000003c16e08981 */ /* 0x0000a4000c1e1500 */
[----:B0-----:R-:W-:-:S02]  /*282d0*/  @!P0 IMAD.MOV.U32 R22, RZ, RZ, R213 ;  /* 0x000000ffff168224 */ /* 0x001fc400078e00d5 */
[----:B------:R-:W-:Y:S01]  /*282e0*/  @!P0 IMAD.MOV.U32 R23, RZ, RZ, R214 ;  /* 0x000000ffff178224 */ /* 0x000fe200078e00d6 */
[----:B------:R-:W2:Y:S04]  /*282f0*/  LDL R213, [R1+0xe94] ;  /* 0x000e940001d57983 */ /* 0x000ea80000100800 */
[----:B------:R-:W2:Y:S04]  /*28300*/  LDL R214, [R1+0xed8] ;  /* 0x000ed80001d67983 */ /* 0x000ea80000100800 */
[----:B------:R3:W2:Y:S02]  /*28310*/  @!P0 LDG.E.U16 R223, desc[UR60][R22.64] ;  /* 0x0000003c16df8981 */ /* 0x0006a4000c1e1500 */
[----:B---3--:R-:W-:-:S02]  /*28320*/  @!P0 IMAD.MOV.U32 R22, RZ, RZ, R211 ;  /* 0x000000ffff168224 */ /* 0x008fc400078e00d3 */
[----:B----4-:R-:W-:Y:S01]  /*28330*/  @!P0 IMAD.MOV.U32 R23, RZ, RZ, R212 ;  /* 0x000000ffff178224 */ /* 0x010fe200078e00d4 */
[----:B------:R-:W3:Y:S04]  /*28340*/  LDL R211, [R1+0xe54] ;  /* 0x000e540001d37983 */ /* 0x000ee80000100800 */
[----:B------:R-:W4:Y:S04]  /*28350*/  LDL R212, [R1+0xe98] ;  /* 0x000e980001d47983 */ /* 0x000f280000100800 */
[----:B------:R0:W3:Y:S04]  /*28360*/  @!P0 LDG.E.U16 R222, desc[UR60][R22.64] ;  /* 0x0000003c16de8981 */ /* 0x0000e8000c1e1500 */
[----:B------:R-:W0:Y:S04]  /*28370*/  LDL R22, [R1+0xf94] ;  /* 0x000f940001167983 */ /* 0x000e280000100800 */
[----:B------:R-:W0:Y:S02]  /*28380*/  LDL R23, [R1+0xf98] ;  /* 0x000f980001177983 */ /* 0x000e240000100800 */
[----:B0-----:R-:W-:-:S04]  /*28390*/  @!P0 LOP3.LUT R23, R23, R22, RZ, 0x3c, !PT ;  /* 0x0000001617178212 */ /* 0x001fc800078e3cff */
[----:B------:R-:W-:-:S04]  /*283a0*/  @!P0 LOP3.LUT R22, R23, R22, RZ, 0x3c, !PT ;  /* 0x0000001617168212 */ /* 0x000fc800078e3cff */
[----:B------:R-:W-:-:S05]  /*283b0*/  @!P0 LOP3.LUT R23, R23, R22, RZ, 0x3c, !PT ;  /* 0x0000001617178212 */ /* 0x000fca00078e3cff */
[----:B------:R0:W3:Y:S04]  /*283c0*/  @!P0 LDG.E.U16 R221, desc[UR60][R22.64] ;  /* 0x0000003c16dd8981 */ /* 0x0000e8000c1e1500 */
[----:B------:R-:W0:Y:S04]  /*283d0*/  LDL R22, [R1+0xf54] ;  /* 0x000f540001167983 */ /* 0x000e280000100800 */
[----:B------:R-:W0:Y:S02]  /*283e0*/  LDL R23, [R1+0xf58] ;  /* 0x000f580001177983 */ /* 0x000e240000100800 */
[----:B0-----:R-:W-:-:S04]  /*283f0*/  @!P0 LOP3.LUT R23, R23, R22, RZ, 0x3c, !PT ;  /* 0x0000001617178212 */ /* 0x001fc800078e3cff */
[----:B------:R-:W-:-:S04]  /*28400*/  @!P0 LOP3.LUT R22, R23, R22, RZ, 0x3c, !PT ;  /* 0x0000001617168212 */ /* 0x000fc800078e3cff */
[----:B------:R-:W-:-:S05]  /*28410*/  @!P0 LOP3.LUT R23, R23, R22, RZ, 0x3c, !PT ;  /* 0x0000001617178212 */ /* 0x000fca00078e3cff */
[----:B------:R2:W3:Y:S04]  /*28420*/  @!P0 LDG.E.U16 R220, desc[UR60][R22.64] ;  /* 0x0000003c16dc8981 */ /* 0x0004e8000c1e1500 */
[----:B------:R-:W4:Y:S01]  /*28430*/  LDL R23, [R1+0xf14] ;  /* 0x000f140001177983 */ /* 0x000f220000100800 */
[----:B------:R-:W-:Y:S01]  /*28440*/  PRMT R219, RZ, 0x7610, R219 ;  /* 0x00007610ffdb7816 */ /* 0x000fe200000000db */
[----:B--2---:R-:W-:Y:S01]  /*28450*/  @!P0 IMAD.MOV.U32 R22, RZ, RZ, R216 ;  /* 0x000000ffff168224 */ /* 0x004fe200078e00d8 */
[----:B------:R-:W-:Y:S02]  /*28460*/  PRMT R218, RZ, 0x7610, R218 ;  /* 0x00007610ffda7816 */ /* 0x000fe400000000da */
[----:B------:R-:W-:Y:S02]  /*28470*/  PRMT R217, RZ, 0x7610, R217 ;  /* 0x00007610ffd97816 */ /* 0x000fe400000000d9 */
[----:B------:R-:W-:Y:S01]  /*28480*/  PRMT R12, RZ, 0x7610, R12 ;  /* 0x00007610ff0c7816 */ /* 0x000fe2000000000c */
        /* <DEDUP_REMOVED lines=127> */
[----:B------:R0:W-:Y:S04]  /*28c80*/  STL [R1+0x208c], R10 ;  /* 0x00208c0a01007387 */ /* 0x0001e80000100800 */
        /* <DEDUP_REMOVED lines=26> */
[----:B------:R2:W-:Y:S04]  /*28e30*/  STS.U16 [R8+0x22500], R54 ;  /* 0x0225003608007388 */ /* 0x0005e80000000400 */
[----:B------:R3:W-:Y:S04]  /*28e40*/  STS.U16 [R8+0x22900], R53 ;  /* 0x0229003508007388 */ /* 0x0007e80000000400 */
[----:B------:R4:W-:Y:S04]  /*28e50*/  STS.U16 [R8+0x22d00], R52 ;  /* 0x022d003408007388 */ /* 0x0009e80000000400 */
[----:B------:R-:W-:Y:S04]  /*28e60*/  STS.U16 [R8+0x23100], R51 ;  /* 0x0231003308007388 */ /* 0x000fe80000000400 */
[----:B------:R-:W-:Y:S04]  /*28e70*/  STS.U16 [R8+0x23500], R50 ;  /* 0x0235003208007388 */ /* 0x000fe80000000400 */
[----:B------:R-:W-:Y:S04]  /*28e80*/  STS.U16 [R8+0x23900], R49 ;  /* 0x0239003108007388 */ /* 0x000fe80000000400 */
[----:B------:R-:W-:Y:S04]  /*28e90*/  STS.U16 [R8+0x23d00], R44 ;  /* 0x023d002c08007388 */ /* 0x000fe80000000400 */
[----:B------:R4:W-:Y:S04]  /*28ea0*/  STL [R1+0x2098], R8 ;  /* 0x0020980801007387 */ /* 0x0009e80000100800 */
[----:B------:R4:W-:Y:S04]  /*28eb0*/  STS.U16 [R7+0x20580], R40 ;  /* 0x0205802807007388 */ /* 0x0009e80000000400 */
[----:B0-----:R-:W4:Y:S04]  /*28ec0*/  LDL R10, [R1+0x2044] ;  /* 0x00204400010a7983 */ /* 0x001f280000100800 */
[----:B-1----:R-:W4:Y:S04]  /*28ed0*/  LDL R9, [R1+0x100c] ;  /* 0x00100c0001097983 */ /* 0x002f280000100800 */
[----:B--2---:R-:W2:Y:S04]  /*28ee0*/  LDL R54, [R1+0x1004] ;  /* 0x0010040001367983 */ /* 0x004ea80000100800 */
[----:B---3--:R-:W3:Y:S04]  /*28ef0*/  LDL R53, [R1+0x1008] ;  /* 0x0010080001357983 */ /* 0x008ee80000100800 */
[----:B------:R0:W-:Y:S04]  /*28f00*/  STS.U16 [R7+0x20980], R26 ;  /* 0x0209801a07007388 */ /* 0x0001e80000000400 */
[----:B----4-:R-:W4:Y:S04]  /*28f10*/  LDL R52, [R1+0xfcc] ;  /* 0x000fcc0001347983 */ /* 0x010f280000100800 */
[----:B------:R-:W2:Y:S04]  /*28f20*/  LDL R8, [R1+0x1010] ;  /* 0x0010100001087983 */ /* 0x000ea80000100800 */
[----:B------:R-:W3:Y:S04]  /*28f30*/  LDL R40, [R1+0x1038] ;  /* 0x0010380001287983 */ /* 0x000ee80000100800 */
[----:B------:R1:W4:Y:S04]  /*28f40*/  @!P0 LDG.E.U16 R219, desc[UR60][R22.64] ;  /* 0x0000003c16db8981 */ /* 0x000328000c1e1500 */
[----:B0-----:R-:W2:Y:S04]  /*28f50*/  LDL R26, [R1+0xfd0] ;  /* 0x000fd000011a7983 */ /* 0x001ea80000100800 */
[----:B------:R0:W-:Y:S04]  /*28f60*/  STS.U16 [R7+0x20d80], R25 ;  /* 0x020d801907007388 */ /* 0x0001e80000000400 */
[----:B------:R-:W2:Y:S04]  /*28f70*/  LDL R51, [R1+0xfc4] ;  /* 0x000fc40001337983 */ /* 0x000ea80000100800 */
[----:B------:R-:W2:Y:S04]  /*28f80*/  LDL R50, [R1+0xf8c] ;  /* 0x000f8c0001327983 */ /* 0x000ea80000100800 */
[----:B------:R-:W2:Y:S01]  /*28f90*/  LDL R49, [R1+0xf90] ;  /* 0x000f900001317983 */ /* 0x000ea20000100800 */
[----:B-1----:R-:W-:-:S02]  /*28fa0*/  @!P0 IMAD.MOV.U32 R22, RZ, RZ, R214 ;  /* 0x000000ffff168224 */ /* 0x002fc400078e00d6 */
[----:B------:R-:W-:Y:S01]  /*28fb0*/  @!P0 IMAD.MOV.U32 R23, RZ, RZ, R215 ;  /* 0x000000ffff178224 */ /* 0x000fe200078e00d7 */
[----:B0-----:R-:W2:Y:S04]  /*28fc0*/  LDL R25, [R1+0xfc8] ;  /* 0x000fc80001197983 */ /* 0x001ea80000100800 */
[----:B------:R0:W3:Y:S02]  /*28fd0*/  @!P0 LDG.E.U16 R218, desc[UR60][R22.64] ;  /* 0x0000003c16da8981 */ /* 0x0000e4000c1e1500 */
[----:B0-----:R-:W-:Y:S02]  /*28fe0*/  @!P0 IMAD.MOV.U32 R22, RZ, RZ, R212 ;  /* 0x000000ffff168224 */ /* 0x001fe400078e00d4 */
[----:B------:R-:W-:-:S05]  /*28ff0*/  @!P0 IMAD.MOV.U32 R23, RZ, RZ, R213 ;  /* 0x000000ffff178224 */ /* 0x000fca00078e00d5 */
[----:B------:R0:W2:Y:S02]  /*29000*/  @!P0 LDG.E.U16 R217, desc[UR60][R22.64] ;  /* 0x0000003c16d98981 */ /* 0x0000a4000c1e1500 */
[----:B0-----:R-:W-:Y:S02]  /*29010*/  @!P0 IMAD.MOV.U32 R22, RZ, RZ, R13 ;  /* 0x000000ffff168224 */ /* 0x001fe400078e000d */
[----:B------:R-:W-:-:S05]  /*29020*/  @!P0 IMAD.MOV.U32 R23, RZ, RZ, R211 ;  /* 0x000000ffff178224 */ /* 0x000fca00078e00d3 */
[----:B------:R-:W2:Y:S04]  /*29030*/  @!P0 LDG.E.U16 R12, desc[UR60][R22.64] ;  /* 0x0000003c160c8981 */ /* 0x000ea8000c1e1500 */
[----:B------:R-:W2:Y:S04]  /*29040*/  LDL R23, [R1+0x2020] ;  /* 0x0020200001177983 */ /* 0x000ea80000100800 */
[----:B------:R-:W2:Y:S04]  /*29050*/  LDL R22, [R1+0x2048] ;  /* 0x0020480001167983 */ /* 0x000ea80000100800 */
[----:B------:R-:W2:Y:S04]  /*29060*/  LDL.LU R13, [R1+0xc90] ;  /* 0x000c9000010d7983 */ /* 0x000ea80000300800 */
        /* <DEDUP_REMOVED lines=13> */
[----:B------:R0:W-:Y:S01]  /*29140*/  STL [R1+0x209c], R7 ;  /* 0x00209c0701007387 */ /* 0x0001e20000100800 */
[----:B------:R-:W-:-:S03]  /*29150*/  PRMT R48, RZ, 0x7610, R48 ;  /* 0x00007610ff307816 */ /* 0x000fc60000000030 */
[----:B------:R-:W-:Y:S04]  /*29160*/  STS.U16 [R6+0x20200], R240 ;  /* 0x020200f006007388 */ /* 0x000fe80000000400 */
[----:B------:R-:W-:Y:S04]  /*29170*/  STS.U16 [R6+0x20600], R239 ;  /* 0x020600ef06007388 */ /* 0x000fe80000000400 */
[----:B------:R-:W-:Y:S04]  /*29180*/  STS.U16 [R6+0x20a00], R238 ;  /* 0x020a00ee06007388 */ /* 0x000fe80000000400 */
[----:B------:R-:W-:Y:S04]  /*29190*/  STS.U16 [R6+0x20e00], R237 ;  /* 0x020e00ed06007388 */ /* 0x000fe80000000400 */
[----:B0-----:R-:W2:Y:S04]  /*291a0*/  LDL.LU R7, [R1+0xd10] ;  /* 0x000d100001077983 */ /* 0x001ea80000300800 */
[----:B------:R-:W-:Y:S04]  /*291b0*/  STL [R1+0x20a0], R6 ;  /* 0x0020a00601007387 */ /* 0x000fe80000100800 */
[----:B------:R-:W2:Y:S04]  /*291c0*/  LDL R41, [R1+0xf88] ;  /* 0x000f880001297983 */ /* 0x000ea80000100800 */
[----:B------:R-:W2:Y:S04]  /*291d0*/  LDL R44, [R1+0xf84] ;  /* 0x000f8400012c7983 */ /* 0x000ea80000100800 */
        /* <DEDUP_REMOVED lines=14> */
[----:B------:R1:W-:Y:S04]  /*292c0*/  STS.U16 [R5+0x20a80], R222 ;  /* 0x020a80de05007388 */ /* 0x0003e80000000400 */
[----:B------:R1:W-:Y:S04]  /*292d0*/  STS.U16 [R5+0x20e80], R221 ;  /* 0x020e80dd05007388 */ /* 0x0003e80000000400 */
[----:B------:R1:W-:Y:S01]  /*292e0*/  STS.U16 [R5+0x21280], R220 ;  /* 0x021280dc05007388 */ /* 0x0003e20000000400 */
[----:B------:R-:W-:-:S02]  /*292f0*/  PRMT R47, RZ, 0x7610, R47 ;  /* 0x00007610ff2f7816 */ /* 0x000fc4000000002f */
[----:B------:R-:W-:Y:S02]  /*29300*/  PRMT R252, RZ, 0x7610, R252 ;  /* 0x00007610fffc7816 */ /* 0x000fe400000000fc */
[----:B------:R-:W-:Y:S01]  /*29310*/  PRMT R251, RZ, 0x7610, R251 ;  /* 0x00007610fffb7816 */ /* 0x000fe200000000fb */
[----:B------:R-:W2:Y:S01]  /*29320*/  LDL R55, [R1+0xf0c] ;  /* 0x000f0c0001377983 */ /* 0x000ea20000100800 */
[----:B------:R-:W-:Y:S02]  /*29330*/  PRMT R250, RZ, 0x7610, R250 ;  /* 0x00007610fffa7816 */ /* 0x000fe400000000fa */
[----:B------:R-:W-:Y:S01]  /*29340*/  PRMT R249, RZ, 0x7610, R249 ;  /* 0x00007610fff97816 */ /* 0x000fe200000000f9 */
[----:B0-----:R-:W2:Y:S04]  /*29350*/  LDL R6, [R1+0xed0] ;  /* 0x000ed00001067983 */ /* 0x001ea80000100800 */
[----:B----4-:R0:W-:Y:S04]  /*29360*/  STS.U16 [R5+0x21680], R219 ;  /* 0x021680db05007388 */ /* 0x0101e80000000400 */
[----:B---3--:R3:W-:Y:S04]  /*29370*/  STS.U16 [R5+0x21a80], R218 ;  /* 0x021a80da05007388 */ /* 0x0087e80000000400 */
[----:B--2---:R2:W-:Y:S04]  /*29380*/  STS.U16 [R5+0x21e80], R217 ;  /* 0x021e80d905007388 */ /* 0x0045e80000000400 */
[----:B------:R4:W-:Y:S04]  /*29390*/  STS.U16 [R5+0x22280], R12 ;  /* 0x0222800c05007388 */ /* 0x0009e80000000400 */
[----:B------:R1:W4:Y:S02]  /*293a0*/  @!P0 LDG.E.U16 R48, desc[UR60][R22.64] ;  /* 0x0000003c16308981 */ /* 0x000324000c1e1500 */
[----:B-1----:R-:W-:-:S02]  /*293b0*/  @!P0 IMAD.MOV.U32 R22, RZ, RZ, R10 ;  /* 0x000000ffff168224 */ /* 0x002fc400078e000a */
[----:B------:R-:W-:Y:S01]  /*293c0*/  @!P0 IMAD.MOV.U32 R23, RZ, RZ, R40 ;  /* 0x000000ffff178224 */ /* 0x000fe200078e0028 */
[----:B------:R-:W3:Y:S04]  /*293d0*/  LDL R10, [R1+0xf50] ;  /* 0x000f5000010a7983 */ /* 0x000ee80000100800 */
[----:B------:R-:W2:Y:S04]  /*293e0*/  LDL R40, [R1+0xf4c] ;  /* 0x000f4c0001287983 */ /* 0x000ea80000100800 */
[----:B------:R1:W4:Y:S02]  /*293f0*/  @!P0 LDG.E.U16 R47, desc[UR60][R22.64] ;  /* 0x0000003c162f8981 */ /* 0x000324000c1e1500 */
[----:B-1----:R-:W-:-:S02]  /*29400*/  @!P0 IMAD.MOV.U32 R22, RZ, RZ, R8 ;  /* 0x000000ffff168224 */ /* 0x002fc400078e0008 */
[----:B------:R-:W-:Y:S01]  /*29410*/  @!P0 IMAD.MOV.U32 R23, RZ, RZ, R9 ;  /* 0x000000ffff178224 */ /* 0x000fe200078e0009 */
[----:B------:R-:W4:Y:S04]  /*29420*/  LDL R8, [R1+0xf48] ;  /* 0x000f480001087983 */ /* 0x000f280000100800 */
[----:B------:R-:W4:Y:S04]  /*29430*/  LDL R9, [R1+0xf44] ;  /* 0x000f440001097983 */ /* 0x000f280000100800 */
[----:B------:R1:W4:Y:S02]  /*29440*/  @!P0 LDG.E.U16 R252, desc[UR60][R22.64] ;  /* 0x0000003c16fc8981 */ /* 0x000324000c1e1500 */
[----:B-1----:R-:W-:-:S02]  /*29450*/  @!P0 IMAD.MOV.U32 R22, RZ, RZ, R53 ;  /* 0x000000ffff168224 */ /* 0x002fc400078e0035 */
[----:B------:R-:W-:Y:S01]  /*29460*/  @!P0 IMAD.MOV.U32 R23, RZ, RZ, R54 ;  /* 0x000000ffff178224 */ /* 0x000fe200078e0036 */
[----:B------:R-:W-:Y:S01]  /*29470*/  PRMT R248, RZ, 0x7610, R248 ;  /* 0x00007610fff87816 */ /* 0x000fe200000000f8 */
[----:B------:R-:W4:Y:S04]  /*29480*/  LDL R54, [R1+0xf10] ;  /* 0x000f100001367983 */ /* 0x000f280000100800 */
[----:B------:R1:W4:Y:S01]  /*29490*/  @!P0 LDG.E.U16 R251, desc[UR60][R22.64] ;  /* 0x0000003c16fb8981 */ /* 0x000322000c1e1500 */
[----:B------:R-:W-:Y:S02]  /*294a0*/  PRMT R247, RZ, 0x7610, R247 ;  /* 0x00007610fff77816 */ /* 0x000fe400000000f7 */
[----:B------:R-:W-:Y:S01]  /*294b0*/  PRMT R246, RZ, 0x7610, R246 ;  /* 0x00007610fff67816 */ /* 0x000fe200000000f6 */
[----:B------:R-:W4:Y:S01]  /*294c0*/  LDL R53, [R1+0xe84] ;  /* 0x000e840001357983 */ /* 0x000f220000100800 */
[----:B-1----:R-:W-:-:S03]  /*294d0*/  @!P0 IMAD.MOV.U32 R22, RZ, RZ, R26 ;  /* 0x000000ffff168224 */ /* 0x002fc600078e001a */
[----:B------:R-:W4:Y:S01]  /*294e0*/  LDL R26, [R1+0xf08] ;  /* 0x000f0800011a7983 */ /* 0x000f220000100800 */
[----:B------:R-:W-:-:S03]  /*294f0*/  @!P0 IMAD.MOV.U32 R23, RZ, RZ, R52 ;  /* 0x000000ffff178224 */ /* 0x000fc600078e0034 */
[----:B------:R-:W4:Y:S04]  /*29500*/  LDL R52, [R1+0xf04] ;  /* 0x000f040001347983 */ /* 0x000f280000100800 */
[----:B------:R1:W4:Y:S02]  /*29510*/  @!P0 LDG.E.U16 R250, desc[UR60][R22.64] ;  /* 0x0000003c16fa8981 */ /* 0x000324000c1e1500 */
[----:B-1----:R-:W-:Y:S02]  /*29520*/  @!P0 IMAD.MOV.U32 R22, RZ, RZ, R25 ;  /* 0x000000ffff168224 */ /* 0x002fe400078e0019 */
[----:B------:R-:W-:Y:S01]  /*29530*/  @!P0 IMAD.MOV.U32 R23, RZ, RZ, R51 ;  /* 0x000000ffff178224 */ /* 0x000fe200078e0033 */
[----:B------:R-:W4:Y:S04]  /*29540*/  LDL R25, [R1+0xecc] ;  /* 0x000ecc0001197983 */ /* 0x000f280000100800 */
[----:B------:R-:W4:Y:S04]  /*29550*/  LDL R51, [R1+0xec4] ;  /* 0x000ec40001337983 */ /* 0x000f280000100800 */
        /* <DEDUP_REMOVED lines=10> */
[----:B------:R3:W4:Y:S01]  /*29600*/  @!P0 LDG.E.U16 R247, desc[UR60][R22.64] ;  /* 0x0000003c16f78981 */ /* 0x000722000c1e1500 */
[----:B------:R-:W-:-:S02]  /*29610*/  PRMT R245, RZ, 0x7610, R245 ;  /* 0x00007610fff57816 */ /* 0x000fc400000000f5 */
[----:B------:R-:W-:Y:S01]  /*29620*/  PRMT R244, RZ, 0x7610, R244 ;  /* 0x00007610fff47816 */ /* 0x000fe200000000f4 */
[----:B---3--:R-:W-:Y:S02]  /*29630*/  @!P0 IMAD.MOV.U32 R22, RZ, RZ, R10 ;  /* 0x000000ffff168224 */ /* 0x008fe400078e000a */
[----:B--2---:R-:W-:Y:S01]  /*29640*/  @!P0 IMAD.MOV.U32 R23, RZ, RZ, R40 ;  /* 0x000000ffff178224 */ /* 0x004fe200078e0028 */
[----:B------:R-:W2:Y:S04]  /*29650*/  LDL R10, [R1+0xe50] ;  /* 0x000e5000010a7983 */ /* 0x000ea80000100800 */
[----:B------:R-:W3:Y:S04]  /*29660*/  LDL R40, [R1+0xe4c] ;  /* 0x000e4c0001287983 */ /* 0x000ee80000100800 */
[----:B------:R4:W3:Y:S02]  /*29670*/  @!P0 LDG.E.U16 R246, desc[UR60][R22.64] ;  /* 0x0000003c16f68981 */ /* 0x0008e4000c1e1500 */
[----:B----4-:R-:W-:-:S02]  /*29680*/  @!P0 IMAD.MOV.U32 R22, RZ, RZ, R8 ;  /* 0x000000ffff168224 */ /* 0x010fc400078e0008 */
[----:B------:R-:W-:Y:S01]  /*29690*/  @!P0 IMAD.MOV.U32 R23, RZ, RZ, R9 ;  /* 0x000000ffff178224 */ /* 0x000fe200078e0009 */
[----:B------:R-:W4:Y:S04]  /*296a0*/  LDL R8, [R1+0xe48] ;  /* 0x000e480001087983 */ /* 0x000f280000100800 */
[----:B------:R-:W4:Y:S04]  /*296b0*/  LDL R9, [R1+0xe44] ;  /* 0x000e440001097983 */ /* 0x000f280000100800 */
[----:B------:R1:W4:Y:S02]  /*296c0*/  @!P0 LDG.E.U16 R245, desc[UR60][R22.64] ;  /* 0x0000003c16f58981 */ /* 0x000324000c1e1500 */
[----:B-1----:R-:W-:-:S02]  /*296d0*/  @!P0 IMAD.MOV.U32 R23, RZ, RZ, R55 ;  /* 0x000000ffff178224 */ /* 0x002fc400078e0037 */
[----:B------:R-:W-:-:S05]  /*296e0*/  @!P0 IMAD.MOV.U32 R22, RZ, RZ, R54 ;  /* 0x000000ffff168224 */ /* 0x000fca00078e0036 */
[----:B------:R1:W4:Y:S02]  /*296f0*/  @!P0 LDG.E.U16 R244, desc[UR60][R22.64] ;  /* 0x0000003c16f48981 */ /* 0x000324000c1e1500 */
[----:B-1----:R-:W-:Y:S02]  /*29700*/  @!P0 IMAD.MOV.U32 R22, RZ, RZ, R26 ;  /* 0x000000ffff168224 */ /* 0x002fe400078e001a */
[----:B------:R-:W4:Y:S01]  /*29710*/  LDL R26, [R1+0xe18] ;  /* 0x000e1800011a7983 */ /* 0x000f220000100800 */
[----:B------:R-:W-:Y:S01]  /*29720*/  PRMT R243, RZ, 0x7610, R243 ;  /* 0x00007610fff37816 */ /* 0x000fe200000000f3 */
[----:B------:R-:W-:Y:S01]  /*29730*/  @!P0 IMAD.MOV.U32 R23, RZ, RZ, R52 ;  /* 0x000000ffff178224 */ /* 0x000fe200078e0034 */
[----:B------:R-:W-:Y:S01]  /*29740*/  PRMT R242, RZ, 0x7610, R242 ;  /* 0x00007610fff27816 */ /* 0x000fe200000000f2 */
[----:B------:R-:W4:Y:S04]  /*29750*/  LDL R52, [R1+0xe14] ;  /* 0x000e140001347983 */ /* 0x000f280000100800 */
[----:B------:R1:W4:Y:S01]  /*29760*/  @!P0 LDG.E.U16 R243, desc[UR60][R22.64] ;  /* 0x0000003c16f38981 */ /* 0x000322000c1e1500 */
[----:B------:R-:W-:Y:S01]  /*29770*/  PRMT R241, RZ, 0x7610, R241 ;  /* 0x00007610fff17816 */ /* 0x000fe200000000f1 */
[----:B-1----:R-:W-:-:S02]  /*29780*/  @!P0 IMAD.MOV.U32 R22, RZ, RZ, R6 ;  /* 0x000000ffff168224 */ /* 0x002fc400078e0006 */
[----:B------:R-:W-:Y:S01]  /*29790*/  @!P0 IMAD.MOV.U32 R23, RZ, RZ, R25 ;  /* 0x000000ffff178224 */ /* 0x000fe200078e0019 */
[----:B------:R-:W4:Y:S04]  /*297a0*/  LDL R6, [R1+0xe10] ;  /* 0x000e100001067983 */ /* 0x000f280000100800 */
        /* <DEDUP_REMOVED lines=18> */
[----:B------:R2:W4:Y:S01]  /*298d0*/  @!P0 LDG.E.U16 R239, desc[UR60][R22.64] ;  /* 0x0000003c16ef8981 */ /* 0x000522000c1e1500 */
[----:B------:R-:W-:Y:S01]  /*298e0*/  PRMT R237, RZ, 0x7610, R237 ;  /* 0x00007610ffed7816 */ /* 0x000fe200000000ed */
[----:B--2---:R-:W-:Y:S02]  /*298f0*/  @!P0 IMAD.MOV.U32 R22, RZ, RZ, R10 ;  /* 0x000000ffff168224 */ /* 0x004fe400078e000a */
[----:B---3--:R-:W-:Y:S01]  /*29900*/  @!P0 IMAD.MOV.U32 R23, RZ, RZ, R40 ;  /* 0x000000ffff178224 */ /* 0x008fe200078e0028 */
[----:B------:R-:W2:Y:S04]  /*29910*/  LDL R10, [R1+0xd54] ;  /* 0x000d5400010a7983 */ /* 0x000ea80000100800 */
[----:B------:R-:W3:Y:S04]  /*29920*/  LDL R40, [R1+0xd98] ;  /* 0x000d980001287983 */ /* 0x000ee80000100800 */
[----:B------:R4:W2:Y:S02]  /*29930*/  @!P0 LDG.E.U16 R238, desc[UR60][R22.64] ;  /* 0x0000003c16ee8981 */ /* 0x0008a4000c1e1500 */
[----:B----4-:R-:W-:-:S02]  /*29940*/  @!P0 IMAD.MOV.U32 R22, RZ, RZ, R8 ;  /* 0x000000ffff168224 */ /* 0x010fc400078e0008 */
[----:B------:R-:W-:Y:S02]  /*29950*/  @!P0 IMAD.MOV.U32 R23, RZ, RZ, R9 ;  /* 0x000000ffff178224 */ /* 0x000fe400078e0009 */
[----:B------:R-:W4:Y:S04]  /*29960*/  LDL R9, [R1+0xd58] ;  /* 0x000d580001097983 */ /* 0x000f280000100800 */
[----:B------:R-:W3:Y:S04]  /*29970*/  LDL.LU R8, [R1+0xdcc] ;  /* 0x000dcc0001087983 */ /* 0x000ee80000300800 */
[----:B------:R1:W2:Y:S02]  /*29980*/  @!P0 LDG.E.U16 R237, desc[UR60][R22.64] ;  /* 0x0000003c16ed8981 */ /* 0x0002a4000c1e1500 */
[----:B-1----:R-:W-:-:S02]  /*29990*/  @!P0 IMAD.MOV.U32 R22, RZ, RZ, R26 ;  /* 0x000000ffff168224 */ /* 0x002fc400078e001a */
[----:B------:R-:W4:Y:S01]  /*299a0*/  LDL.LU R26, [R1+0xd94] ;  /* 0x000d9400011a7983 */ /* 0x000f220000300800 */
[----:B------:R-:W-:Y:S01]  /*299b0*/  PRMT R236, RZ, 0x7610, R236 ;  /* 0x00007610ffec7816 */ /* 0x000fe200000000ec */
[----:B------:R-:W-:Y:S01]  /*299c0*/  @!P0 IMAD.MOV.U32 R23, RZ, RZ, R52 ;  /* 0x000000ffff178224 */ /* 0x000fe200078e0034 */
[----:B------:R-:W-:Y:S01]  /*299d0*/  PRMT R235, RZ, 0x7610, R235 ;  /* 0x00007610ffeb7816 */ /* 0x000fe200000000eb */
[----:B------:R-:W2:Y:S04]  /*299e0*/  LDL R54, [R1+0xcd4] ;  /* 0x000cd40001367983 */ /* 0x000ea80000100800 */
[----:B------:R1:W2:Y:S04]  /*299f0*/  @!P0 LDG.E.U16 R236, desc[UR60][R22.64] ;  /* 0x0000003c16ec8981 */ /* 0x0002a8000c1e1500 */
[----:B------:R-:W2:Y:S01]  /*29a00*/  LDL R53, [R1+0xcd8] ;  /* 0x000cd80001357983 */ /* 0x000ea20000100800 */
[----:B------:R-:W-:Y:S01]  /*29a10*/  PRMT R234, RZ, 0x7610, R234 ;  /* 0x00007610ffea7816 */ /* 0x000fe200000000ea */
[----:B-1----:R-:W-:-:S02]  /*29a20*/  @!P0 IMAD.MOV.U32 R22, RZ, RZ, R6 ;  /* 0x000000ffff168224 */ /* 0x002fc400078e0006 */
[----:B------:R-:W-:Y:S01]  /*29a30*/  @!P0 IMAD.MOV.U32 R23, RZ, RZ, R25 ;  /* 0x000000ffff178224 */ /* 0x000fe200078e0019 */
[----:B------:R-:W2:Y:S04]  /*29a40*/  LDL.LU R6, [R1+0xd18] ;  /* 0x000d180001067983 */ /* 0x000ea80000300800 */
[----:B------:R-:W2:Y:S01]  /*29a50*/  LDL.LU R25, [R1+0xd14] ;  /* 0x000d140001197983 */ /* 0x000ea20000300800 */
[----:B------:R-:W-:-:S03]  /*29a60*/  PRMT R233, RZ, 0x7610, R233 ;  /* 0x00007610ffe97816 */ /* 0x000fc600000000e9 */
[----:B------:R-:W2:Y:S04]  /*29a70*/  LDL R52, [R1+0xc98] ;  /* 0x000c980001347983 */ /* 0x000ea80000100800 */
[----:B------:R1:W2:Y:S02]  /*29a80*/  @!P0 LDG.E.U16 R235, desc[UR60][R22.64] ;  /* 0x0000003c16eb8981 */ /* 0x0002a4000c1e1500 */
[----:B-1----:R-:W-:Y:S02]  /*29a90*/  @!P0 IMAD.MOV.U32 R22, RZ, RZ, R50 ;  /* 0x000000ffff168224 */ /* 0x002fe400078e0032 */
[----:B------:R-:W-:Y:S02]  /*29aa0*/  @!P0 IMAD.MOV.U32 R23, RZ, RZ, R51 ;  /* 0x000000ffff178224 */ /* 0x000fe400078e0033 */
[----:B------:R-:W2:Y:S04]  /*29ab0*/  LDL R51, [R1+0xd90] ;  /* 0x000d900001337983 */ /* 0x000ea80000100800 */
[----:B------:R1:W2:Y:S02]  /*29ac0*/  @!P0 LDG.E.U16 R234, desc[UR60][R22.64] ;  /* 0x0000003c16ea8981 */ /* 0x0002a4000c1e1500 */
[----:B-1----:R-:W-:-:S02]  /*29ad0*/  @!P0 IMAD.MOV.U32 R22, RZ, RZ, R41 ;  /* 0x000000ffff168224 */ /* 0x002fc400078e0029 */
[----:B------:R-:W-:Y:S01]  /*29ae0*/  @!P0 IMAD.MOV.U32 R23, RZ, RZ, R49 ;  /* 0x000000ffff178224 */ /* 0x000fe200078e0031 */
[----:B------:R-:W2:Y:S04]  /*29af0*/  LDL.LU R41, [R1+0xc94] ;  /* 0x000c940001297983 */ /* 0x000ea80000300800 */
[----:B------:R-:W2:Y:S04]  /*29b00*/  LDL R50, [R1+0xd4c] ;  /* 0x000d4c0001327983 */ /* 0x000ea80000100800 */
[----:B------:R-:W2:Y:S04]  /*29b10*/  LDL R49, [R1+0xd50] ;  /* 0x000d500001317983 */ /* 0x000ea80000100800 */
[----:B------:R1:W2:Y:S01]  /*29b20*/  @!P0 LDG.E.U16 R233, desc[UR60][R22.64] ;  /* 0x0000003c16e98981 */ /* 0x0002a2000c1e1500 */
[----:B------:R-:W-:Y:S01]  /*29b30*/  PRMT R232, RZ, 0x7610, R232 ;  /* 0x00007610ffe87816 */ /* 0x000fe200000000e8 */
[----:B-1----:R-:W-:-:S02]  /*29b40*/  @!P0 IMAD.MOV.U32 R22, RZ, RZ, R44 ;  /* 0x000000ffff168224 */ /* 0x002fc400078e002c */
[----:B------:R-:W2:Y:S01]  /*29b50*/  LDL.LU R44, [R1+0xd8c] ;  /* 0x000d8c00012c7983 */ /* 0x000ea20000300800 */
[----:B------:R-:W-:-:S03]  /*29b60*/  PRMT R231, RZ, 0x7610, R231 ;  /* 0x00007610ffe77816 */ /* 0x000fc600000000e7 */
[----:B------:R-:W2:Y:S01]  /*29b70*/  LDL R58, [R1+0xccc] ;  /* 0x000ccc00013a7983 */ /* 0x000ea20000100800 */
[----:B------:R-:W-:Y:S02]  /*29b80*/  PRMT R230, RZ, 0x7610, R230 ;  /* 0x00007610ffe67816 */ /* 0x000fe400000000e6 */
[----:B------:R-:W-:Y:S02]  /*29b90*/  PRMT R229, RZ, 0x7610, R229 ;  /* 0x00007610ffe57816 */ /* 0x000fe400000000e5 */
[----:B------:R-:W-:Y:S02]  /*29ba0*/  PRMT R228, RZ, 0x7610, R228 ;  /* 0x00007610ffe47816 */ /* 0x000fe400000000e4 */
[----:B------:R-:W-:Y:S02]  /*29bb0*/  PRMT R227, RZ, 0x7610, R227 ;  /* 0x00007610ffe37816 */ /* 0x000fe400000000e3 */
[----:B------:R-:W-:Y:S01]  /*29bc0*/  PRMT R226, RZ, 0x7610, R226 ;  /* 0x00007610ffe27816 */ /* 0x000fe200000000e2 */
[----:B------:R-:W2:Y:S04]  /*29bd0*/  LDL R57, [R1+0xdc4] ;  /* 0x000dc40001397983 */ /* 0x000ea80000100800 */
[----:B------:R-:W2:Y:S01]  /*29be0*/  LDL R56, [R1+0xdc8] ;  /* 0x000dc80001387983 */ /* 0x000ea20000100800 */
[----:B------:R-:W-:-:S03]  /*29bf0*/  PRMT R225, RZ, 0x7610, R225 ;  /* 0x00007610ffe17816 */ /* 0x000fc600000000e1 */
[----:B------:R-:W2:Y:S01]  /*29c00*/  LDL R55, [R1+0xd84] ;  /* 0x000d840001377983 */ /* 0x000ea20000100800 */
[----:B---3--:R-:W-:-:S05]  /*29c10*/  @!P0 IMAD.MOV.U32 R23, RZ, RZ, R8 ;  /* 0x000000ffff178224 */ /* 0x008fca00078e0008 */
[----:B------:R1:W3:Y:S02]  /*29c20*/  @!P0 LDG.E.U16 R232, desc[UR60][R22.64] ;  /* 0x0000003c16e88981 */ /* 0x0002e4000c1e1500 */
[----:B-1----:R-:W-:Y:S02]  /*29c30*/  @!P0 IMAD.MOV.U32 R22, RZ, RZ, R40 ;  /* 0x000000ffff168224 */ /* 0x002fe400078e0028 */
[----:B------:R-:W3:Y:S01]  /*29c40*/  LDL R40, [R1+0xd0c] ;  /* 0x000d0c0001287983 */ /* 0x000ee20000100800 */
[----:B----4-:R-:W-:-:S05]  /*29c50*/  @!P0 IMAD.MOV.U32 R23, RZ, RZ, R26 ;  /* 0x000000ffff178224 */ /* 0x010fca00078e001a */
[----:B------:R1:W4:Y:S02]  /*29c60*/  @!P0 LDG.E.U16 R231, desc[UR60][R22.64] ;  /* 0x0000003c16e78981 */ /* 0x000324000c1e1500 */
[----:B-1----:R-:W-:Y:S02]  /*29c70*/  @!P0 IMAD.MOV.U32 R22, RZ, RZ, R9 ;  /* 0x000000ffff168224 */ /* 0x002fe400078e0009 */
[----:B------:R-:W4:Y:S01]  /*29c80*/  LDL R9, [R1+0xcd0] ;  /* 0x000cd00001097983 */ /* 0x000f220000100800 */
[----:B--2---:R-:W-:-:S03]  /*29c90*/  @!P0 IMAD.MOV.U32 R23, RZ, RZ, R10 ;  /* 0x000000ffff178224 */ /* 0x004fc600078e000a */
[----:B------:R-:W2:Y:S04]  /*29ca0*/  LDL R10, [R1+0xc8c] ;  /* 0x000c8c00010a7983 */ /* 0x000ea80000100800 */
[----:B------:R1:W2:Y:S02]  /*29cb0*/  @!P0 LDG.E.U16 R230, desc[UR60][R22.64] ;  /* 0x0000003c16e68981 */ /* 0x0002a4000c1e1500 */
[----:B-1----:R-:W-:Y:S02]  /*29cc0*/  @!P0 IMAD.MOV.U32 R22, RZ, RZ, R6 ;  /* 0x000000ffff168224 */ /* 0x002fe400078e0006 */
[----:B------:R-:W-:-:S05]  /*29cd0*/  @!P0 IMAD.MOV.U32 R23, RZ, RZ, R25 ;  /* 0x000000ffff178224 */ /* 0x000fca00078e0019 */
[----:B------:R1:W2:Y:S02]  /*29ce0*/  @!P0 LDG.E.U16 R229, desc[UR60][R22.64] ;  /* 0x0000003c16e58981 */ /* 0x0002a4000c1e1500 */
[----:B-1----:R-:W-:Y:S02]  /*29cf0*/  @!P0 IMAD.MOV.U32 R22, RZ, RZ, R53 ;  /* 0x000000ffff168224 */ /* 0x002fe400078e0035 */
[----:B------:R-:W-:Y:S01]  /*29d00*/  @!P0 IMAD.MOV.U32 R23, RZ, RZ, R54 ;  /* 0x000000ffff178224 */ /* 0x000fe200078e0036 */
[----:B------:R-:W-:Y:S01]  /*29d10*/  PRMT R224, RZ, 0x7610, R224 ;  /* 0x00007610ffe07816 */ /* 0x000fe200000000e0 */
[----:B------:R-:W2:Y:S04]  /*29d20*/  LDL R54, [R1+0xd88] ;  /* 0x000d880001367983 */ /* 0x000ea80000100800 */
[----:B------:R1:W2:Y:S04]  /*29d30*/  @!P0 LDG.E.U16 R228, desc[UR60][R22.64] ;  /* 0x0000003c16e48981 */ /* 0x0002a8000c1e1500 */
[----:B------:R-:W2:Y:S01]  /*29d40*/  LDL R53, [R1+0xd48] ;  /* 0x000d480001357983 */ /* 0x000ea20000100800 */
[----:B-1----:R-:W-:-:S02]  /*29d50*/  @!P0 IMAD.MOV.U32 R22, RZ, RZ, R52 ;  /* 0x000000ffff168224 */ /* 0x002fc400078e0034 */
[----:B------:R-:W-:Y:S01]  /*29d60*/  @!P0 IMAD.MOV.U32 R23, RZ, RZ, R41 ;  /* 0x000000ffff178224 */ /* 0x000fe200078e0029 */
[----:B------:R-:W2:Y:S04]  /*29d70*/  LDL R52, [R1+0xd04] ;  /* 0x000d040001347983 */ /* 0x000ea80000100800 */
[----:B------:R1:W2:Y:S02]  /*29d80*/  @!P0 LDG.E.U16 R227, desc[UR60][R22.64] ;  /* 0x0000003c16e38981 */ /* 0x0002a4000c1e1500 */
[----:B-1----:R-:W-:Y:S02]  /*29d90*/  @!P0 IMAD.MOV.U32 R22, RZ, RZ, R51 ;  /* 0x000000ffff168224 */ /* 0x002fe400078e0033 */
[----:B------:R-:W-:Y:S01]  /*29da0*/  @!P0 IMAD.MOV.U32 R23, RZ, RZ, R44 ;  /* 0x000000ffff178224 */ /* 0x000fe200078e002c */
[----:B------:R-:W2:Y:S04]  /*29db0*/  LDL R51, [R1+0xcc4] ;  /* 0x000cc40001337983 */ /* 0x000ea80000100800 */
[----:B------:R1:W2:Y:S02]  /*29dc0*/  @!P0 LDG.E.U16 R226, desc[UR60][R22.64] ;  /* 0x0000003c16e28981 */ /* 0x0002a4000c1e1500 */
[----:B-1----:R-:W-:-:S02]  /*29dd0*/  @!P0 IMAD.MOV.U32 R22, RZ, RZ, R49 ;  /* 0x000000ffff168224 */ /* 0x002fc400078e0031 */
[----:B------:R-:W-:Y:S01]  /*29de0*/  @!P0 IMAD.MOV.U32 R23, RZ, RZ, R50 ;  /* 0x000000ffff178224 */ /* 0x000fe200078e0032 */
[----:B------:R-:W2:Y:S04]  /*29df0*/  LDL R49, [R1+0xc84] ;  /* 0x000c840001317983 */ /* 0x000ea80000100800 */
[----:B------:R-:W2:Y:S04]  /*29e00*/  LDL R50, [R1+0xcc8] ;  /* 0x000cc80001327983 */ /* 0x000ea80000100800 */
[----:B------:R1:W2:Y:S02]  /*29e10*/  @!P0 LDG.E.U16 R225, desc[UR60][R22.64] ;  /* 0x0000003c16e18981 */ /* 0x0002a4000c1e1500 */
[----:B-1----:R-:W-:Y:S01]  /*29e20*/  @!P0 IMAD.MOV.U32 R22, RZ, RZ, R7 ;  /* 0x000000ffff168224 */ /* 0x002fe200078e0007 */
[----:B------:R-:W-:Y:S01]  /*29e30*/  PRMT R223, RZ, 0x7610, R223 ;  /* 0x00007610ffdf7816 */ /* 0x000fe200000000df */
[----:B---3--:R-:W-:-:S02]  /*29e40*/  @!P0 IMAD.MOV.U32 R23, RZ, RZ, R40 ;  /* 0x000000ffff178224 */ /* 0x008fc400078e0028 */
[----:B------:R-:W3:Y:S04]  /*29e50*/  LDL.LU R40, [R1+0xd44] ;  /* 0x000d440001287983 */ /* 0x000ee80000300800 */
[----:B------:R1:W3:Y:S04]  /*29e60*/  @!P0 LDG.E.U16 R224, desc[UR60][R22.64] ;  /* 0x0000003c16e08981 */ /* 0x0002e8000c1e1500 */
[----:B------:R-:W-:Y:S01]  /*29e70*/  STL [R1+0x20c8], R7 ;  /* 0x0020c80701007387 */ /* 0x000fe20000100800 */
[----:B-1----:R-:W-:Y:S02]  /*29e80*/  @!P0 IMAD.MOV.U32 R23, RZ, RZ, R58 ;  /* 0x000000ffff178224 */ /* 0x002fe400078e003a */
[----:B----4-:R-:W-:-:S02]  /*29e90*/  @!P0 IMAD.MOV.U32 R22, RZ, RZ, R9 ;  /* 0x000000ffff168224 */ /* 0x010fc400078e0009 */
[----:B------:R-:W4:Y:S04]  /*29ea0*/  LDL.LU R9, [R1+0xd08] ;  /* 0x000d080001097983 */ /* 0x000f280000300800 */
[----:B------:R2:W4:Y:S04]  /*29eb0*/  @!P0 LDG.E.U16 R223, desc[UR60][R22.64] ;  /* 0x0000003c16df8981 */ /* 0x000528000c1e1500 */
[----:B------:R-:W-:Y:S01]  /*29ec0*/  STL [R1+0x20a4], R13 ;  /* 0x0020a40d01007387 */ /* 0x000fe20000100800 */
[----:B--2---:R-:W-:-:S03]  /*29ed0*/  @!P0 IMAD.MOV.U32 R23, RZ, RZ, R10 ;  /* 0x000000ffff178224 */ /* 0x004fc600078e000a */
[----:B------:R-:W2:Y:S01]  /*29ee0*/  LDL.LU R10, [R1+0xc88] ;  /* 0x000c8800010a7983 */ /* 0x000ea20000300800 */
[----:B------:R-:W-:Y:S01]  /*29ef0*/  PRMT R222, RZ, 0x7610, R222 ;  /* 0x00007610ffde7816 */ /* 0x000fe200000000de */
[----:B------:R-:W-:Y:S01]  /*29f00*/  @!P0 IMAD.MOV.U32 R22, RZ, RZ, R13 ;  /* 0x000000ffff168224 */ /* 0x000fe200078e000d */
[----:B------:R-:W-:-:S04]  /*29f10*/  PRMT R221, RZ, 0x7610, R221 ;  /* 0x00007610ffdd7816 */ /* 0x000fc800000000dd */
[----:B------:R1:W2:Y:S01]  /*29f20*/  @!P0 LDG.E.U16 R222, desc[UR60][R22.64] ;  /* 0x0000003c16de8981 */ /* 0x0002a2000c1e1500 */
[----:B------:R-:W-:Y:S01]  /*29f30*/  PRMT R220, RZ, 0x7610, R220 ;  /* 0x00007610ffdc7816 */ /* 0x000fe200000000dc */
[----:B-1----:R-:W-:Y:S02]  /*29f40*/  @!P0 IMAD.MOV.U32 R22, RZ, RZ, R56 ;  /* 0x000000ffff168224 */ /* 0x002fe400078e0038 */
[----:B------:R-:W-:-:S05]  /*29f50*/  @!P0 IMAD.MOV.U32 R23, RZ, RZ, R57 ;  /* 0x000000ffff178224 */ /* 0x000fca00078e0039 */
[----:B------:R1:W2:Y:S01]  /*29f60*/  @!P0 LDG.E.U16 R221, desc[UR60][R22.64] ;  /* 0x0000003c16dd8981 */ /* 0x0002a2000c1e1500 */
[----:B0-----:R-:W-:Y:S01]  /*29f70*/  PRMT R219, RZ, 0x7610, R219 ;  /* 0x00007610ffdb7816 */ /* 0x001fe200000000db */
[----:B-1----:R-:W-:Y:S02]  /*29f80*/  @!P0 IMAD.MOV.U32 R22, RZ, RZ, R54 ;  /* 0x000000ffff168224 */ /* 0x002fe400078e0036 */
[----:B------:R-:W-:-:S05]  /*29f90*/  @!P0 IMAD.MOV.U32 R23, RZ, RZ, R55 ;  /* 0x000000ffff178224 */ /* 0x000fca00078e0037 */
[----:B------:R0:W2:Y:S01]  /*29fa0*/  @!P0 LDG.E.U16 R220, desc[UR60][R22.64] ;  /* 0x0000003c16dc8981 */ /* 0x0000a2000c1e1500 */
[----:B------:R-:W-:Y:S01]  /*29fb0*/  PRMT R218, RZ, 0x7610, R218 ;  /* 0x00007610ffda7816 */ /* 0x000fe200000000da */
[----:B0-----:R-:W-:Y:S01]  /*29fc0*/  @!P0 IMAD.MOV.U32 R22, RZ, RZ, R53 ;  /* 0x000000ffff168224 */ /* 0x001fe200078e0035 */
[----:B------:R-:W-:Y:S02]  /*29fd0*/  PRMT R217, RZ, 0x7610, R217 ;  /* 0x00007610ffd97816 */ /* 0x000fe400000000d9 */
[----:B------:R-:W-:Y:S01]  /*29fe0*/  PRMT R12, RZ, 0x7610, R12 ;  /* 0x00007610ff0c7816 */ /* 0x000fe2000000000c */
[----:B---3--:R-:W-:-:S05]  /*29ff0*/  @!P0 IMAD.MOV.U32 R23, RZ, RZ, R40 ;  /* 0x000000ffff178224 */ /* 0x008fca00078e0028 */
[----:B------:R0:W3:Y:S02]  /*2a000*/  @!P0 LDG.E.U16 R219, desc[UR60][R22.64] ;  /* 0x0000003c16db8981 */ /* 0x0000e4000c1e1500 */
[----:B0-----:R-:W-:Y:S02]  /*2a010*/  @!P0 IMAD.MOV.U32 R23, RZ, RZ, R52 ;  /* 0x000000ffff178224 */ /* 0x001fe400078e0034 */
[----:B----4-:R-:W-:-:S05]  /*2a020*/  @!P0 IMAD.MOV.U32 R22, RZ, RZ, R9 ;  /* 0x000000ffff168224 */ /* 0x010fca00078e0009 */
[----:B------:R0:W4:Y:S02]  /*2a030*/  @!P0 LDG.E.U16 R218, desc[UR60][R22.64] ;  /* 0x0000003c16da8981 */ /* 0x000124000c1e1500 */
[----:B0-----:R-:W-:Y:S02]  /*2a040*/  @!P0 IMAD.MOV.U32 R22, RZ, RZ, R50 ;  /* 0x000000ffff168224 */ /* 0x001fe400078e0032 */
[----:B------:R-:W-:-:S05]  /*2a050*/  @!P0 IMAD.MOV.U32 R23, RZ, RZ, R51 ;  /* 0x000000ffff178224 */ /* 0x000fca00078e0033 */
[----:B------:R2:W4:Y:S02]  /*2a060*/  @!P0 LDG.E.U16 R217, desc[UR60][R22.64] ;  /* 0x0000003c16d98981 */ /* 0x000524000c1e1500 */
[----:B--2---:R-:W-:Y:S02]  /*2a070*/  @!P0 IMAD.MOV.U32 R22, RZ, RZ, R10 ;  /* 0x000000ffff168224 */ /* 0x004fe400078e000a */
[----:B------:R-:W-:-:S05]  /*2a080*/  @!P0 IMAD.MOV.U32 R23, RZ, RZ, R49 ;  /* 0x000000ffff178224 */ /* 0x000fca00078e0031 */
[----:B------:R-:W2:Y:S04]  /*2a090*/  @!P0 LDG.E.U16 R12, desc[UR60][R22.64] ;  /* 0x0000003c160c8981 */ /* 0x000ea8000c1e1500 */
[----:B------:R-:W-:Y:S04]  /*2a0a0*/  STL [R1+0x20cc], R9 ;  /* 0x0020cc0901007387 */ /* 0x000fe80000100800 */
[----:B------:R-:W-:Y:S04]  /*2a0b0*/  STL [R1+0x20a8], R10 ;  /* 0x0020a80a01007387 */ /* 0x000fe80000100800 */
[----:B------:R-:W-:Y:S04]  /*2a0c0*/  STL [R1+0x20ac], R5 ;  /* 0x0020ac0501007387 */ /* 0x000fe80000100800 */
[----:B------:R-:W-:Y:S04]  /*2a0d0*/  STL [R1+0x20b0], R4 ;  /* 0x0020b00401007387 */ /* 0x000fe80000100800 */
[----:B------:R-:W2:Y:S04]  /*2a0e0*/  LDL.LU.64 R152, [R1+0x400] ;  /* 0x0004000001987983 */ /* 0x000ea80000300a00 */
        /* <DEDUP_REMOVED lines=31> */
[----:B------:R-:W-:Y:S04]  /*2a2e0*/  STS.U16 [R5+0x22680], R236 ;  /* 0x022680ec05007388 */ /* 0x000fe80000000400 */
[----:B------:R-:W-:Y:S04]  /*2a2f0*/  STS.U16 [R5+0x22a80], R233 ;  /* 0x022a80e905007388 */ /* 0x000fe80000000400 */
        /* <DEDUP_REMOVED lines=11> */
[----:B------:R-:W-:Y:S01]  /*2a3b0*/  STS.U16 [R4+0x21b00], R242 ;  /* 0x021b00f204007388 */ /* 0x000fe20000000400 */
[----:B0-----:R-:W0:Y:S03]  /*2a3c0*/  S2R R5, SR_CgaCtaId ;  /* 0x0000000000057919 */ /* 0x001e260000008800 */
        /* <DEDUP_REMOVED lines=20> */
[----:B------:R-:W-:Y:S01]  /*2a510*/  STS.U16 [R3+0x22f80], R220 ;  /* 0x022f80dc03007388 */ /* 0x000fe20000000400 */
[----:B-1----:R-:W-:Y:S01]  /*2a520*/  MOV R4, 0x400 ;  /* 0x0000040000047802 */ /* 0x002fe20000000f00 */
[----:B------:R-:W-:-:S02]  /*2a530*/  UMOV UR33, 0x40000040 ;  /* 0x4000004000217882 */ /* 0x000fc40000000000 */
[----:B------:R-:W2:Y:S04]  /*2a540*/  LDL.LU.64 R88, [R1+0x300] ;  /* 0x0003000001587983 */ /* 0x000ea80000300a00 */
[----:B------:R-:W2:Y:S04]  /*2a550*/  LDL.LU.64 R90, [R1+0x308] ;  /* 0x00030800015a7983 */ /* 0x000ea80000300a00 */
[----:B------:R-:W2:Y:S04]  /*2a560*/  LDL.LU.64 R92, [R1+0x310] ;  /* 0x00031000015c7983 */ /* 0x000ea80000300a00 */
[----:B------:R-:W2:Y:S04]  /*2a570*/  LDL.LU.64 R94, [R1+0x318] ;  /* 0x00031800015e7983 */ /* 0x000ea80000300a00 */
[----:B------:R-:W2:Y:S04]  /*2a580*/  LDL.LU.64 R96, [R1+0x320] ;  /* 0x0003200001607983 */ /* 0x000ea80000300a00 */
[----:B------:R-:W2:Y:S04]  /*2a590*/  LDL.LU.64 R98, [R1+0x328] ;  /* 0x0003280001627983 */ /* 0x000ea80000300a00 */
[----:B------:R-:W2:Y:S04]  /*2a5a0*/  LDL.LU.64 R100, [R1+0x330] ;  /* 0x0003300001647983 */ /* 0x000ea80000300a00 */
[----:B------:R-:W2:Y:S01]  /*2a5b0*/  LDL.LU.64 R102, [R1+0x338] ;  /* 0x0003380001667983 */ /* 0x000ea20000300a00 */
[----:B0-----:R-:W-:-:S03]  /*2a5c0*/  LEA R4, R5, R4, 0x18 ;  /* 0x0000000405047211 */ /* 0x001fc600078ec0ff */
[----:B------:R-:W2:Y:S04]  /*2a5d0*/  LDL.LU.64 R104, [R1+0x340] ;  /* 0x0003400001687983 */ /* 0x000ea80000300a00 */
[----:B------:R-:W2:Y:S04]  /*2a5e0*/  LDL.LU.64 R106, [R1+0x348] ;  /* 0x00034800016a7983 */ /* 0x000ea80000300a00 */
[----:B------:R-:W2:Y:S01]  /*2a5f0*/  LDL.LU.64 R108, [R1+0x350] ;  /* 0x00035000016c7983 */ /* 0x000ea20000300a00 */
[----:B------:R-:W-:-:S03]  /*2a600*/  SHF.R.U32.HI R4, RZ, 0x4, R4 ;  /* 0x00000004ff047819 */ /* 0x000fc60000011604 */
[----:B------:R-:W2:Y:S04]  /*2a610*/  LDL.LU.64 R110, [R1+0x358] ;  /* 0x00035800016e7983 */ /* 0x000ea80000300a00 */
[----:B------:R-:W2:Y:S04]  /*2a620*/  LDL.LU.64 R112, [R1+0x360] ;  /* 0x0003600001707983 */ /* 0x000ea80000300a00 */
[----:B------:R-:W2:Y:S01]  /*2a630*/  LDL.LU.64 R114, [R1+0x368] ;  /* 0x0003680001727983 */ /* 0x000ea20000300a00 */
[----:B------:R-:W-:-:S03]  /*2a640*/  SGXT.U32 R4, R4, 0xe ;  /* 0x0000000e0404781a */ /* 0x000fc60000000000 */
[----:B------:R-:W2:Y:S04]  /*2a650*/  LDL.LU.64 R116, [R1+0x370] ;  /* 0x0003700001747983 */ /* 0x000ea80000300a00 */
[----:B------:R-:W2:Y:S04]  /*2a660*/  LDL.LU.64 R118, [R1+0x378] ;  /* 0x0003780001767983 */ /* 0x000ea80000300a00 */
[----:B------:R-:W2:Y:S01]  /*2a670*/  LDL.LU.64 R120, [R1+0x380] ;  /* 0x0003800001787983 */ /* 0x000ea20000300a00 */
[----:B------:R-:W-:-:S03]  /*2a680*/  R2UR UR32, R4 ;  /* 0x00000000042072ca */ /* 0x000fc600000e0000 */
        /* <DEDUP_REMOVED lines=15> */
[----:B---3--:R-:W-:Y:S04]  /*2a780*/  STS.U16 [R3+0x23380], R219 ;  /* 0x023380db03007388 */ /* 0x008fe80000000400 */
[----:B----4-:R0:W-:Y:S04]  /*2a790*/  STS.U16 [R3+0x23780], R218 ;  /* 0x023780da03007388 */ /* 0x0101e80000000400 */
[----:B------:R-:W-:Y:S04]  /*2a7a0*/  STS.U16 [R3+0x23b80], R217 ;  /* 0x023b80d903007388 */ /* 0x000fe80000000400 */
[----:B--2---:R-:W-:Y:S01]  /*2a7b0*/  STS.U16 [R3+0x23f80], R12 ;  /* 0x023f800c03007388 */ /* 0x004fe20000000400 */
[----:B------:R1:W-:Y:S06]  /*2a7c0*/  MEMBAR.ALL.CTA ;  /* 0x0000000000007992 */ /* 0x0003ec0000008000 */
[----:B-1----:R-:W1:Y:S02]  /*2a7d0*/  FENCE.VIEW.ASYNC.S ;  /* 0x00000000000073c6 */ /* 0x002e640000000000 */
[----:B-1----:R-:W-:Y:S06]  /*2a7e0*/  BAR.SYNC.DEFER_BLOCKING 0x0 ;  /* 0x0000000000007b1d */ /* 0x002fec0000010000 */
[----:B------:R-:W-:-:S06]  /*2a7f0*/  WARPGROUP.ARRIVE ;  /* 0x00000000000079c5 */ /* 0x000fcc0000000000 */
[----:B------:R-:W-:Y:S03]  /*2a800*/  HGMMA.64x128x16.F32.BF16 R152, gdesc[UR32].tnspA, R152, gsb0 ;  /* 0x21e00000209879f0 */ /* 0x000fe60008001898 */
[----:B------:R-:W-:Y:S02]  /*2a810*/  WARPGROUP.DEPBAR.LE gsb0, 0x0 ;  /* 0x00008000000079c5 */ /* 0x000fe40000010000 */
[----:B------:R-:W-:-:S07]  /*2a820*/  WARPGROUP.ARRIVE ;  /* 0x00000000000079c5 */ /* 0x000fce0000000000 */
        /* <DEDUP_REMOVED lines=15> */
[----:B------:R-:W-:Y:S01]  /*2a920*/  HGMMA.64x128x16.F32.BF16 R152, gdesc[UR24].tnspA, R152, gsb0 ;  /* 0x21e00000189879f0 */ /* 0x000fe20008001898 */
[----:B------:R-:W-:Y:S01]  /*2a930*/  UIADD3.64 UR52, UR4, 0x380, URZ ;  /* 0x0000038004347897 */ /* 0x000fe2000fffe03f */
[----:B------:R-:W-:Y:S01]  /*2a940*/  UMOV UR54, UR34 ;  /* 0x0000002200367c82 */ /* 0x000fe20008000000 */
[----:B------:R-:W-:Y:S01]  /*2a950*/  UMOV UR55, UR35 ;  /* 0x0000002300377c82 */ /* 0x000fe20008000000 */
[----:B------:R-:W-:Y:S02]  /*2a960*/  WARPGROUP.DEPBAR.LE gsb0, 0x0 ;  /* 0x00008000000079c5 */ /* 0x000fe40000010000 */
[----:B------:R-:W-:-:S06]  /*2a970*/  WARPGROUP.ARRIVE ;  /* 0x00000000000079c5 */ /* 0x000fcc0000000000 */
        /* <DEDUP_REMOVED lines=43> */
[----:B------:R-:W-:Y:S04]  /*2ac30*/  STL [R1+0x20b4], R3 ;  /* 0x0020b40301007387 */ /* 0x000fe80000100800 */
[----:B------:R1:W-:Y:S04]  /*2ac40*/  STL.64 [R1+0x400], R152 ;  /* 0x0004009801007387 */ /* 0x0003e80000100a00 */
        /* <DEDUP_REMOVED lines=26> */
[----:B------:R4:W-:Y:S01]  /*2adf0*/  STL.64 [R1+0x4d8], R206 ;  /* 0x0004d8ce01007387 */ /* 0x0009e20000100a00 */
[----:B0-----:R-:W-:Y:S01]  /*2ae00*/  IMAD.MOV.U32 R218, RZ, RZ, R152 ;  /* 0x000000ffffda7224 */ /* 0x001fe200078e0098 */
[----:B------:R-:W-:-:S02]  /*2ae10*/  WARPGROUP.DEPBAR.LE gsb0, 0x0 ;  /* 0x00008000000079c5 */ /* 0x000fc40000010000 */
[----:B------:R-:W-:-:S06]  /*2ae20*/  WARPGROUP.ARRIVE ;  /* 0x00000000000079c5 */ /* 0x000fcc0000000000 */
[----:B------:R-:W-:Y:S01]  /*2ae30*/  HGMMA.64x128x16.F32.BF16 R88, gdesc[UR48].tnspA, R88, gsb0 ;  /* 0x21e00000305879f0 */ /* 0x000fe20008001858 */
[----:B------:R-:W-:Y:S01]  /*2ae40*/  IMAD.MOV.U32 R220, RZ, RZ, R154 ;  /* 0x000000ffffdc7224 */ /* 0x000fe200078e009a */
[----:B------:R0:W-:Y:S01]  /*2ae50*/  STL.64 [R1+0x4e0], R208 ;  /* 0x0004e0d001007387 */ /* 0x0001e20000100a00 */
[----:B------:R-:W-:-:S03]  /*2ae60*/  IMAD.MOV.U32 R228, RZ, RZ, R153 ;  /* 0x000000ffffe47224 */ /* 0x000fc600078e0099 */
[----:B------:R0:W-:Y:S01]  /*2ae70*/  STL.64 [R1+0x4e8], R210 ;  /* 0x0004e8d201007387 */ /* 0x0001e20000100a00 */
[----:B------:R-:W-:-:S03]  /*2ae80*/  IMAD.MOV.U32 R230, RZ, RZ, R155 ;  /* 0x000000ffffe67224 */ /* 0x000fc600078e009b */
[----:B------:R0:W-:Y:S01]  /*2ae90*/  STL.64 [R1+0x4f0], R212 ;  /* 0x0004f0d401007387 */ /* 0x0001e20000100a00 */
[----:B------:R-:W-:-:S03]  /*2aea0*/  IMAD.MOV.U32 R238, RZ, RZ, R156 ;  /* 0x000000ffffee7224 */ /* 0x000fc600078e009c */
[----:B------:R0:W-:Y:S01]  /*2aeb0*/  STL.64 [R1+0x4f8], R214 ;  /* 0x0004f8d601007387 */ /* 0x0001e20000100a00 */
[----:B------:R-:W-:-:S03]  /*2aec0*/  IMAD.MOV.U32 R240, RZ, RZ, R158 ;  /* 0x000000fffff07224 */ /* 0x000fc600078e009e */
[----:B------:R-:W-:Y:S01]  /*2aed0*/  STL [R1+0x20d8], R218 ;  /* 0x0020d8da01007387 */ /* 0x000fe20000100800 */
[----:B------:R-:W-:-:S03]  /*2aee0*/  IMAD.MOV.U32 R252, RZ, RZ, R157 ;  /* 0x000000fffffc7224 */ /* 0x000fc600078e009d */
[----:B------:R-:W-:Y:S04]  /*2aef0*/  STL [R1+0x20d4], R220 ;  /* 0x0020d4dc01007387 */ /* 0x000fe80000100800 */
[----:B------:R-:W-:Y:S04]  /*2af00*/  STL [R1+0x20d0], R228 ;  /* 0x0020d0e401007387 */ /* 0x000fe80000100800 */
[----:B------:R-:W-:Y:S04]  /*2af10*/  STL [R1+0x20c4], R230 ;  /* 0x0020c4e601007387 */ /* 0x000fe80000100800 */
[----:B------:R-:W-:Y:S04]  /*2af20*/  STL [R1+0x20c0], R238 ;  /* 0x0020c0ee01007387 */ /* 0x000fe80000100800 */
[----:B------:R-:W-:Y:S04]  /*2af30*/  STL [R1+0x20bc], R240 ;  /* 0x0020bcf001007387 */ /* 0x000fe80000100800 */
[----:B------:R-:W-:Y:S01]  /*2af40*/  STL [R1+0x20b8], R252 ;  /* 0x0020b8fc01007387 */ /* 0x000fe20000100800 */
[----:B------:R-:W-:-:S03]  /*2af50*/  WARPGROUP.DEPBAR.LE gsb0, 0x0 ;  /* 0x00008000000079c5 */ /* 0x000fc60000010000 */
        /* <DEDUP_REMOVED lines=32> */
[----:B-1----:R-:W4:Y:S04]  /*2b160*/  LDL.LU.64 R152, [R1+0x200] ;  /* 0x0002000001987983 */ /* 0x002f280000300a00 */
[----:B--2---:R-:W2:Y:S04]  /*2b170*/  LDL.LU.64 R154, [R1+0x208] ;  /* 0x00020800019a7983 */ /* 0x004ea80000300a00 */
[----:B---3--:R-:W2:Y:S04]  /*2b180*/  LDL.LU.64 R156, [R1+0x210] ;  /* 0x00021000019c7983 */ /* 0x008ea80000300a00 */
[----:B----4-:R-:W2:Y:S04]  /*2b190*/  LDL.LU.64 R158, [R1+0x218] ;  /* 0x00021800019e7983 */ /* 0x010ea80000300a00 */
        /* <DEDUP_REMOVED lines=24> */
[----:B0-----:R-:W2:Y:S04]  /*2b320*/  LDL.LU.64 R208, [R1+0x2e0] ;  /* 0x0002e00001d07983 */ /* 0x001ea80000300a00 */
[----:B------:R-:W2:Y:S04]  /*2b330*/  LDL.LU.64 R210, [R1+0x2e8] ;  /* 0x0002e80001d27983 */ /* 0x000ea80000300a00 */
[----:B------:R-:W2:Y:S04]  /*2b340*/  LDL.LU.64 R212, [R1+0x2f0] ;  /* 0x0002f00001d47983 */ /* 0x000ea80000300a00 */
[----:B------:R-:W2:Y:S01]  /*2b350*/  LDL.LU.64 R214, [R1+0x2f8] ;  /* 0x0002f80001d67983 */ /* 0x000ea20000300a00 */
[----:B------:R-:W-:Y:S01]  /*2b360*/  UIADD3.64 UR52, UR4, 0x780, URZ ;  /* 0x0000078004347897 */ /* 0x000fe2000fffe03f */
[----:B------:R-:W-:Y:S01]  /*2b370*/  UMOV UR54, UR34 ;  /* 0x0000002200367c82 */ /* 0x000fe20008000000 */
[----:B------:R-:W-:Y:S01]  /*2b380*/  UMOV UR55, UR35 ;  /* 0x0000002300377c82 */ /* 0x000fe20008000000 */
[----:B------:R-:W-:Y:S01]  /*2b390*/  UIADD3.64 UR48, UR4, 0x800, URZ ;  /* 0x0000080004307897 */ /* 0x000fe2000fffe03f */
[----:B------:R-:W-:Y:S01]  /*2b3a0*/  UMOV UR50, UR6 ;  /* 0x0000000600327c82 */ /* 0x000fe20008000000 */
[----:B------:R-:W-:Y:S01]  /*2b3b0*/  UMOV UR51, UR7 ;  /* 0x0000000700337c82 */ /* 0x000fe20008000000 */
[----:B--2---:R-:W-:-:S06]  /*2b3c0*/  WARPGROUP.ARRIVE ;  /* 0x00000000000079c5 */ /* 0x004fcc0000000000 */
        /* <DEDUP_REMOVED lines=22> */
[----:B------:R-:W-:Y:S02]  /*2b530*/  IMAD.MOV.U32 R232, RZ, RZ, R89 ;  /* 0x000000ffffe87224 */ /* 0x000fe400078e0059 */
[----:B------:R-:W-:Y:S02]  /*2b540*/  IMAD.MOV.U32 R222, RZ, RZ, R88 ;  /* 0x000000ffffde7224 */ /* 0x000fe400078e0058 */
[----:B------:R-:W-:Y:S02]  /*2b550*/  IMAD.MOV.U32 R234, RZ, RZ, R91 ;  /* 0x000000ffffea7224 */ /* 0x000fe400078e005b */
[----:B------:R-:W-:Y:S01]  /*2b560*/  IMAD.MOV.U32 R224, RZ, RZ, R90 ;  /* 0x000000ffffe07224 */ /* 0x000fe200078e005a */
[----:B------:R-:W2:Y:S01]  /*2b570*/  LDL.LU.64 R88, [R1+0x100] ;  /* 0x0001000001587983 */ /* 0x000ea20000300a00 */
[----:B------:R-:W-:-:S03]  /*2b580*/  IMAD.MOV.U32 R242, RZ, RZ, R92 ;  /* 0x000000fffff27224 */ /* 0x000fc600078e005c */
[----:B------:R-:W2:Y:S01]  /*2b590*/  LDL.LU.64 R90, [R1+0x108] ;  /* 0x00010800015a7983 */ /* 0x000ea20000300a00 */
[----:B------:R-:W-:-:S03]  /*2b5a0*/  IMAD.MOV.U32 R244, RZ, RZ, R94 ;  /* 0x000000fffff47224 */ /* 0x000fc600078e005e */
        /* <DEDUP_REMOVED lines=31> */
[----:B------:R-:W-:-:S02]  /*2b7a0*/  WARPGROUP.DEPBAR.LE gsb0, 0x0 ;  /* 0x00008000000079c5 */ /* 0x000fc40000010000 */
        /* <DEDUP_REMOVED lines=100> */
[----:B------:R0:W-:Y:S04]  /*2bdf0*/  STL.64 [R1+0x2f8], R214 ;  /* 0x0002f8d601007387 */ /* 0x0001e80000100a00 */
[----:B0-----:R-:W2:Y:S04]  /*2be00*/  LDL.LU.64 R214, [R1+0x2410] ;  /* 0x0024100001d67983 */ /* 0x001ea80000300a00 */
        /* <DEDUP_REMOVED lines=27> */
[----:B------:R-:W2:Y:S01]  /*2bfc0*/  LDL.LU.64 R160, [R1+0x2338] ;  /* 0x0023380001a07983 */ /* 0x000ea20000300a00 */
[----:B------:R-:W-:-:S03]  /*2bfd0*/  IMAD.MOV.U32 R239, RZ, RZ, R156 ;  /* 0x000000ffffef7224 */ /* 0x000fc600078e009c */
[----:B------:R-:W2:Y:S01]  /*2bfe0*/  LDL.LU.64 R158, [R1+0x2330] ;  /* 0x00233000019e7983 */ /* 0x000ea20000300a00 */
[----:B------:R-:W-:Y:S02]  /*2bff0*/  IMAD.MOV.U32 R231, RZ, RZ, R155 ;  /* 0x000000ffffe77224 */ /* 0x000fe400078e009b */
[----:B------:R-:W-:Y:S01]  /*2c000*/  IMAD.MOV.U32 R221, RZ, RZ, R154 ;  /* 0x000000ffffdd7224 */ /* 0x000fe200078e009a */
[----:B------:R-:W2:Y:S01]  /*2c010*/  LDL.LU.64 R156, [R1+0x2328] ;  /* 0x00232800019c7983 */ /* 0x000ea20000300a00 */
[----:B------:R-:W-:Y:S02]  /*2c020*/  IMAD.MOV.U32 R229, RZ, RZ, R153 ;  /* 0x000000ffffe57224 */ /* 0x000fe400078e0099 */
[----:B------:R-:W-:Y:S01]  /*2c030*/  IMAD.MOV.U32 R219, RZ, RZ, R152 ;  /* 0x000000ffffdb7224 */ /* 0x000fe200078e0098 */
[----:B------:R-:W2:Y:S04]  /*2c040*/  LDL.LU.64 R154, [R1+0x2320] ;  /* 0x00232000019a7983 */ /* 0x000ea80000300a00 */
[----:B------:R-:W2:Y:S01]  /*2c050*/  LDL.LU.64 R152, [R1+0x2318] ;  /* 0x0023180001987983 */ /* 0x000ea20000300a00 */
[----:B------:R-:W-:-:S02]  /*2c060*/  WARPGROUP.DEPBAR.LE gsb0, 0x0 ;  /* 0x00008000000079c5 */ /* 0x000fc40000010000 */
[----:B------:R-:W-:-:S06]  /*2c070*/  WARPGROUP.ARRIVE ;  /* 0x00000000000079c5 */ /* 0x000fcc0000000000 */
[----:B------:R-:W-:Y:S01]  /*2c080*/  HGMMA.64x128x16.F32.BF16 R88, gdesc[UR48].tnspA, R88, gsb0 ;  /* 0x21e00000305879f0 */ /* 0x000fe20008001858 */
[----:B------:R0:W-:Y:S01]  /*2c090*/  STL [R1+0x20f8], R241 ;  /* 0x0020f8f101007387 */ /* 0x0001e20000100800 */
[----:B------:R-:W-:Y:S02]  /*2c0a0*/  IMAD.MOV.U32 R228, RZ, RZ, R25 ;  /* 0x000000ffffe47224 */ /* 0x000fe400078e0019 */
[----:B------:R-:W-:Y:S02]  /*2c0b0*/  IMAD.MOV.U32 R230, RZ, RZ, R24 ;  /* 0x000000ffffe67224 */ /* 0x000fe400078e0018 */
[----:B------:R-:W-:Y:S02]  /*2c0c0*/  IMAD.MOV.U32 R218, RZ, RZ, R27 ;  /* 0x000000ffffda7224 */ /* 0x000fe400078e001b */
[----:B------:R-:W-:Y:S02]  /*2c0d0*/  IMAD.MOV.U32 R220, RZ, RZ, R26 ;  /* 0x000000ffffdc7224 */ /* 0x000fe400078e001a */
[----:B------:R-:W-:-:S02]  /*2c0e0*/  IMAD.MOV.U32 R12, RZ, RZ, R29 ;  /* 0x000000ffff0c7224 */ /* 0x000fc400078e001d */
[----:B------:R-:W-:Y:S02]  /*2c0f0*/  IMAD.MOV.U32 R3, RZ, RZ, R28 ;  /* 0x000000ffff037224 */ /* 0x000fe400078e001c */
        /* <DEDUP_REMOVED lines=19> */
[----:B0-----:R-:W-:Y:S02]  /*2c230*/  IMAD.MOV.U32 R241, RZ, RZ, R84 ;  /* 0x000000fffff17224 */ /* 0x001fe400078e0054 */
[----:B------:R-:W-:Y:S02]  /*2c240*/  IMAD.MOV.U32 R251, RZ, RZ, R85 ;  /* 0x000000fffffb7224 */ /* 0x000fe400078e0055 */
[----:B------:R-:W-:Y:S02]  /*2c250*/  IMAD.MOV.U32 R249, RZ, RZ, R2 ;  /* 0x000000fffff97224 */ /* 0x000fe400078e0002 */
[----:B------:R-:W-:-:S02]  /*2c260*/  IMAD.MOV.U32 R244, RZ, RZ, R86 ;  /* 0x000000fffff47224 */ /* 0x000fc400078e0056 */
[----:B------:R-:W-:Y:S01]  /*2c270*/  IMAD.MOV.U32 R2, RZ, RZ, R87 ;  /* 0x000000ffff027224 */ /* 0x000fe200078e0057 */
[----:B------:R-:W-:Y:S02]  /*2c280*/  WARPGROUP.DEPBAR.LE gsb0, 0x0 ;  /* 0x00008000000079c5 */ /* 0x000fe40000010000 */
        /* <DEDUP_REMOVED lines=31> */
[----:B------:R0:W-:Y:S01]  /*2c480*/  STL.64 [R1+0x1f8], R150 ;  /* 0x0001f89601007387 */ /* 0x0001e20000100a00 */
[----:B------:R-:W-:-:S03]  /*2c490*/  IMAD.MOV.U32 R250, RZ, RZ, R130 ;  /* 0x000000fffffa7224 */ /* 0x000fc600078e0082 */
[----:B0-----:R-:W3:Y:S04]  /*2c4a0*/  LDL.LU.64 R150, [R1+0x2310] ;  /* 0x0023100001967983 */ /* 0x001ee80000300a00 */
[----:B------:R-:W3:Y:S04]  /*2c4b0*/  LDL.LU.64 R148, [R1+0x2308] ;  /* 0x0023080001947983 */ /* 0x000ee80000300a00 */
        /* <DEDUP_REMOVED lines=24> */
[----:B------:R-:W3:Y:S01]  /*2c640*/  LDL.LU.64 R98, [R1+0x2240] ;  /* 0x0022400001627983 */ /* 0x000ee20000300a00 */
[----:B------:R-:W-:-:S03]  /*2c650*/  IMAD.MOV.U32 R245, RZ, RZ, R94 ;  /* 0x000000fffff57224 */ /* 0x000fc600078e005e */
[----:B------:R-:W3:Y:S01]  /*2c660*/  LDL.LU.64 R96, [R1+0x2238] ;  /* 0x0022380001607983 */ /* 0x000ee20000300a00 */
[----:B------:R-:W-:-:S03]  /*2c670*/  IMAD.MOV.U32 R243, RZ, RZ, R92 ;  /* 0x000000fffff37224 */ /* 0x000fc600078e005c */
[----:B------:R-:W3:Y:S01]  /*2c680*/  LDL.LU.64 R94, [R1+0x2230] ;  /* 0x00223000015e7983 */ /* 0x000ee20000300a00 */
[----:B------:R-:W-:Y:S02]  /*2c690*/  IMAD.MOV.U32 R235, RZ, RZ, R91 ;  /* 0x000000ffffeb7224 */ /* 0x000fe400078e005b */
[----:B------:R-:W-:Y:S01]  /*2c6a0*/  IMAD.MOV.U32 R225, RZ, RZ, R90 ;  /* 0x000000ffffe17224 */ /* 0x000fe200078e005a */
[----:B------:R-:W3:Y:S01]  /*2c6b0*/  LDL.LU.64 R92, [R1+0x2228] ;  /* 0x00222800015c7983 */ /* 0x000ee20000300a00 */
[----:B------:R-:W-:Y:S02]  /*2c6c0*/  IMAD.MOV.U32 R233, RZ, RZ, R89 ;  /* 0x000000ffffe97224 */ /* 0x000fe400078e0059 */
[----:B------:R-:W-:Y:S01]  /*2c6d0*/  IMAD.MOV.U32 R223, RZ, RZ, R88 ;  /* 0x000000ffffdf7224 */ /* 0x000fe200078e0058 */
[----:B------:R-:W3:Y:S04]  /*2c6e0*/  LDL.LU.64 R90, [R1+0x2220] ;  /* 0x00222000015a7983 */ /* 0x000ee80000300a00 */
[----:B------:R-:W3:Y:S04]  /*2c6f0*/  LDL.LU.64 R88, [R1+0x2218] ;  /* 0x0022180001587983 */ /* 0x000ee80000300a00 */
[----:B------:R-:W4:Y:S04]  /*2c700*/  LDL.LU.64 R24, [R1] ;  /* 0x0000000001187983 */ /* 0x000f280000300a00 */
[----:B------:R-:W4:Y:S04]  /*2c710*/  LDL.LU.64 R26, [R1+0x8] ;  /* 0x00000800011a7983 */ /* 0x000f280000300a00 */
        /* <DEDUP_REMOVED lines=29> */
[----:B------:R-:W4:Y:S01]  /*2c8f0*/  LDL.LU.64 R86, [R1+0xf8] ;  /* 0x0000f80001567983 */ /* 0x000f220000300a00 */
[----:B------:R-:W-:Y:S01]  /*2c900*/  UIADD3.64 UR52, UR4, 0xf80, URZ ;  /* 0x00000f8004347897 */ /* 0x000fe2000fffe03f */
[----:B------:R-:W-:Y:S01]  /*2c910*/  UMOV UR54, UR34 ;  /* 0x0000002200367c82 */ /* 0x000fe20008000000 */
[----:B------:R-:W-:Y:S01]  /*2c920*/  UMOV UR55, UR35 ;  /* 0x0000002300377c82 */ /* 0x000fe20008000000 */
[----:B------:R-:W-:Y:S01]  /*2c930*/  UIADD3.64 UR48, UR4, 0x1000, URZ ;  /* 0x0000100004307897 */ /* 0x000fe2000fffe03f */
[----:B------:R-:W-:Y:S01]  /*2c940*/  UMOV UR50, UR6 ;  /* 0x0000000600327c82 */ /* 0x000fe20008000000 */
[----:B------:R-:W-:Y:S01]  /*2c950*/  UMOV UR51, UR7 ;  /* 0x0000000700337c82 */ /* 0x000fe20008000000 */
[----:B----4-:R-:W-:-:S06]  /*2c960*/  WARPGROUP.ARRIVE ;  /* 0x00000000000079c5 */ /* 0x010fcc0000000000 */
        /* <DEDUP_REMOVED lines=95> */
[----:B---3--:R-:W-:-:S06]  /*2cf60*/  WARPGROUP.ARRIVE ;  /* 0x00000000000079c5 */ /* 0x008fcc0000000000 */
        /* <DEDUP_REMOVED lines=19> */
[----:B------:R-:W-:Y:S04]  /*2d0a0*/  STL.64 [R1], R24 ;  /* 0x0000001801007387 */ /* 0x000fe80000100a00 */
        /* <DEDUP_REMOVED lines=14> */
[----:B------:R-:W-:Y:S01]  /*2d190*/  STL.64 [R1+0x78], R54 ;  /* 0x0000783601007387 */ /* 0x000fe20000100a00 */
[----:B------:R-:W-:-:S03]  /*2d1a0*/  UIADD3.64 UR48, UR4, 0x1a00, URZ ;  /* 0x00001a0004307897 */ /* 0x000fc6000fffe03f */
[----:B------:R-:W-:Y:S04]  /*2d1b0*/  STL.64 [R1+0x80], R56 ;  /* 0x0000803801007387 */ /* 0x000fe80000100a00 */
[----:B------:R-:W-:Y:S01]  /*2d1c0*/  STL.64 [R1+0x88], R58 ;  /* 0x0000883a01007387 */ /* 0x000fe20000100a00 */
[----:B------:R-:W-:Y:S02]  /*2d1d0*/  WARPGROUP.DEPBAR.LE gsb0, 0x0 ;  /* 0x00008000000079c5 */ /* 0x000fe40000010000 */
[----:B------:R-:W-:-:S06]  /*2d1e0*/  WARPGROUP.ARRIVE ;  /* 0x00000000000079c5 */ /* 0x000fcc0000000000 */
[----:B------:R-:W-:Y:S01]  /*2d1f0*/  HGMMA.64x128x16.F32.BF16 R88, gdesc[UR52].tnspA, R88, gsb0 ;  /* 0x21e00000345879f0 */ /* 0x000fe20008001858 */
[----:B------:R-:W-:Y:S04]  /*2d200*/  STL.64 [R1+0x90], R60 ;  /* 0x0000903c01007387 */ /* 0x000fe80000100a00 */
[----:B------:R-:W-:Y:S04]  /*2d210*/  STL.64 [R1+0x98], R62 ;  /* 0x0000983e01007387 */ /* 0x000fe80000100a00 */
[----:B------:R-:W-:Y:S04]  /*2d220*/  STL.64 [R1+0xa0], R64 ;  /* 0x0000a04001007387 */ /* 0x000fe80000100a00 */
[----:B------:R-:W-:Y:S04]  /*2d230*/  STL.64 [R1+0xa8], R66 ;  /* 0x0000a84201007387 */ /* 0x000fe80000100a00 */
[----:B------:R-:W-:Y:S01]  /*2d240*/  STL.64 [R1+0xb0], R68 ;  /* 0x0000b04401007387 */ /* 0x000fe20000100a00 */
[----:B------:R-:W-:Y:S01]  /*2d250*/  UMOV UR50, UR22 ;  /* 0x0000001600327c82 */ /* 0x000fe20008000000 */
[----:B------:R-:W-:-:S02]  /*2d260*/  UMOV UR51, UR23 ;  /* 0x0000001700337c82 */ /* 0x000fc40008000000 */
        /* <DEDUP_REMOVED lines=9> */
[----:B------:R-:W-:-:S02]  /*2d300*/  IMAD.MOV.U32 R242, RZ, RZ, R230 ;  /* 0x000000fffff27224 */ /* 0x000fc400078e00e6 */
[----:B------:R-:W-:Y:S02]  /*2d310*/  IMAD.MOV.U32 R222, RZ, RZ, R228 ;  /* 0x000000ffffde7224 */ /* 0x000fe400078e00e4 */
[----:B------:R-:W-:Y:S02]  /*2d320*/  IMAD.MOV.U32 R230, RZ, RZ, R12 ;  /* 0x000000ffffe67224 */ /* 0x000fe400078e000c */
[----:B------:R-:W-:Y:S01]  /*2d330*/  IMAD.MOV.U32 R228, RZ, RZ, R249 ;  /* 0x000000ffffe47224 */ /* 0x000fe200078e00f9 */
        /* <DEDUP_REMOVED lines=9> */
[----:B------:R-:W-:-:S02]  /*2d3d0*/  IMAD.MOV.U32 R12, RZ, RZ, R248 ;  /* 0x000000ffff0c7224 */ /* 0x000fc400078e00f8 */
[----:B------:R-:W-:Y:S01]  /*2d3e0*/  IMAD.MOV.U32 R249, RZ, RZ, R66 ;  /* 0x000000fffff97224 */ /* 0x000fe200078e0042 */
        /* <DEDUP_REMOVED lines=19> */
[----:B------:R-:W-:Y:S02]  /*2d520*/  IMAD.MOV.U32 R240, RZ, RZ, R3 ;  /* 0x000000fffff07224 */ /* 0x000fe400078e0003 */
[----:B------:R-:W-:Y:S01]  /*2d530*/  IMAD.MOV.U32 R252, RZ, RZ, R247 ;  /* 0x000000fffffc7224 */ /* 0x000fe200078e00f7 */
[----:B------:R-:W2:Y:S01]  /*2d540*/  LDL.LU.64 R34, [R1+0x2140] ;  /* 0x0021400001227983 */ /* 0x000ea20000300a00 */
[----:B------:R-:W-:Y:S02]  /*2d550*/  IMAD.MOV.U32 R232, RZ, RZ, R217 ;  /* 0x000000ffffe87224 */ /* 0x000fe400078e00d9 */
[----:B------:R-:W-:Y:S02]  /*2d560*/  IMAD.MOV.U32 R220, RZ, RZ, R4 ;  /* 0x000000ffffdc7224 */ /* 0x000fe400078e0004 */
[----:B------:R-:W-:Y:S02]  /*2d570*/  IMAD.MOV.U32 R3, RZ, RZ, R246 ;  /* 0x000000ffff037224 */ /* 0x000fe400078e00f6 */
[----:B------:R-:W-:Y:S01]  /*2d580*/  IMAD.MOV.U32 R247, RZ, RZ, R30 ;  /* 0x000000fffff77224 */ /* 0x000fe200078e001e */
[----:B------:R-:W2:Y:S01]  /*2d590*/  LDL.LU.64 R32, [R1+0x2138] ;  /* 0x0021380001207983 */ /* 0x000ea20000300a00 */
[----:B------:R-:W-:-:S02]  /*2d5a0*/  IMAD.MOV.U32 R238, RZ, RZ, R218 ;  /* 0x000000ffffee7224 */ /* 0x000fc400078e00da */
[----:B------:R-:W-:Y:S02]  /*2d5b0*/  IMAD.MOV.U32 R224, RZ, RZ, R237 ;  /* 0x000000ffffe07224 */ /* 0x000fe400078e00ed */
[----:B------:R-:W-:Y:S02]  /*2d5c0*/  IMAD.MOV.U32 R217, RZ, RZ, R5 ;  /* 0x000000ffffd97224 */ /* 0x000fe400078e0005 */
[----:B------:R-:W-:Y:S02]  /*2d5d0*/  IMAD.MOV.U32 R4, RZ, RZ, R227 ;  /* 0x000000ffff047224 */ /* 0x000fe400078e00e3 */
[----:B------:R-:W-:Y:S01]  /*2d5e0*/  IMAD.MOV.U32 R246, RZ, RZ, R28 ;  /* 0x000000fffff67224 */ /* 0x000fe200078e001c */
[----:B------:R-:W2:Y:S01]  /*2d5f0*/  LDL.LU.64 R30, [R1+0x2130] ;  /* 0x00213000011e7983 */ /* 0x000ea20000300a00 */
[----:B------:R-:W-:Y:S02]  /*2d600*/  IMAD.MOV.U32 R218, RZ, RZ, R226 ;  /* 0x000000ffffda7224 */ /* 0x000fe400078e00e2 */
[----:B------:R-:W-:-:S02]  /*2d610*/  IMAD.MOV.U32 R5, RZ, RZ, R236 ;  /* 0x000000ffff057224 */ /* 0x000fc400078e00ec */
        /* <DEDUP_REMOVED lines=26> */
[----:B------:R-:W-:Y:S01]  /*2d7c0*/  R2UR UR48, R251 ;  /* 0x00000000fb3072ca */ /* 0x000fe200000e0000 */
[----:B------:R-:W-:Y:S01]  /*2d7d0*/  IMAD.MOV.U32 R251, RZ, RZ, R244 ;  /* 0x000000fffffb7224 */ /* 0x000fe200078e00f4 */
[----:B------:R-:W-:Y:S01]  /*2d7e0*/  UMOV UR58, UR6 ;  /* 0x00000006003a7c82 */ /* 0x000fe20008000000 */
[----:B------:R-:W-:Y:S01]  /*2d7f0*/  UMOV UR59, UR7 ;  /* 0x00000007003b7c82 */ /* 0x000fe20008000000 */
[----:B------:R-:W3:Y:S01]  /*2d800*/  LDL.LU R244, [R1+0x206c] ;  /* 0x00206c0001f47983 */ /* 0x000ee20000300800 */
[----:B------:R-:W-:Y:S02]  /*2d810*/  WARPGROUP.DEPBAR.LE gsb0, 0x0 ;  /* 0x00008000000079c5 */ /* 0x000fe40000010000 */
[----:B--2---:R-:W-:-:S06]  /*2d820*/  WARPGROUP.ARRIVE ;  /* 0x00000000000079c5 */ /* 0x004fcc0000000000 */
[----:B------:R-:W-:Y:S03]  /*2d830*/  HGMMA.64x128x16.F32.BF16 R24, gdesc[UR52].tnspA, R24, gsb0 ;  /* 0x21e00000341879f0 */ /* 0x000fe60008001818 */
[----:B------:R-:W-:Y:S02]  /*2d840*/  WARPGROUP.DEPBAR.LE gsb0, 0x0 ;  /* 0x00008000000079c5 */ /* 0x000fe40000010000 */
[----:B------:R-:W-:-:S07]  /*2d850*/  WARPGROUP.ARRIVE ;  /* 0x00000000000079c5 */ /* 0x000fce0000000000 */
[----:B------:R-:W-:Y:S01]  /*2d860*/  HGMMA.64x128x16.F32.BF16 R24, gdesc[UR56].tnspA, R24, gsb0 ;  /* 0x21e00000381879f0 */ /* 0x000fe20008001818 */
[----:B------:R-:W-:Y:S02]  /*2d870*/  R2UR UR57, R0 ;  /* 0x00000000003972ca */ /* 0x000fe400000e0000 */
[----:B------:R-:W2:Y:S01]  /*2d880*/  LDL.LU R0, [R1+0x2110] ;  /* 0x0021100001007983 */ /* 0x000ea20000300800 */
[----:B------:R-:W-:Y:S02]  /*2d890*/  R2UR UR56, R11 ;  /* 0x000000000b3872ca */ /* 0x000fe400000e0000 */
[----:B------:R-:W0:Y:S01]  /*2d8a0*/  LDC R11, c[0x0][0x238] ;  /* 0x00008e00ff0b7b82 */ /* 0x000e220000000800 */
[----:B------:R-:W-:Y:S01]  /*2d8b0*/  R2UR UR53, R251 ;  /* 0x00000000fb3572ca */ /* 0x000fe200000e0000 */
[----:B------:R-:W-:Y:S02]  /*2d8c0*/  IMAD.MOV.U32 R251, RZ, RZ, R232 ;  /* 0x000000fffffb7224 */ /* 0x000fe400078e00e8 */
[----:B------:R-:W-:-:S02]  /*2d8d0*/  IMAD.MOV.U32 R232, RZ, RZ, R252 ;  /* 0x000000ffffe87224 */ /* 0x000fc400078e00fc */
[----:B------:R-:W-:Y:S02]  /*2d8e0*/  IMAD.MOV.U32 R252, RZ, RZ, R3 ;  /* 0x000000fffffc7224 */ /* 0x000fe400078e0003 */
[----:B------:R-:W-:Y:S01]  /*2d8f0*/  IMAD.MOV.U32 R3, RZ, RZ, R12 ;  /* 0x000000ffff037224 */ /* 0x000fe200078e000c */
[----:B------:R-:W-:Y:S01]  /*2d900*/  R2UR UR49, R241 ;  /* 0x00000000f13172ca */ /* 0x000fe200000e0000 */
[----:B------:R-:W-:Y:S02]  /*2d910*/  IMAD.MOV.U32 R241, RZ, RZ, R228 ;  /* 0x000000fffff17224 */ /* 0x000fe400078e00e4 */
[----:B------:R-:W-:Y:S02]  /*2d920*/  IMAD.MOV.U32 R228, RZ, RZ, R220 ;  /* 0x000000ffffe47224 */ /* 0x000fe400078e00dc */
[----:B------:R-:W-:Y:S02]  /*2d930*/  IMAD.MOV.U32 R220, RZ, RZ, R218 ;  /* 0x000000ffffdc7224 */ /* 0x000fe400078e00da */
[----:B0-----:R-:W-:-:S04]  /*2d940*/  IMAD.SHL.U32 R11, R11, 0x80, RZ ;  /* 0x000000800b0b7824 */ /* 0x001fc800078e00ff */
[----:B------:R-:W-:Y:S01]  /*2d950*/  IMAD.SHL.U32 R11, R11, 0x2, RZ ;  /* 0x000000020b0b7824 */ /* 0x000fe200078e00ff */
[----:B---3--:R-:W-:Y:S01]  /*2d960*/  R2UR UR52, R244 ;  /* 0x00000000f43472ca */ /* 0x008fe200000e0000 */
[----:B------:R-:W-:-:S03]  /*2d970*/  IMAD.MOV.U32 R244, RZ, RZ, R242 ;  /* 0x000000fffff47224 */ /* 0x000fc600078e00f2 */
[-C--:B------:R-:W-:Y:S01]  /*2d980*/  IADD3 R12, P0, R20, R11.reuse, RZ ;  /* 0x0000000b140c7210 */ /* 0x080fe20007f1e0ff */
[----:B------:R-:W-:Y:S02]  /*2d990*/  IMAD.MOV.U32 R242, RZ, RZ, R234 ;  /* 0x000000fffff27224 */ /* 0x000fe400078e00ea */
[----:B------:R-:W-:Y:S02]  /*2d9a0*/  IMAD.MOV.U32 R234, RZ, RZ, R224 ;  /* 0x000000ffffea7224 */ /* 0x000fe400078e00e0 */
[----:B------:R-:W-:Y:S02]  /*2d9b0*/  IMAD.MOV.U32 R224, RZ, RZ, R217 ;  /* 0x000000ffffe07224 */ /* 0x000fe400078e00d9 */
[----:B------:R-:W-:Y:S01]  /*2d9c0*/  IMAD.MOV.U32 R218, RZ, RZ, R22 ;  /* 0x000000ffffda7224 */ /* 0x000fe200078e0016 */
[-C--:B------:R-:W-:Y:S02]  /*2d9d0*/  IADD3 R22, P1, R18, R11.reuse, RZ ;  /* 0x0000000b12167210 */ /* 0x080fe40007f3e0ff */
[----:B------:R-:W-:Y:S01]  /*2d9e0*/  IADD3 R217, P2, R14, R11, RZ ;  /* 0x0000000b0ed97210 */ /* 0x000fe20007f5e0ff */
[----:B--2---:R-:W-:-:S02]  /*2d9f0*/  IMAD.X R20, R21, 0x1, R0, P0 ;  /* 0x0000000115147824 */ /* 0x004fc400000e0600 */
[----:B------:R-:W-:Y:S01]  /*2da00*/  IMAD.MOV.U32 R21, RZ, RZ, R23 ;  /* 0x000000ffff157224 */ /* 0x000fe200078e0017 */
[----:B------:R-:W-:Y:S01]  /*2da10*/  IADD3 R23, P0, R16, R11, RZ ;  /* 0x0000000b10177210 */ /* 0x000fe20007f1e0ff */
[----:B------:R-:W-:Y:S02]  /*2da20*/  IMAD.MOV.U32 R11, RZ, RZ, R2 ;  /* 0x000000ffff0b7224 */ /* 0x000fe400078e0002 */
[----:B------:R-:W-:Y:S01]  /*2da30*/  IMAD.X R18, R19, 0x1, R0, P1 ;  /* 0x0000000113127824 */ /* 0x000fe200008e0600 */
[----:B------:R-:W0:Y:S01]  /*2da40*/  LDC R2, c[0x0][0x230] ;  /* 0x00008c00ff027b82 */ /* 0x000e220000000800 */
[----:B------:R-:W-:-:S05]  /*2da50*/  VIADD R11, R11, 0x1 ;  /* 0x000000010b0b7836 */ /* 0x000fca0000000000 */
[----:B------:R1:W-:Y:S04]  /*2da60*/  STL [R1+0xa5c], R11 ;  /* 0x000a5c0b01007387 */ /* 0x0003e80000100800 */
[----:B------:R-:W2:Y:S01]  /*2da70*/  LDL.LU R19, [R1+0x201c] ;  /* 0x00201c0001137983 */ /* 0x000ea20000300800 */
[--C-:B------:R-:W-:Y:S02]  /*2da80*/  IMAD.X R16, R17, 0x1, R0.reuse, P0 ;  /* 0x0000000111107824 */ /* 0x100fe400000e0600 */
[----:B------:R-:W-:Y:S02]  /*2da90*/  IMAD.MOV.U32 R17, RZ, RZ, R11 ;  /* 0x000000ffff117224 */ /* 0x000fe400078e000b */
[----:B------:R-:W-:Y:S02]  /*2daa0*/  IMAD.X R14, R15, 0x1, R0, P2 ;  /* 0x000000010f0e7824 */ /* 0x000fe400010e0600 */
[----:B0-----:R-:W-:-:S05]  /*2dab0*/  VIADD R2, R2, 0x7f ;  /* 0x0000007f02027836 */ /* 0x001fca0000000000 */
[----:B-1----:R-:W-:-:S04]  /*2dac0*/  SHF.R.S32.HI R11, RZ, 0x1f, R2 ;  /* 0x0000001fff0b7819 */ /* 0x002fc80000011402 */
[----:B------:R-:W-:Y:S02]  /*2dad0*/  LEA.HI R11, R11, R2, RZ, 0x7 ;  /* 0x000000020b0b7211 */ /* 0x000fe400078f38ff */
[----:B------:R-:W3:Y:S04]  /*2dae0*/  LDL.LU R2, [R1+0x210c] ;  /* 0x00210c0001027983 */ /* 0x000ee80000300800 */
[----:B------:R-:W4:Y:S01]  /*2daf0*/  LDL.LU R15, [R1+0x2014] ;  /* 0x00201400010f7983 */ /* 0x000f220000300800 */
[----:B------:R-:W-:-:S04]  /*2db00*/  SHF.R.S32.HI R11, RZ, 0x7, R11 ;  /* 0x00000007ff0b7819 */ /* 0x000fc8000001140b */
[----:B------:R-:W-:Y:S02]  /*2db10*/  ISETP.NE.U32.AND P0, PT, R17, R11, PT ;  /* 0x0000000b1100720c */ /* 0x000fe40003f05070 */
[----:B------:R-:W0:Y:S01]  /*2db20*/  LDC R11, c[0x0][0x238] ;  /* 0x00008e00ff0b7b82 */ /* 0x000e220000000800 */
[----:B------:R-:W3:Y:S01]  /*2db30*/  LDL.LU R17, [R1+0x200c] ;  /* 0x00200c0001117983 */ /* 0x000ee20000300800 */
[----:B0-----:R-:W-:-:S04]  /*2db40*/  IMAD.SHL.U32 R11, R11, 0x80, RZ ;  /* 0x000000800b0b7824 */ /* 0x001fc800078e00ff */
[----:B------:R-:W-:-:S05]  /*2db50*/  IMAD.SHL.U32 R11, R11, 0x2, RZ ;  /* 0x000000020b0b7824 */ /* 0x000fca00078e00ff */
[----:B--2---:R-:W-:-:S05]  /*2db60*/  IADD3 R19, P4, R19, R11, RZ ;  /* 0x0000000b13137210 */ /* 0x004fca0007f9e0ff */
[----:B------:R0:W-:Y:S04]  /*2db70*/  STL [R1+0x201c], R19 ;  /* 0x00201c1301007387 */ /* 0x0001e80000100800 */
[----:B0-----:R-:W2:Y:S01]  /*2db80*/  LDL.LU R19, [R1+0x2004] ;  /* 0x0020040001137983 */ /* 0x001ea20000300800 */
[----:B----4-:R-:W-:-:S05]  /*2db90*/  IADD3 R15, P5, R15, R11, RZ ;  /* 0x0000000b0f0f7210 */ /* 0x010fca0007fbe0ff */
[----:B------:R0:W-:Y:S04]  /*2dba0*/  STL [R1+0x2014], R15 ;  /* 0x0020140f01007387 */ /* 0x0001e80000100800 */
[----:B0-----:R-:W4:Y:S01]  /*2dbb0*/  LDL.LU R15, [R1+0x1ffc] ;  /* 0x001ffc00010f7983 */ /* 0x001f220000300800 */
[----:B---3--:R-:W-:-:S05]  /*2dbc0*/  IADD3 R17, P6, R17, R11, RZ ;  /* 0x0000000b11117210 */ /* 0x008fca0007fde0ff */
[----:B------:R0:W-:Y:S04]  /*2dbd0*/  STL [R1+0x200c], R17 ;  /* 0x00200c1101007387 */ /* 0x0001e80000100800 */
[----:B0-----:R-:W3:Y:S01]  /*2dbe0*/  LDL.LU R17, [R1+0x1ff4] ;  /* 0x001ff40001117983 */ /* 0x001ee20000300800 */
        /* <DEDUP_REMOVED lines=9> */
[----:B--2---:R-:W-:-:S05]  /*2dc80*/  IMAD.X R19, R19, 0x1, R0, P4 ;  /* 0x0000000113137824 */ /* 0x004fca00020e0600 */
[----:B------:R0:W-:Y:S04]  /*2dc90*/  STL [R1+0x2018], R19 ;  /* 0x0020181301007387 */ /* 0x0001e80000100800 */
[----:B0-----:R-:W2:Y:S01]  /*2dca0*/  LDL.LU R19, [R1+0x1fe4] ;  /* 0x001fe40001137983 */ /* 0x001ea20000300800 */
[----:B----4-:R-:W-:-:S05]  /*2dcb0*/  IADD3 R15, P4, R15, R11, RZ ;  /* 0x0000000b0f0f7210 */ /* 0x010fca0007f9e0ff */
[----:B------:R0:W-:Y:S04]  /*2dcc0*/  STL [R1+0x1fec], R15 ;  /* 0x001fec0f01007387 */ /* 0x0001e80000100800 */
[----:B0-----:R-:W4:Y:S01]  /*2dcd0*/  LDL.LU R15, [R1+0x2008] ;  /* 0x00200800010f7983 */ /* 0x001f220000300800 */
[----:B---3--:R-:W-:-:S05]  /*2dce0*/  IMAD.X R17, R17, 0x1, R0, P5 ;  /* 0x0000000111117824 */ /* 0x008fca00028e0600 */
[----:B------:R0:W-:Y:S04]  /*2dcf0*/  STL [R1+0x2010], R17 ;  /* 0x0020101101007387 */ /* 0x0001e80000100800 */
[----:B0-----:R-:W3:Y:S01]  /*2dd00*/  LDL.LU R17, [R1+0x1fdc] ;  /* 0x001fdc0001117983 */ /* 0x001ee20000300800 */
[----:B--2---:R-:W-:-:S05]  /*2dd10*/  IADD3 R19, P5, R19, R11, RZ ;  /* 0x0000000b13137210 */ /* 0x004fca0007fbe0ff */
[----:B------:R0:W-:Y:S04]  /*2dd20*/  STL [R1+0x1fe4], R19 ;  /* 0x001fe41301007387 */ /* 0x0001e80000100800 */
[----:B0-----:R-:W2:Y:S01]  /*2dd30*/  LDL.LU R19, [R1+0x2000] ;  /* 0x0020000001137983 */ /* 0x001ea20000300800 */
[----:B----4-:R-:W-:-:S05]  /*2dd40*/  IMAD.X R15, R15, 0x1, R0, P6 ;  /* 0x000000010f0f7824 */ /* 0x010fca00030e0600 */
        /* <DEDUP_REMOVED lines=2975> */
[----:B--2---:R-:W-:Y:S01]  /*39740*/  IMAD.X R19, R19, 0x1, R0, P4 ;  /* 0x0000000113137824 */ /* 0x004fe200020e0600 */
[----:B------:R-:W-:-:S04]  /*39750*/  IADD3 R216, P4, R216, R11, RZ ;  /* 0x0000000bd8d87210 */ /* 0x000fc80007f9e0ff */
[----:B------:R0:W-:Y:S04]  /*39760*/  STL [R1+0x1088], R19 ;  /* 0x0010881301007387 */ /* 0x0001e80000100800 */
[----:B0-----:R-:W2:Y:S04]  /*39770*/  LDL.LU R19, [R1+0x1078] ;  /* 0x0010780001137983 */ /* 0x001ea80000300800 */
        /* <DEDUP_REMOVED lines=9> */
[----:B------:R-:W-:Y:S01]  /*39810*/  STL [R1+0x1078], R19 ;  /* 0x0010781301007387 */ /* 0x000fe20000100800 */
[----:B------:R-:W-:-:S05]  /*39820*/  IADD3 R216, P6, R216, R11, RZ ;  /* 0x0000000bd8d87210 */ /* 0x000fca0007fde0ff */
[----:B------:R0:W-:Y:S04]  /*39830*/  STL [R1+0x104c], R216 ;  /* 0x00104cd801007387 */ /* 0x0001e80000100800 */
[----:B0-----:R-:W2:Y:S04]  /*39840*/  LDL.LU R216, [R1+0x2104] ;  /* 0x0021040001d87983 */ /* 0x001ea80000300800 */
[----:B------:R-:W2:Y:S01]  /*39850*/  LDL.LU R19, [R1+0x2060] ;  /* 0x0020600001137983 */ /* 0x000ea20000300800 */
[----:B----4-:R-:W-:-:S05]  /*39860*/  IMAD.X R15, R15, 0x1, R0, P1 ;  /* 0x000000010f0f7824 */ /* 0x010fca00008e0600 */
[----:B------:R0:W-:Y:S04]  /*39870*/  STL [R1+0x1070], R15 ;  /* 0x0010700f01007387 */ /* 0x0001e80000100800 */
[----:B0-----:R-:W4:Y:S01]  /*39880*/  LDL.LU R15, [R1+0x1060] ;  /* 0x00106000010f7983 */ /* 0x001f220000300800 */
[----:B---3--:R-:W-:Y:S01]  /*39890*/  IADD3 R17, P1, R17, R11, RZ ;  /* 0x0000000b11117210 */ /* 0x008fe20007f3e0ff */
[----:B--2---:R-:W-:-:S05]  /*398a0*/  IMAD.X R216, R216, 0x1, R0, P2 ;  /* 0x00000001d8d87824 */ /* 0x004fca00010e0600 */
[----:B------:R0:W-:Y:S04]  /*398b0*/  STL [R1+0x1068], R216 ;  /* 0x001068d801007387 */ /* 0x0001e80000100800 */
[----:B------:R1:W-:Y:S01]  /*398c0*/  STL [R1+0x1044], R17 ;  /* 0x0010441101007387 */ /* 0x0003e20000100800 */
[----:B0-----:R-:W0:Y:S03]  /*398d0*/  LDC R216, c[0x0][0x23c] ;  /* 0x00008f00ffd87b82 */ /* 0x001e260000000800 */
[----:B-1----:R-:W2:Y:S01]  /*398e0*/  LDL.LU R17, [R1+0x2034] ;  /* 0x0020340001117983 */ /* 0x002ea20000300800 */
[----:B----4-:R-:W-:Y:S02]  /*398f0*/  IMAD.X R15, R15, 0x1, R0, P3 ;  /* 0x000000010f0f7824 */ /* 0x010fe400018e0600 */
[----:B0-----:R-:W-:-:S04]  /*39900*/  IMAD.SHL.U32 R216, R216, 0x80, RZ ;  /* 0x00000080d8d87824 */ /* 0x001fc800078e00ff */
[----:B------:R-:W-:-:S05]  /*39910*/  IMAD.SHL.U32 R216, R216, 0x2, RZ ;  /* 0x00000002d8d87824 */ /* 0x000fca00078e00ff */
[----:B------:R-:W-:-:S05]  /*39920*/  IADD3 R19, P2, R19, R216, RZ ;  /* 0x000000d813137210 */ /* 0x000fca0007f5e0ff */
[----:B------:R0:W-:Y:S04]  /*39930*/  STL [R1+0x2060], R19 ;  /* 0x0020601301007387 */ /* 0x0001e80000100800 */
[----:B0-----:R-:W3:Y:S04]  /*39940*/  LDL.LU R19, [R1+0x1058] ;  /* 0x0010580001137983 */ /* 0x001ee80000300800 */
[----:B------:R0:W-:Y:S04]  /*39950*/  STL [R1+0x1060], R15 ;  /* 0x0010600f01007387 */ /* 0x0001e80000100800 */
[----:B------:R-:W4:Y:S04]  /*39960*/  LDL.LU R11, [R1+0x2058] ;  /* 0x00205800010b7983 */ /* 0x000f280000300800 */
[----:B0-----:R-:W4:Y:S01]  /*39970*/  LDL.LU R15, [R1+0x1050] ;  /* 0x00105000010f7983 */ /* 0x001f220000300800 */
[----:B--2---:R-:W-:-:S05]  /*39980*/  IADD3 R17, P3, R17, R216, RZ ;  /* 0x000000d811117210 */ /* 0x004fca0007f7e0ff */
[----:B------:R0:W-:Y:S04]  /*39990*/  STL [R1+0x2034], R17 ;  /* 0x0020341101007387 */ /* 0x0001e80000100800 */
[----:B0-----:R-:W2:Y:S01]  /*399a0*/  LDL.LU R17, [R1+0x1048] ;  /* 0x0010480001117983 */ /* 0x001ea20000300800 */
[----:B---3--:R-:W-:Y:S01]  /*399b0*/  IMAD.X R19, R19, 0x1, R0, P4 ;  /* 0x0000000113137824 */ /* 0x008fe200020e0600 */
[----:B----4-:R-:W-:-:S04]  /*399c0*/  IADD3 R11, P4, R11, R216, RZ ;  /* 0x000000d80b0b7210 */ /* 0x010fc80007f9e0ff */
[----:B------:R0:W-:Y:S01]  /*399d0*/  STL [R1+0x1058], R19 ;  /* 0x0010581301007387 */ /* 0x0001e20000100800 */
[--C-:B------:R-:W-:Y:S01]  /*399e0*/  IMAD.X R15, R15, 0x1, R0.reuse, P5 ;  /* 0x000000010f0f7824 */ /* 0x100fe200028e0600 */
[----:B------:R-:W-:Y:S02]  /*399f0*/  IADD3 R2, P5, R2, R216, RZ ;  /* 0x000000d802027210 */ /* 0x000fe40007fbe0ff */
[----:B0-----:R-:W3:Y:S04]  /*39a00*/  LDL.LU R19, [R1+0x2050] ;  /* 0x0020500001137983 */ /* 0x001ee80000300800 */
[----:B------:R-:W-:Y:S04]  /*39a10*/  STL [R1+0x2058], R11 ;  /* 0x0020580b01007387 */ /* 0x000fe80000100800 */
[----:B------:R-:W-:Y:S04]  /*39a20*/  STL [R1+0x1050], R15 ;  /* 0x0010500f01007387 */ /* 0x000fe80000100800 */
[----:B------:R0:W-:Y:S04]  /*39a30*/  STL [R1+0x2054], R2 ;  /* 0x0020540201007387 */ /* 0x0001e80000100800 */
[----:B0-----:R-:W4:Y:S01]  /*39a40*/  LDL.LU R2, [R1+0x2100] ;  /* 0x0021000001027983 */ /* 0x001f220000300800 */
[----:B--2---:R-:W-:-:S05]  /*39a50*/  IMAD.X R17, R17, 0x1, R0, P6 ;  /* 0x0000000111117824 */ /* 0x004fca00030e0600 */
[----:B------:R0:W-:Y:S04]  /*39a60*/  STL [R1+0x1048], R17 ;  /* 0x0010481101007387 */ /* 0x0001e80000100800 */
[----:B------:R-:W2:Y:S01]  /*39a70*/  LDL.LU R15, [R1+0x204c] ;  /* 0x00204c00010f7983 */ /* 0x000ea20000300800 */
[----:B---3--:R-:W-:-:S05]  /*39a80*/  IADD3 R19, P6, R19, R216, RZ ;  /* 0x000000d813137210 */ /* 0x008fca0007fde0ff */
[----:B------:R-:W-:Y:S04]  /*39a90*/  STL [R1+0x2050], R19 ;  /* 0x0020501301007387 */ /* 0x000fe80000100800 */
[----:B0-----:R-:W3:Y:S01]  /*39aa0*/  LDL.LU R17, [R1+0x205c] ;  /* 0x00205c0001117983 */ /* 0x001ee20000300800 */
[----:B----4-:R-:W-:-:S05]  /*39ab0*/  IMAD.X R2, R2, 0x1, R0, P1 ;  /* 0x0000000102027824 */ /* 0x010fca00008e0600 */
[----:B------:R0:W-:Y:S04]  /*39ac0*/  STL [R1+0x1040], R2 ;  /* 0x0010400201007387 */ /* 0x0001e80000100800 */
[----:B0-----:R-:W3:Y:S04]  /*39ad0*/  LDL.LU R2, [R1+0x20fc] ;  /* 0x0020fc0001027983 */ /* 0x001ee80000300800 */
[----:B------:R-:W4:Y:S04]  /*39ae0*/  LDL.LU R11, [R1+0x2048] ;  /* 0x00204800010b7983 */ /* 0x000f280000300800 */
[----:B------:R-:W4:Y:S01]  /*39af0*/  LDL.LU R19, [R1+0x103c] ;  /* 0x00103c0001137983 */ /* 0x000f220000300800 */
[----:B--2---:R-:W-:-:S05]  /*39b00*/  IADD3 R15, P1, R15, R216, RZ ;  /* 0x000000d80f0f7210 */ /* 0x004fca0007f3e0ff */
[----:B------:R0:W-:Y:S04]  /*39b10*/  STL [R1+0x204c], R15 ;  /* 0x00204c0f01007387 */ /* 0x0001e80000100800 */
[----:B0-----:R-:W2:Y:S01]  /*39b20*/  LDL.LU R15, [R1+0x2044] ;  /* 0x00204400010f7983 */ /* 0x001ea20000300800 */
[----:B---3--:R-:W-:-:S05]  /*39b30*/  IMAD.X R17, R17, 0x1, R2, P2 ;  /* 0x0000000111117824 */ /* 0x008fca00010e0602 */
[----:B------:R0:W-:Y:S04]  /*39b40*/  STL [R1+0x205c], R17 ;  /* 0x00205c1101007387 */ /* 0x0001e80000100800 */
[----:B0-----:R-:W3:Y:S01]  /*39b50*/  LDL.LU R17, [R1+0x2030] ;  /* 0x0020300001117983 */ /* 0x001ee20000300800 */
[----:B----4-:R-:W-:Y:S01]  /*39b60*/  IADD3 R11, P2, R11, R216, RZ ;  /* 0x000000d80b0b7210 */ /* 0x010fe20007f5e0ff */
[----:B------:R-:W-:-:S04]  /*39b70*/  IMAD.X R19, R19, 0x1, R2, P3 ;  /* 0x0000000113137824 */ /* 0x000fc800018e0602 */
[----:B------:R-:W-:Y:S04]  /*39b80*/  STL [R1+0x2048], R11 ;  /* 0x0020480b01007387 */ /* 0x000fe80000100800 */
[----:B------:R0:W-:Y:S04]  /*39b90*/  STL [R1+0x103c], R19 ;  /* 0x00103c1301007387 */ /* 0x0001e80000100800 */
[----:B0-----:R-:W4:Y:S01]  /*39ba0*/  LDL.LU R19, [R1+0x2040] ;  /* 0x0020400001137983 */ /* 0x001f220000300800 */
[----:B--2---:R-:W-:-:S05]  /*39bb0*/  IADD3 R15, P3, R15, R216, RZ ;  /* 0x000000d80f0f7210 */ /* 0x004fca0007f7e0ff */
[----:B------:R0:W-:Y:S04]  /*39bc0*/  STL [R1+0x2044], R15 ;  /* 0x0020440f01007387 */ /* 0x0001e80000100800 */
[----:B0-----:R-:W2:Y:S01]  /*39bd0*/  LDL.LU R15, [R1+0x202c] ;  /* 0x00202c00010f7983 */ /* 0x001ea20000300800 */
[----:B---3--:R-:W-:-:S05]  /*39be0*/  IMAD.X R17, R17, 0x1, R2, P4 ;  /* 0x0000000111117824 */ /* 0x008fca00020e0602 */
[----:B------:R0:W-:Y:S04]  /*39bf0*/  STL [R1+0x2030], R17 ;  /* 0x0020301101007387 */ /* 0x0001e80000100800 */
[----:B------:R-:W3:Y:S04]  /*39c00*/  LDL.LU R11, [R1+0x2038] ;  /* 0x00203800010b7983 */ /* 0x000ee80000300800 */
[----:B0-----:R-:W3:Y:S01]  /*39c10*/  LDL.LU R17, [R1+0x2028] ;  /* 0x0020280001117983 */ /* 0x001ee20000300800 */
[----:B----4-:R-:W-:-:S05]  /*39c20*/  IADD3 R19, P4, R19, R216, RZ ;  /* 0x000000d813137210 */ /* 0x010fca0007f9e0ff */
[----:B------:R0:W-:Y:S04]  /*39c30*/  STL [R1+0x2040], R19 ;  /* 0x0020401301007387 */ /* 0x0001e80000100800 */
[----:B0-----:R-:W4:Y:S01]  /*39c40*/  LDL.LU R19, [R1+0x1030] ;  /* 0x0010300001137983 */ /* 0x001f220000300800 */
[----:B--2---:R-:W-:-:S05]  /*39c50*/  IMAD.X R15, R15, 0x1, R2, P5 ;  /* 0x000000010f0f7824 */ /* 0x004fca00028e0602 */
[----:B------:R0:W-:Y:S04]  /*39c60*/  STL [R1+0x202c], R15 ;  /* 0x00202c0f01007387 */ /* 0x0001e80000100800 */
[----:B0-----:R-:W2:Y:S01]  /*39c70*/  LDL.LU R15, [R1+0x2024] ;  /* 0x00202400010f7983 */ /* 0x001ea20000300800 */
[----:B---3--:R-:W-:-:S05]  /*39c80*/  IADD3 R11, P5, R11, R216, RZ ;  /* 0x000000d80b0b7210 */ /* 0x008fca0007fbe0ff */
[----:B------:R-:W-:Y:S01]  /*39c90*/  STL [R1+0x2038], R11 ;  /* 0x0020380b01007387 */ /* 0x000fe20000100800 */
[----:B------:R-:W-:-:S05]  /*39ca0*/  IMAD.X R17, R17, 0x1, R2, P6 ;  /* 0x0000000111117824 */ /* 0x000fca00030e0602 */
[----:B------:R0:W-:Y:S04]  /*39cb0*/  STL [R1+0x2028], R17 ;  /* 0x0020281101007387 */ /* 0x0001e80000100800 */
[----:B0-----:R-:W3:Y:S01]  /*39cc0*/  LDL.LU R17, [R1+0x1028] ;  /* 0x0010280001117983 */ /* 0x001ee20000300800 */
[----:B----4-:R-:W-:-:S05]  /*39cd0*/  IADD3 R19, P6, R19, R216, RZ ;  /* 0x000000d813137210 */ /* 0x010fca0007fde0ff */
[----:B------:R0:W-:Y:S04]  /*39ce0*/  STL [R1+0x1030], R19 ;  /* 0x0010301301007387 */ /* 0x0001e80000100800 */
[----:B0-----:R-:W4:Y:S01]  /*39cf0*/  LDL.LU R19, [R1+0x2020] ;  /* 0x0020200001137983 */ /* 0x001f220000300800 */
[----:B--2---:R-:W-:-:S05]  /*39d00*/  IMAD.X R15, R15, 0x1, R2, P1 ;  /* 0x000000010f0f7824 */ /* 0x004fca00008e0602 */
[----:B------:R0:W-:Y:S04]  /*39d10*/  STL [R1+0x2024], R15 ;  /* 0x0020240f01007387 */ /* 0x0001e80000100800 */
[----:B------:R-:W2:Y:S04]  /*39d20*/  LDL.LU R11, [R1+0x1020] ;  /* 0x00102000010b7983 */ /* 0x000ea80000300800 */
[----:B0-----:R-:W2:Y:S01]  /*39d30*/  LDL.LU R15, [R1+0x1038] ;  /* 0x00103800010f7983 */ /* 0x001ea20000300800 */
[----:B---3--:R-:W-:-:S05]  /*39d40*/  IADD3 R17, P1, R17, R216, RZ ;  /* 0x000000d811117210 */ /* 0x008fca0007f3e0ff */
[----:B------:R0:W-:Y:S04]  /*39d50*/  STL [R1+0x1028], R17 ;  /* 0x0010281101007387 */ /* 0x0001e80000100800 */
[----:B0-----:R-:W3:Y:S01]  /*39d60*/  LDL.LU R17, [R1+0x1018] ;  /* 0x0010180001117983 */ /* 0x001ee20000300800 */
[----:B----4-:R-:W-:-:S05]  /*39d70*/  IMAD.X R19, R19, 0x1, R2, P2 ;  /* 0x0000000113137824 */ /* 0x010fca00010e0602 */
[----:B------:R0:W-:Y:S04]  /*39d80*/  STL [R1+0x2020], R19 ;  /* 0x0020201301007387 */ /* 0x0001e80000100800 */
[----:B0-----:R-:W4:Y:S01]  /*39d90*/  LDL.LU R19, [R1+0x203c] ;  /* 0x00203c0001137983 */ /* 0x001f220000300800 */
[----:B--2---:R-:W-:-:S05]  /*39da0*/  IADD3 R11, P2, R11, R216, RZ ;  /* 0x000000d80b0b7210 */ /* 0x004fca0007f5e0ff */
[----:B------:R-:W-:Y:S01]  /*39db0*/  STL [R1+0x1020], R11 ;  /* 0x0010200b01007387 */ /* 0x000fe20000100800 */
[----:B------:R-:W-:-:S05]  /*39dc0*/  IMAD.X R15, R15, 0x1, R2, P3 ;  /* 0x000000010f0f7824 */ /* 0x000fca00018e0602 */
[----:B------:R0:W-:Y:S04]  /*39dd0*/  STL [R1+0x1038], R15 ;  /* 0x0010380f01007387 */ /* 0x0001e80000100800 */
[----:B0-----:R-:W2:Y:S01]  /*39de0*/  LDL.LU R15, [R1+0x1010] ;  /* 0x00101000010f7983 */ /* 0x001ea20000300800 */
[----:B---3--:R-:W-:-:S05]  /*39df0*/  IADD3 R17, P3, R17, R216, RZ ;  /* 0x000000d811117210 */ /* 0x008fca0007f7e0ff */
[----:B------:R0:W-:Y:S04]  /*39e00*/  STL [R1+0x1018], R17 ;  /* 0x0010181101007387 */ /* 0x0001e80000100800 */
[----:B0-----:R-:W3:Y:S01]  /*39e10*/  LDL.LU R17, [R1+0x1034] ;  /* 0x0010340001117983 */ /* 0x001ee20000300800 */
[----:B----4-:R-:W-:-:S05]  /*39e20*/  IMAD.X R19, R19, 0x1, R2, P4 ;  /* 0x0000000113137824 */ /* 0x010fca00020e0602 */
[----:B------:R0:W-:Y:S04]  /*39e30*/  STL [R1+0x203c], R19 ;  /* 0x00203c1301007387 */ /* 0x0001e80000100800 */
[----:B------:R-:W4:Y:S04]  /*39e40*/  LDL.LU R11, [R1+0x1008] ;  /* 0x00100800010b7983 */ /* 0x000f280000300800 */
[----:B0-----:R-:W4:Y:S01]  /*39e50*/  LDL.LU R19, [R1+0x102c] ;  /* 0x00102c0001137983 */ /* 0x001f220000300800 */
        /* <DEDUP_REMOVED lines=394> */
[----:B------:R-:W3:Y:S01]  /*3b700*/  LDL.LU R11, [R1+0xdf8] ;  /* 0x000df800010b7983 */ /* 0x000ee20000300800 */
[----:B0-----:R-:W-:-:S03]  /*3b710*/  IMAD.MOV.U32 R17, RZ, RZ, R21 ;  /* 0x000000ffff117224 */ /* 0x001fc600078e0015 */
[----:B------:R-:W3:Y:S01]  /*3b720*/  LDL.LU R21, [R1+0xe1c] ;  /* 0x000e1c0001157983 */ /* 0x000ee20000300800 */
        /* <DEDUP_REMOVED lines=9> */
[----:B------:R0:W-:Y:S02]  /*3b7c0*/  STL [R1+0xe1c], R21 ;  /* 0x000e1c1501007387 */ /* 0x0001e40000100800 */
[----:B0-----:R-:W-:Y:S02]  /*3b7d0*/  IMAD.MOV.U32 R21, RZ, RZ, R251 ;  /* 0x000000ffff157224 */ /* 0x001fe400078e00fb */
[----:B------:R-:W3:Y:S01]  /*3b7e0*/  LDL.LU R251, [R1+0xde8] ;  /* 0x000de80001fb7983 */ /* 0x000ee20000300800 */
[----:B----4-:R-:W-:-:S05]  /*3b7f0*/  IADD3 R19, P6, R19, R216, RZ ;  /* 0x000000d813137210 */ /* 0x010fca0007fde0ff */
[----:B------:R0:W-:Y:S04]  /*3b800*/  STL [R1+0xdf0], R19 ;  /* 0x000df01301007387 */ /* 0x0001e80000100800 */
[----:B0-----:R-:W4:Y:S01]  /*3b810*/  LDL.LU R19, [R1+0xe0c] ;  /* 0x000e0c0001137983 */ /* 0x001f220000300800 */
[----:B--2---:R-:W-:-:S05]  /*3b820*/  IMAD.X R15, R15, 0x1, R2, P1 ;  /* 0x000000010f0f7824 */ /* 0x004fca00008e0602 */
[----:B------:R0:W-:Y:S04]  /*3b830*/  STL [R1+0xe14], R15 ;  /* 0x000e140f01007387 */ /* 0x0001e80000100800 */
[----:B------:R-:W2:Y:S01]  /*3b840*/  LDL.LU R11, [R1+0xe04] ;  /* 0x000e0400010b7983 */ /* 0x000ea20000300800 */
[----:B0-----:R-:W-:-:S03]  /*3b850*/  IMAD.MOV.U32 R15, RZ, RZ, R17 ;  /* 0x000000ffff0f7224 */ /* 0x001fc600078e0011 */
[----:B------:R-:W2:Y:S01]  /*3b860*/  LDL.LU R17, [R1+0xdd8] ;  /* 0x000dd80001117983 */ /* 0x000ea20000300800 */
[----:B---3--:R-:W-:-:S05]  /*3b870*/  IADD3 R251, P1, R251, R216, RZ ;  /* 0x000000d8fbfb7210 */ /* 0x008fca0007f3e0ff */
[----:B------:R0:W-:Y:S02]  /*3b880*/  STL [R1+0xde8], R251 ;  /* 0x000de8fb01007387 */ /* 0x0001e40000100800 */
[----:B0-----:R-:W-:Y:S02]  /*3b890*/  IMAD.MOV.U32 R251, RZ, RZ, R244 ;  /* 0x000000fffffb7224 */ /* 0x001fe400078e00f4 */
[----:B------:R-:W3:Y:S01]  /*3b8a0*/  LDL.LU R244, [R1+0xdfc] ;  /* 0x000dfc0001f47983 */ /* 0x000ee20000300800 */
[----:B----4-:R-:W-:Y:S01]  /*3b8b0*/  IMAD.X R19, R19, 0x1, R2, P2 ;  /* 0x0000000113137824 */ /* 0x010fe200010e0602 */
[----:B------:R-:W-:-:S04]  /*3b8c0*/  IADD3 R241, P2, R241, R216, RZ ;  /* 0x000000d8f1f17210 */ /* 0x000fc80007f5e0ff */
[----:B------:R0:W-:Y:S04]  /*3b8d0*/  STL [R1+0xe0c], R19 ;  /* 0x000e0c1301007387 */ /* 0x0001e80000100800 */
[----:B0-----:R-:W4:Y:S04]  /*3b8e0*/  LDL.LU R19, [R1+0xdd0] ;  /* 0x000dd00001137983 */ /* 0x001f280000300800 */
[----:B------:R0:W-:Y:S04]  /*3b8f0*/  STL [R1+0xde0], R241 ;  /* 0x000de0f101007387 */ /* 0x0001e80000100800 */
[----:B0-----:R0:W5:Y:S01]  /*3b900*/  LDL.LU R241, [R1+0x20f8] ;  /* 0x0020f80001f17983 */ /* 0x0011620000300800 */
[----:B--2---:R-:W-:-:S05]  /*3b910*/  IMAD.X R11, R11, 0x1, R2, P3 ;  /* 0x000000010b0b7824 */ /* 0x004fca00018e0602 */
[----:B------:R-:W-:Y:S01]  /*3b920*/  STL [R1+0xe04], R11 ;  /* 0x000e040b01007387 */ /* 0x000fe20000100800 */
[----:B------:R-:W-:-:S05]  /*3b930*/  IADD3 R17, P3, R17, R216, RZ ;  /* 0x000000d811117210 */ /* 0x000fca0007f7e0ff */
[----:B------:R1:W-:Y:S02]  /*3b940*/  STL [R1+0xdd8], R17 ;  /* 0x000dd81101007387 */ /* 0x0003e40000100800 */
[----:B-1----:R-:W-:Y:S02]  /*3b950*/  IMAD.MOV.U32 R17, RZ, RZ, R242 ;  /* 0x000000ffff117224 */ /* 0x002fe400078e00f2 */
[----:B------:R-:W-:Y:S02]  /*3b960*/  IMAD.MOV.U32 R242, RZ, RZ, R222 ;  /* 0x000000fffff27224 */ /* 0x000fe400078e00de */
[----:B------:R-:W2:Y:S01]  /*3b970*/  LDL.LU R222, [R1+0xdc8] ;  /* 0x000dc80001de7983 */ /* 0x000ea20000300800 */
[----:B---3--:R-:W-:-:S05]  /*3b980*/  IMAD.X R244, R244, 0x1, R2, P4 ;  /* 0x00000001f4f47824 */ /* 0x008fca00020e0602 */
[----:B------:R1:W-:Y:S02]  /*3b990*/  STL [R1+0xdfc], R244 ;  /* 0x000dfcf401007387 */ /* 0x0003e40000100800 */
[----:B-1----:R-:W-:Y:S02]  /*3b9a0*/  IMAD.MOV.U32 R244, RZ, RZ, R224 ;  /* 0x000000fffff47224 */ /* 0x002fe400078e00e0 */
[----:B------:R-:W3:Y:S01]  /*3b9b0*/  LDL.LU R224, [R1+0xdc0] ;  /* 0x000dc00001e07983 */ /* 0x000ee20000300800 */
[----:B----4-:R-:W-:Y:S01]  /*3b9c0*/  IADD3 R19, P4, R19, R216, RZ ;  /* 0x000000d813137210 */ /* 0x010fe20007f9e0ff */
[----:B------:R-:W-:-:S04]  /*3b9d0*/  IMAD.X R15, R15, 0x1, R2, P5 ;  /* 0x000000010f0f7824 */ /* 0x000fc800028e0602 */
[----:B------:R1:W-:Y:S04]  /*3b9e0*/  STL [R1+0xdd0], R19 ;  /* 0x000dd01301007387 */ /* 0x0003e80000100800 */
[----:B------:R-:W4:Y:S04]  /*3b9f0*/  LDL.LU R11, [R1+0xdb8] ;  /* 0x000db800010b7983 */ /* 0x000f280000300800 */
[----:B-1----:R-:W4:Y:S04]  /*3ba00*/  LDL.LU R19, [R1+0xddc] ;  /* 0x000ddc0001137983 */ /* 0x002f280000300800 */
[----:B------:R1:W-:Y:S04]  /*3ba10*/  STL [R1+0xdf4], R15 ;  /* 0x000df40f01007387 */ /* 0x0003e80000100800 */
[----:B-1----:R-:W4:Y:S01]  /*3ba20*/  LDL.LU R15, [R1+0xdb0] ;  /* 0x000db000010f7983 */ /* 0x002f220000300800 */
[----:B--2---:R-:W-:Y:S01]  /*3ba30*/  IADD3 R222, P5, R222, R216, RZ ;  /* 0x000000d8dede7210 */ /* 0x004fe20007fbe0ff */
[----:B------:R-:W-:-:S04]  /*3ba40*/  IMAD.MOV.U32 R216, RZ, RZ, R251 ;  /* 0x000000ffffd87224 */ /* 0x000fc800078e00fb */
[----:B------:R-:W-:Y:S01]  /*3ba50*/  IMAD.X R216, R216, 0x1, R2, P6 ;  /* 0x00000001d8d87824 */ /* 0x000fe200030e0602 */
[----:B------:R1:W-:Y:S04]  /*3ba60*/  STL [R1+0xdc8], R222 ;  /* 0x000dc8de01007387 */ /* 0x0003e80000100800 */
[----:B-1----:R0:W5:Y:S04]  /*3ba70*/  LDL.LU R222, [R1+0x20f4] ;  /* 0x0020f40001de7983 */ /* 0x0021680000300800 */
[----:B------:R-:W2:Y:S04]  /*3ba80*/  LDL.LU R251, [R1+0xdd4] ;  /* 0x000dd40001fb7983 */ /* 0x000ea80000300800 */
[----:B------:R1:W-:Y:S02]  /*3ba90*/  STL [R1+0xdec], R216 ;  /* 0x000decd801007387 */ /* 0x0003e40000100800 */
[----:B-1----:R-:W1:Y:S02]  /*3baa0*/  LDC R216, c[0x0][0x23c] ;  /* 0x00008f00ffd87b82 */ /* 0x002e640000000800 */
[----:B-1----:R-:W-:-:S04]  /*3bab0*/  IMAD.SHL.U32 R216, R216, 0x80, RZ ;  /* 0x00000080d8d87824 */ /* 0x002fc800078e00ff */
[----:B------:R-:W-:-:S05]  /*3bac0*/  IMAD.SHL.U32 R216, R216, 0x2, RZ ;  /* 0x00000002d8d87824 */ /* 0x000fca00078e00ff */
[----:B---3--:R-:W-:-:S05]  /*3bad0*/  IADD3 R224, P6, R224, R216, RZ ;  /* 0x000000d8e0e07210 */ /* 0x008fca0007fde0ff */
[----:B------:R1:W-:Y:S04]  /*3bae0*/  STL [R1+0xdc0], R224 ;  /* 0x000dc0e001007387 */ /* 0x0003e80000100800 */
[----:B-1----:R0:W5:Y:S04]  /*3baf0*/  LDL.LU R224, [R1+0x20f0] ;  /* 0x0020f00001e07983 */ /* 0x0021680000300800 */
[----:B------:R-:W3:Y:S01]  /*3bb00*/  LDL.LU R216, [R1+0xde4] ;  /* 0x000de40001d87983 */ /* 0x000ee20000300800 */
[--C-:B----4-:R-:W-:Y:S02]  /*3bb10*/  IMAD.X R19, R19, 0x1, R2.reuse, P2 ;  /* 0x0000000113137824 */ /* 0x110fe400010e0602 */
[----:B------:R-:W-:-:S02]  /*3bb20*/  IMAD.X R228, R228, 0x1, R2, P4 ;  /* 0x00000001e4e47824 */ /* 0x000fc400020e0602 */
[--C-:B--2---:R-:W-:Y:S02]  /*3bb30*/  IMAD.X R251, R251, 0x1, R2.reuse, P3 ;  /* 0x00000001fbfb7824 */ /* 0x104fe400018e0602 */
[----:B---3--:R-:W-:-:S05]  /*3bb40*/  IMAD.X R216, R216, 0x1, R2, P1 ;  /* 0x00000001d8d87824 */ /* 0x008fca00008e0602 */
[----:B------:R1:W-:Y:S02]  /*3bb50*/  STL [R1+0xde4], R216 ;  /* 0x000de4d801007387 */ /* 0x0003e40000100800 */
[----:B-1----:R-:W1:Y:S02]  /*3bb60*/  LDC R216, c[0x0][0x23c] ;  /* 0x00008f00ffd87b82 */ /* 0x002e640000000800 */
[----:B-1----:R-:W-:-:S04]  /*3bb70*/  IMAD.SHL.U32 R216, R216, 0x80, RZ ;  /* 0x00000080d8d87824 */ /* 0x002fc800078e00ff */
[----:B------:R-:W-:-:S05]  /*3bb80*/  IMAD.SHL.U32 R216, R216, 0x2, RZ ;  /* 0x00000002d8d87824 */ /* 0x000fca00078e00ff */
[-C--:B------:R-:W-:Y:S02]  /*3bb90*/  IADD3 R11, P1, R11, R216.reuse, RZ ;  /* 0x000000d80b0b7210 */ /* 0x080fe40007f3e0ff */
[----:B------:R-:W-:-:S03]  /*3bba0*/  IADD3 R15, P2, R15, R216, RZ ;  /* 0x000000d80f0f7210 */ /* 0x000fc60007f5e0ff */
[----:B------:R-:W-:Y:S04]  /*3bbb0*/  STL [R1+0xdb8], R11 ;  /* 0x000db80b01007387 */ /* 0x000fe80000100800 */
[----:B------:R1:W-:Y:S01]  /*3bbc0*/  STL [R1+0xddc], R19 ;  /* 0x000ddc1301007387 */ /* 0x0003e20000100800 */
[-C--:B------:R-:W-:Y:S02]  /*3bbd0*/  IADD3 R220, P3, R220, R216.reuse, RZ ;  /* 0x000000d8dcdc7210 */ /* 0x080fe40007f7e0ff */
[----:B------:R-:W-:Y:S01]  /*3bbe0*/  IADD3 R232, P4, R232, R216, RZ ;  /* 0x000000d8e8e87210 */ /* 0x000fe20007f9e0ff */
[----:B-1----:R-:W-:Y:S02]  /*3bbf0*/  IMAD.MOV.U32 R19, RZ, RZ, R234 ;  /* 0x000000ffff137224 */ /* 0x002fe400078e00ea */
[----:B------:R-:W2:Y:S04]  /*3bc00*/  LDL.LU R234, [R1+0xd98] ;  /* 0x000d980001ea7983 */ /* 0x000ea80000300800 */
[----:B------:R1:W-:Y:S02]  /*3bc10*/  STL [R1+0xdb0], R15 ;  /* 0x000db00f01007387 */ /* 0x0003e40000100800 */
[----:B-1----:R-:W-:-:S02]  /*3bc20*/  IMAD.MOV.U32 R15, RZ, RZ, R17 ;  /* 0x000000ffff0f7224 */ /* 0x002fc400078e0011 */
[----:B------:R-:W-:Y:S02]  /*3bc30*/  IMAD.MOV.U32 R17, RZ, RZ, R242 ;  /* 0x000000ffff117224 */ /* 0x000fe400078e00f2 */
[----:B------:R-:W3:Y:S04]  /*3bc40*/  LDL.LU R242, [R1+0xd90] ;  /* 0x000d900001f27983 */ /* 0x000ee80000300800 */
[----:B------:R1:W-:Y:S04]  /*3bc50*/  STL [R1+0xdd4], R251 ;  /* 0x000dd4fb01007387 */ /* 0x0003e80000100800 */
[----:B------:R-:W4:Y:S01]  /*3bc60*/  LDL.LU R11, [R1+0xd88] ;  /* 0x000d8800010b7983 */ /* 0x000f220000300800 */
[----:B-1----:R-:W-:-:S03]  /*3bc70*/  IMAD.MOV.U32 R251, RZ, RZ, R218 ;  /* 0x000000fffffb7224 */ /* 0x002fc600078e00da */
[----:B------:R-:W4:Y:S04]  /*3bc80*/  LDL.LU R218, [R1+0xdac] ;  /* 0x000dac0001da7983 */ /* 0x000f280000300800 */
[----:B------:R1:W-:Y:S04]  /*3bc90*/  STL [R1+0xda8], R220 ;  /* 0x000da8dc01007387 */ /* 0x0003e80000100800 */
[----:B-1----:R-:W4:Y:S04]  /*3bca0*/  LDL.LU R220, [R1+0xd80] ;  /* 0x000d800001dc7983 */ /* 0x002f280000300800 */
[----:B------:R1:W-:Y:S04]  /*3bcb0*/  STL [R1+0xdcc], R228 ;  /* 0x000dcce401007387 */ /* 0x0003e80000100800 */
[----:B-1----:R-:W4:Y:S04]  /*3bcc0*/  LDL.LU R228, [R1+0xda4] ;  /* 0x000da40001e47983 */ /* 0x002f280000300800 */
[----:B------:R1:W-:Y:S04]  /*3bcd0*/  STL [R1+0xda0], R232 ;  /* 0x000da0e801007387 */ /* 0x0003e80000100800 */
[----:B-1----:R0:W5:Y:S04]  /*3bce0*/  LDL.LU R232, [R1+0x20ec] ;  /* 0x0020ec0001e87983 */ /* 0x0021680000300800 */
[----:B------:R-:W2:Y:S02]  /*3bcf0*/  LDL.LU R216, [R1+0xdc4] ;  /* 0x000dc40001d87983 */ /* 0x000ea40000300800 */
[----:B--2---:R-:W-:-:S05]  /*3bd00*/  IMAD.X R216, R216, 0x1, R2, P5 ;  /* 0x00000001d8d87824 */ /* 0x004fca00028e0602 */
[----:B------:R1:W-:Y:S02]  /*3bd10*/  STL [R1+0xdc4], R216 ;  /* 0x000dc4d801007387 */ /* 0x0003e40000100800 */
[----:B-1----:R-:W1:Y:S02]  /*3bd20*/  LDC R216, c[0x0][0x23c] ;  /* 0x00008f00ffd87b82 */ /* 0x002e640000000800 */
[----:B-1----:R-:W-:-:S04]  /*3bd30*/  IMAD.SHL.U32 R216, R216, 0x80, RZ ;  /* 0x00000080d8d87824 */ /* 0x002fc800078e00ff */
[----:B------:R-:W-:-:S05]  /*3bd40*/  IMAD.SHL.U32 R216, R216, 0x2, RZ ;  /* 0x00000002d8d87824 */ /* 0x000fca00078e00ff */
[----:B------:R-:W-:-:S05]  /*3bd50*/  IADD3 R234, P5, R234, R216, RZ ;  /* 0x000000d8eaea7210 */ /* 0x000fca0007fbe0ff */
        /* <DEDUP_REMOVED lines=8> */
[----:B---3--:R-:W-:-:S05]  /*3bde0*/  IADD3 R242, P6, R242, R216, RZ ;  /* 0x000000d8f2f27210 */ /* 0x008fca0007fde0ff */
[----:B------:R1:W-:Y:S04]  /*3bdf0*/  STL [R1+0xd90], R242 ;  /* 0x000d90f201007387 */ /* 0x0003e80000100800 */
[----:B-1----:R0:W5:Y:S04]  /*3be00*/  LDL.LU R242, [R1+0x20e4] ;  /* 0x0020e40001f27983 */ /* 0x0021680000300800 */
[----:B------:R-:W2:Y:S01]  /*3be10*/  LDL.LU R216, [R1+0xdb4] ;  /* 0x000db40001d87983 */ /* 0x000ea20000300800 */
[--C-:B----4-:R-:W-:Y:S02]  /*3be20*/  IMAD.X R218, R218, 0x1, R2.reuse, P2 ;  /* 0x00000001dada7824 */ /* 0x110fe400010e0602 */
[----:B------:R-:W-:-:S02]  /*3be30*/  IMAD.X R228, R228, 0x1, R2, P3 ;  /* 0x00000001e4e47824 */ /* 0x000fc400018e0602 */
[--C-:B------:R-:W-:Y:S02]  /*3be40*/  IMAD.X R19, R19, 0x1, R2.reuse, P4 ;  /* 0x0000000113137824 */ /* 0x100fe400020e0602 */
[--C-:B------:R-:W-:Y:S02]  /*3be50*/  IMAD.X R15, R15, 0x1, R2.reuse, P5 ;  /* 0x000000010f0f7824 */ /* 0x100fe400028e0602 */
[----:B--2---:R-:W-:-:S05]  /*3be60*/  IMAD.X R216, R216, 0x1, R2, P1 ;  /* 0x00000001d8d87824 */ /* 0x004fca00008e0602 */
[----:B------:R1:W-:Y:S02]  /*3be70*/  STL [R1+0xdb4], R216 ;  /* 0x000db4d801007387 */ /* 0x0003e40000100800 */
[----:B-1----:R-:W1:Y:S02]  /*3be80*/  LDC R216, c[0x0][0x23c] ;  /* 0x00008f00ffd87b82 */ /* 0x002e640000000800 */
[----:B-1----:R-:W-:-:S04]  /*3be90*/  IMAD.SHL.U32 R216, R216, 0x80, RZ ;  /* 0x00000080d8d87824 */ /* 0x002fc800078e00ff */
[----:B------:R-:W-:-:S05]  /*3bea0*/  IMAD.SHL.U32 R216, R216, 0x2, RZ ;  /* 0x00000002d8d87824 */ /* 0x000fca00078e00ff */
[-C--:B------:R-:W-:Y:S02]  /*3beb0*/  IADD3 R11, P1, R11, R216.reuse, RZ ;  /* 0x000000d80b0b7210 */ /* 0x080fe40007f3e0ff */
[-C--:B------:R-:W-:Y:S02]  /*3bec0*/  IADD3 R220, P2, R220, R216.reuse, RZ ;  /* 0x000000d8dcdc7210 */ /* 0x080fe40007f5e0ff */
[-C--:B------:R-:W-:Y:S01]  /*3bed0*/  IADD3 R9, P3, R9, R216.reuse, RZ ;  /* 0x000000d809097210 */ /* 0x080fe20007f7e0ff */
[----:B------:R-:W-:Y:S04]  /*3bee0*/  STL [R1+0xd88], R11 ;  /* 0x000d880b01007387 */ /* 0x000fe80000100800 */
[----:B------:R1:W-:Y:S01]  /*3bef0*/  STL [R1+0xdac], R218 ;  /* 0x000dacda01007387 */ /* 0x0003e20000100800 */
[----:B------:R-:W-:-:S03]  /*3bf00*/  IADD3 R21, P4, R21, R216, RZ ;  /* 0x000000d815157210 */ /* 0x000fc60007f9e0ff */
[----:B-1----:R-:W2:Y:S04]  /*3bf10*/  LDL.LU R218, [R1+0xd58] ;  /* 0x000d580001da7983 */ /* 0x002ea80000300800 */
[----:B------:R1:W-:Y:S01]  /*3bf20*/  STL [R1+0xd80], R220 ;  /* 0x000d80dc01007387 */ /* 0x0003e20000100800 */
[----:B------:R-:W-:-:S03]  /*3bf30*/  IADD3 R244, P5, R244, R216, RZ ;  /* 0x000000d8f4f47210 */ /* 0x000fc60007fbe0ff */
[----:B-1----:R-:W3:Y:S04]  /*3bf40*/  LDL.LU R220, [R1+0xd50] ;  /* 0x000d500001dc7983 */ /* 0x002ee80000300800 */
[----:B------:R1:W-:Y:S01]  /*3bf50*/  STL [R1+0xda4], R228 ;  /* 0x000da4e401007387 */ /* 0x0003e20000100800 */
[----:B------:R-:W-:-:S03]  /*3bf60*/  IMAD.MOV.U32 R216, RZ, RZ, R4 ;  /* 0x000000ffffd87224 */ /* 0x000fc600078e0004 */
[----:B-1----:R-:W4:Y:S04]  /*3bf70*/  LDL.LU R228, [R1+0xd48] ;  /* 0x000d480001e47983 */ /* 0x002f280000300800 */
[----:B------:R1:W-:Y:S04]  /*3bf80*/  STL [R1+0xd78], R9 ;  /* 0x000d780901007387 */ /* 0x0003e80000100800 */
[----:B-1----:R-:W4:Y:S04]  /*3bf90*/  LDL.LU R9, [R1+0xd40] ;  /* 0x000d400001097983 */ /* 0x002f280000300800 */
[----:B------:R1:W-:Y:S01]  /*3bfa0*/  STL [R1+0xd9c], R19 ;  /* 0x000d9c1301007387 */ /* 0x0003e20000100800 */
[----:B------:R-:W-:-:S02]  /*3bfb0*/  IMAD.X R216, R216, 0x1, R2, P6 ;  /* 0x00000001d8d87824 */ /* 0x000fc400030e0602 */
[----:B-1----:R-:W-:Y:S02]  /*3bfc0*/  IMAD.MOV.U32 R19, RZ, RZ, R7 ;  /* 0x000000ffff137224 */ /* 0x002fe400078e0007 */
[----:B------:R-:W4:Y:S04]  /*3bfd0*/  LDL.LU R7, [R1+0xd38] ;  /* 0x000d380001077983 */ /* 0x000f280000300800 */
[----:B------:R1:W-:Y:S02]  /*3bfe0*/  STL [R1+0xd70], R21 ;  /* 0x000d701501007387 */ /* 0x0003e40000100800 */
[----:B-1----:R-:W-:Y:S02]  /*3bff0*/  IMAD.MOV.U32 R21, RZ, RZ, R240 ;  /* 0x000000ffff157224 */ /* 0x002fe400078e00f0 */
[----:B------:R-:W4:Y:S04]  /*3c000*/  LDL.LU R240, [R1+0xd30] ;  /* 0x000d300001f07983 */ /* 0x000f280000300800 */
[----:B------:R1:W-:Y:S04]  /*3c010*/  STL [R1+0xd94], R15 ;  /* 0x000d940f01007387 */ /* 0x0003e80000100800 */
[----:B------:R-:W4:Y:S01]  /*3c020*/  LDL.LU R11, [R1+0xd54] ;  /* 0x000d5400010b7983 */ /* 0x000f220000300800 */
[----:B-1----:R-:W-:-:S02]  /*3c030*/  IMAD.MOV.U32 R15, RZ, RZ, R17 ;  /* 0x000000ffff0f7224 */ /* 0x002fc400078e0011 */
[----:B------:R-:W-:Y:S02]  /*3c040*/  IMAD.MOV.U32 R17, RZ, RZ, R252 ;  /* 0x000000ffff117224 */ /* 0x000fe400078e00fc */
[----:B------:R-:W-:Y:S02]  /*3c050*/  IMAD.MOV.U32 R252, RZ, RZ, R3 ;  /* 0x000000fffffc7224 */ /* 0x000fe400078e0003 */
[----:B------:R-:W4:Y:S04]  /*3c060*/  LDL.LU R3, [R1+0xd28] ;  /* 0x000d280001037983 */ /* 0x000f280000300800 */
[----:B------:R1:W-:Y:S04]  /*3c070*/  STL [R1+0xd68], R244 ;  /* 0x000d68f401007387 */ /* 0x0003e80000100800 */
[----:B-1----:R0:W5:Y:S04]  /*3c080*/  LDL.LU R244, [R1+0x20e0] ;  /* 0x0020e00001f47983 */ /* 0x0021680000300800 */
[----:B------:R-:W4:Y:S04]  /*3c090*/  LDL.LU R4, [R1+0xd4c] ;  /* 0x000d4c0001047983 */ /* 0x000f280000300800 */
        /* <DEDUP_REMOVED lines=31> */
[----:B----4-:R-:W-:-:S05]  /*3c290*/  IADD3 R228, P3, R228, R216, RZ ;  /* 0x000000d8e4e47210 */ /* 0x010fca0007f7e0ff */
        /* <DEDUP_REMOVED lines=10> */
[----:B-1----:R-:W2:Y:S04]  /*3c340*/  LDL.LU R9, [R1+0x20cc] ;  /* 0x0020cc0001097983 */ /* 0x002ea80000300800 */
[----:B------:R-:W3:Y:S02]  /*3c350*/  LDL.LU R216, [R1+0xd64] ;  /* 0x000d640001d87983 */ /* 0x000ee40000300800 */
[----:B---3--:R-:W-:-:S05]  /*3c360*/  IMAD.X R216, R216, 0x1, R2, P5 ;  /* 0x00000001d8d87824 */ /* 0x008fca00028e0602 */
[----:B------:R1:W-:Y:S02]  /*3c370*/  STL [R1+0xd64], R216 ;  /* 0x000d64d801007387 */ /* 0x0003e40000100800 */
[----:B-1----:R-:W1:Y:S02]  /*3c380*/  LDC R216, c[0x0][0x23c] ;  /* 0x00008f00ffd87b82 */ /* 0x002e640000000800 */
[----:B-1----:R-:W-:-:S04]  /*3c390*/  IMAD.SHL.U32 R216, R216, 0x80, RZ ;  /* 0x00000080d8d87824 */ /* 0x002fc800078e00ff */
[----:B------:R-:W-:-:S05]  /*3c3a0*/  IMAD.SHL.U32 R216, R216, 0x2, RZ ;  /* 0x00000002d8d87824 */ /* 0x000fca00078e00ff */
[----:B------:R-:W-:-:S05]  /*3c3b0*/  IADD3 R7, P5, R7, R216, RZ ;  /* 0x000000d807077210 */ /* 0x000fca0007fbe0ff */
[----:B------:R1:W-:Y:S04]  /*3c3c0*/  STL [R1+0xd38], R7 ;  /* 0x000d380701007387 */ /* 0x0003e80000100800 */
[----:B-1----:R-:W3:Y:S04]  /*3c3d0*/  LDL.LU R7, [R1+0x20c8] ;  /* 0x0020c80001077983 */ /* 0x002ee80000300800 */
[----:B------:R-:W4:Y:S01]  /*3c3e0*/  LDL.LU R216, [R1+0xd5c] ;  /* 0x000d5c0001d87983 */ /* 0x000f220000300800 */
[--C-:B------:R-:W-:Y:S02]  /*3c3f0*/  IMAD.X R11, R11, 0x1, R2.reuse, P1 ;  /* 0x000000010b0b7824 */ /* 0x100fe400008e0602 */
[----:B------:R-:W-:-:S02]  /*3c400*/  IMAD.X R4, R4, 0x1, R2, P2 ;  /* 0x0000000104047824 */ /* 0x000fc400010e0602 */
[--C-:B------:R-:W-:Y:S02]  /*3c410*/  IMAD.X R10, R10, 0x1, R2.reuse, P3 ;  /* 0x000000010a0a7824 */ /* 0x100fe400018e0602 */
[--C-:B------:R-:W-:Y:S02]  /*3c420*/  IMAD.X R6, R6, 0x1, R2.reuse, P4 ;  /* 0x0000000106067824 */ /* 0x100fe400020e0602 */
[--C-:B------:R-:W-:Y:S02]  /*3c430*/  IMAD.X R8, R8, 0x1, R2.reuse, P5 ;  /* 0x0000000108087824 */ /* 0x100fe400028e0602 */
[----:B----4-:R-:W-:-:S05]  /*3c440*/  IMAD.X R216, R216, 0x1, R2, P6 ;  /* 0x00000001d8d87824 */ /* 0x010fca00030e0602 */
[----:B------:R1:W-:Y:S02]  /*3c450*/  STL [R1+0xd5c], R216 ;  /* 0x000d5cd801007387 */ /* 0x0003e40000100800 */
[----:B-1----:R-:W1:Y:S02]  /*3c460*/  LDC R216, c[0x0][0x23c] ;  /* 0x00008f00ffd87b82 */ /* 0x002e640000000800 */
[----:B-1----:R-:W-:-:S04]  /*3c470*/  IMAD.SHL.U32 R216, R216, 0x80, RZ ;  /* 0x00000080d8d87824 */ /* 0x002fc800078e00ff */
[----:B------:R-:W-:-:S05]  /*3c480*/  IMAD.SHL.U32 R216, R216, 0x2, RZ ;  /* 0x00000002d8d87824 */ /* 0x000fca00078e00ff */
[-C--:B------:R-:W-:Y:S02]  /*3c490*/  IADD3 R240, P6, R240, R216.reuse, RZ ;  /* 0x000000d8f0f07210 */ /* 0x080fe40007fde0ff */
[-C--:B------:R-:W-:Y:S02]  /*3c4a0*/  IADD3 R3, P1, R3, R216.reuse, RZ ;  /* 0x000000d803037210 */ /* 0x080fe40007f3e0ff */
[-C--:B------:R-:W-:Y:S01]  /*3c4b0*/  IADD3 R5, P2, R5, R216.reuse, RZ ;  /* 0x000000d805057210 */ /* 0x080fe20007f5e0ff */
[----:B------:R1:W-:Y:S01]  /*3c4c0*/  STL [R1+0xd30], R240 ;  /* 0x000d30f001007387 */ /* 0x0003e20000100800 */
[----:B------:R-:W-:-:S03]  /*3c4d0*/  IADD3 R13, P3, R13, R216, RZ ;  /* 0x000000d80d0d7210 */ /* 0x000fc60007f7e0ff */
[----:B-1----:R-:W4:Y:S04]  /*3c4e0*/  LDL.LU R240, [R1+0xcf0] ;  /* 0x000cf00001f07983 */ /* 0x002f280000300800 */
[----:B------:R-:W-:Y:S04]  /*3c4f0*/  STL [R1+0xd54], R11 ;  /* 0x000d540b01007387 */ /* 0x000fe80000100800 */
[----:B------:R1:W-:Y:S01]  /*3c500*/  STL [R1+0xd28], R3 ;  /* 0x000d280301007387 */ /* 0x0003e20000100800 */
[----:B---3--:R-:W-:-:S03]  /*3c510*/  IADD3 R7, P4, R7, R216, RZ ;  /* 0x000000d807077210 */ /* 0x008fc60007f9e0ff */
[----:B-1----:R-:W3:Y:S04]  /*3c520*/  LDL.LU R3, [R1+0xce0] ;  /* 0x000ce00001037983 */ /* 0x002ee80000300800 */
[----:B------:R1:W-:Y:S01]  /*3c530*/  STL [R1+0xd4c], R4 ;  /* 0x000d4c0401007387 */ /* 0x0003e20000100800 */
[----:B--2---:R-:W-:-:S03]  /*3c540*/  IADD3 R9, P5, R9, R216, RZ ;  /* 0x000000d809097210 */ /* 0x004fc60007fbe0ff */
[----:B-1----:R-:W2:Y:S04]  /*3c550*/  LDL.LU R4, [R1+0xcd8] ;  /* 0x000cd80001047983 */ /* 0x002ea80000300800 */
[----:B------:R1:W-:Y:S01]  /*3c560*/  STL [R1+0xd20], R5 ;  /* 0x000d200501007387 */ /* 0x0003e20000100800 */
[----:B------:R-:W-:-:S03]  /*3c570*/  IMAD.X R19, R19, 0x1, R2, P6 ;  /* 0x0000000113137824 */ /* 0x000fc600030e0602 */
[----:B-1----:R-:W2:Y:S04]  /*3c580*/  LDL.LU R5, [R1+0xcd0] ;  /* 0x000cd00001057983 */ /* 0x002ea80000300800 */
[----:B------:R1:W-:Y:S01]  /*3c590*/  STL [R1+0xd44], R10 ;  /* 0x000d440a01007387 */ /* 0x0003e20000100800 */
[----:B------:R-:W-:Y:S01]  /*3c5a0*/  IADD3 R230, P6, R230, R216, RZ ;  /* 0x000000d8e6e67210 */ /* 0x000fe20007fde0ff */
[----:B------:R-:W-:Y:S02]  /*3c5b0*/  IMAD.MOV.U32 R216, RZ, RZ, R21 ;  /* 0x000000ffffd87224 */ /* 0x000fe400078e0015 */
[----:B-1----:R-:W2:Y:S04]  /*3c5c0*/  LDL.LU R10, [R1+0xcc8] ;  /* 0x000cc800010a7983 */ /* 0x002ea80000300800 */
[----:B------:R1:W-:Y:S04]  /*3c5d0*/  STL [R1+0xd18], R13 ;  /* 0x000d180d01007387 */ /* 0x0003e80000100800 */
[----:B-1----:R-:W2:Y:S04]  /*3c5e0*/  LDL.LU R13, [R1+0xcc0] ;  /* 0x000cc000010d7983 */ /* 0x002ea80000300800 */
[----:B------:R1:W-:Y:S01]  /*3c5f0*/  STL [R1+0xd3c], R6 ;  /* 0x000d3c0601007387 */ /* 0x0003e20000100800 */
[----:B------:R-:W-:-:S03]  /*3c600*/  IMAD.X R216, R216, 0x1, R2, P1 ;  /* 0x00000001d8d87824 */ /* 0x000fc600008e0602 */
[----:B-1----:R-:W2:Y:S04]  /*3c610*/  LDL.LU R6, [R1+0xcb8] ;  /* 0x000cb80001067983 */ /* 0x002ea80000300800 */
[----:B------:R1:W-:Y:S04]  /*3c620*/  STL [R1+0xd10], R7 ;  /* 0x000d100701007387 */ /* 0x0003e80000100800 */
[----:B-1----:R-:W2:Y:S04]  /*3c630*/  LDL.LU R7, [R1+0xcb0] ;  /* 0x000cb00001077983 */ /* 0x002ea80000300800 */
[----:B------:R1:W-:Y:S04]  /*3c640*/  STL [R1+0xd34], R8 ;  /* 0x000d340801007387 */ /* 0x0003e80000100800 */
[----:B-1----:R-:W2:Y:S04]  /*3c650*/  LDL.LU R8, [R1+0xca8] ;  /* 0x000ca80001087983 */ /* 0x002ea80000300800 */
[----:B------:R1:W-:Y:S04]  /*3c660*/  STL [R1+0xd08], R9 ;  /* 0x000d080901007387 */ /* 0x0003e80000100800 */
[----:B-1----:R-:W2:Y:S04]  /*3c670*/  LDL.LU R9, [R1+0xca0] ;  /* 0x000ca00001097983 */ /* 0x002ea80000300800 */
[----:B------:R-:W2:Y:S04]  /*3c680*/  LDL.LU R11, [R1+0xc98] ;  /* 0x000c9800010b7983 */ /* 0x000ea80000300800 */
[----:B------:R1:W-:Y:S04]  /*3c690*/  STL [R1+0xd2c], R19 ;  /* 0x000d2c1301007387 */ /* 0x0003e80000100800 */
[----:B-1----:R-:W2:Y:S04]  /*3c6a0*/  LDL.LU R19, [R1+0xcbc] ;  /* 0x000cbc0001137983 */ /* 0x002ea80000300800 */
[----:B------:R1:W-:Y:S04]  /*3c6b0*/  STL [R1+0xd00], R230 ;  /* 0x000d00e601007387 */ /* 0x0003e80000100800 */
[----:B-1----:R0:W5:Y:S04]  /*3c6c0*/  LDL.LU R230, [R1+0x20c4] ;  /* 0x0020c40001e67983 */ /* 0x0021680000300800 */
[----:B------:R-:W2:Y:S04]  /*3c6d0*/  LDL.LU R21, [R1+0xcb4] ;  /* 0x000cb40001157983 */ /* 0x000ea80000300800 */
[----:B------:R1:W-:Y:S02]  /*3c6e0*/  STL [R1+0xd24], R216 ;  /* 0x000d24d801007387 */ /* 0x0003e40000100800 */
[----:B-1----:R-:W1:Y:S02]  /*3c6f0*/  LDC R216, c[0x0][0x23c] ;  /* 0x00008f00ffd87b82 */ /* 0x002e640000000800 */
[----:B-1----:R-:W-:-:S04]  /*3c700*/  IMAD.SHL.U32 R216, R216, 0x80, RZ ;  /* 0x00000080d8d87824 */ /* 0x002fc800078e00ff */
[----:B------:R-:W-:-:S05]  /*3c710*/  IMAD.SHL.U32 R216, R216, 0x2, RZ ;  /* 0x00000002d8d87824 */ /* 0x000fca00078e00ff */
[----:B------:R-:W-:-:S05]  /*3c720*/  IADD3 R238, P1, R238, R216, RZ ;  /* 0x000000d8eeee7210 */ /* 0x000fca0007f3e0ff */
[----:B------:R1:W-:Y:S04]  /*3c730*/  STL [R1+0xcf8], R238 ;  /* 0x000cf8ee01007387 */ /* 0x0003e80000100800 */
[----:B-1----:R0:W5:Y:S04]  /*3c740*/  LDL.LU R238, [R1+0x20c0] ;  /* 0x0020c00001ee7983 */ /* 0x0021680000300800 */
[----:B------:R-:W4:Y:S02]  /*3c750*/  LDL.LU R216, [R1+0xd1c] ;  /* 0x000d1c0001d87983 */ /* 0x000f240000300800 */
[----:B----4-:R-:W-:-:S05]  /*3c760*/  IMAD.X R216, R216, 0x1, R2, P2 ;  /* 0x00000001d8d87824 */ /* 0x010fca00010e0602 */
[----:B------:R1:W-:Y:S02]  /*3c770*/  STL [R1+0xd1c], R216 ;  /* 0x000d1cd801007387 */ /* 0x0003e40000100800 */
[----:B-1----:R-:W1:Y:S02]  /*3c780*/  LDC R216, c[0x0][0x23c] ;  /* 0x00008f00ffd87b82 */ /* 0x002e640000000800 */
[----:B-1----:R-:W-:-:S04]  /*3c790*/  IMAD.SHL.U32 R216, R216, 0x80, RZ ;  /* 0x00000080d8d87824 */ /* 0x002fc800078e00ff */
[----:B------:R-:W-:-:S05]  /*3c7a0*/  IMAD.SHL.U32 R216, R216, 0x2, RZ ;  /* 0x00000002d8d87824 */ /* 0x000fca00078e00ff */
[----:B------:R-:W-:Y:S01]  /*3c7b0*/  IADD3 R240, P2, R240, R216, RZ ;  /* 0x000000d8f0f07210 */ /* 0x000fe20007f5e0ff */
[----:B------:R-:W-:-:S04]  /*3c7c0*/  IMAD.MOV.U32 R216, RZ, RZ, R15 ;  /* 0x000000ffffd87224 */ /* 0x000fc800078e000f */
[----:B------:R-:W-:Y:S01]  /*3c7d0*/  IMAD.X R216, R216, 0x1, R2, P3 ;  /* 0x00000001d8d87824 */ /* 0x000fe200018e0602 */
        /* <DEDUP_REMOVED lines=25> */
[----:B--2---:R-:W-:-:S05]  /*3c970*/  IADD3 R4, P5, R4, R216, RZ ;  /* 0x000000d804047210 */ /* 0x004fca0007fbe0ff */
        /* <DEDUP_REMOVED lines=29> */
[----:B------:R-:W4:Y:S02]  /*3cb50*/  LDL.LU R216, [R1+0xce4] ;  /* 0x000ce40001d87983 */ /* 0x000f240000300800 */
[----:B----4-:R-:W-:-:S05]  /*3cb60*/  IMAD.X R216, R216, 0x1, R2, P3 ;  /* 0x00000001d8d87824 */ /* 0x010fca00018e0602 */
        /* <DEDUP_REMOVED lines=25> */
[----:B------:R-:W4:Y:S01]  /*3cd00*/  LDL.LU R216, [R1+0xccc] ;  /* 0x000ccc0001d87983 */ /* 0x000f220000300800 */
[----:B------:R-:W-:Y:S02]  /*3cd10*/  WARPGROUP.DEPBAR.LE gsb0, 0x0 ;  /* 0x00008000000079c5 */ /* 0x000fe40000010000 */
[----:B------:R-:W-:Y:S01]  /*3cd20*/  WARPGROUP.ARRIVE ;  /* 0x00000000000079c5 */ /* 0x000fe20000000000 */
[----:B------:R-:W-:Y:S01]  /*3cd30*/  UMOV UR38, UR10 ;  /* 0x0000000a00267c82 */ /* 0x000fe20008000000 */
[----:B------:R-:W-:-:S04]  /*3cd40*/  UMOV UR39, UR11 ;  /* 0x0000000b00277c82 */ /* 0x000fc80008000000 */
[----:B------:R-:W-:Y:S01]  /*3cd50*/  HGMMA.64x128x16.F32.BF16 R24, gdesc[UR36].tnspA, R24, gsb0 ;  /* 0x21e00000241879f0 */ /* 0x000fe20008001818 */
[----:B------:R-:W-:Y:S01]  /*3cd60*/  UMOV UR42, UR14 ;  /* 0x0000000e002a7c82 */ /* 0x000fe20008000000 */
[----:B------:R-:W-:Y:S01]  /*3cd70*/  UMOV UR43, UR15 ;  /* 0x0000000f002b7c82 */ /* 0x000fe20008000000 */
[----:B------:R-:W-:Y:S01]  /*3cd80*/  UMOV UR46, UR18 ;  /* 0x00000012002e7c82 */ /* 0x000fe20008000000 */
[----:B------:R-:W-:Y:S01]  /*3cd90*/  UMOV UR47, UR19 ;  /* 0x00000013002f7c82 */ /* 0x000fe20008000000 */
[----:B------:R-:W-:Y:S02]  /*3cda0*/  WARPGROUP.DEPBAR.LE gsb0, 0x0 ;  /* 0x00008000000079c5 */ /* 0x000fe40000010000 */
[----:B------:R-:W-:-:S06]  /*3cdb0*/  WARPGROUP.ARRIVE ;  /* 0x00000000000079c5 */ /* 0x000fcc0000000000 */
[----:B------:R-:W-:Y:S01]  /*3cdc0*/  HGMMA.64x128x16.F32.BF16 R24, gdesc[UR40].tnspA, R24, gsb0 ;  /* 0x21e00000281879f0 */ /* 0x000fe20008001818 */
        /* <DEDUP_REMOVED lines=10> */
[----:B------:R-:W-:-:S06]  /*3ce70*/  WARPGROUP.ARRIVE ;  /* 0x00000000000079c5 */ /* 0x000fcc0000000000 */
[----:B------:R-:W-:Y:S01]  /*3ce80*/  HGMMA.64x128x16.F32.BF16 R24, gdesc[UR44].tnspA, R24, gsb0 ;  /* 0x21e000002c1879f0 */ /* 0x000fe20008001818 */
[--C-:B------:R-:W-:Y:S01]  /*3ce90*/  IMAD.X R19, R19, 0x1, R2.reuse, P2 ;  /* 0x0000000113137824 */ /* 0x100fe200010e0602 */
[----:B------:R-:W-:Y:S01]  /*3cea0*/  UMOV UR50, UR22 ;  /* 0x0000001600327c82 */ /* 0x000fe20008000000 */
[----:B------:R-:W-:Y:S01]  /*3ceb0*/  UMOV UR51, UR23 ;  /* 0x0000001700337c82 */ /* 0x000fe20008000000 */
[----:B------:R-:W-:Y:S01]  /*3cec0*/  IMAD.X R21, R21, 0x1, R2, P3 ;  /* 0x0000000115157824 */ /* 0x000fe200018e0602 */
        /* <DEDUP_REMOVED lines=10> */
[-C--:B------:R-:W-:Y:S02]  /*3cf70*/  IADD3 R11, P1, R11, R216.reuse, RZ ;  /* 0x000000d80b0b7210 */ /* 0x080fe40007f3e0ff */
[-C--:B---3--:R-:W-:Y:S02]  /*3cf80*/  IADD3 R13, P2, R13, R216.reuse, RZ ;  /* 0x000000d80d0d7210 */ /* 0x088fe40007f5e0ff */
[----:B--2---:R-:W-:Y:S01]  /*3cf90*/  IADD3 R10, P3, R10, R216, RZ ;  /* 0x000000d80a0a7210 */ /* 0x004fe20007f7e0ff */
[----:B------:R1:W-:Y:S04]  /*3cfa0*/  STL [R1+0xc98], R11 ;  /* 0x000c980b01007387 */ /* 0x0003e80000100800 */
[----:B------:R2:W-:Y:S01]  /*3cfb0*/  STL [R1+0xc90], R13 ;  /* 0x000c900d01007387 */ /* 0x0005e20000100800 */
[----:B------:R-:W-:-:S02]  /*3cfc0*/  WARPGROUP.DEPBAR.LE gsb0, 0x0 ;  /* 0x00008000000079c5 */ /* 0x000fc40000010000 */
[----:B------:R-:W-:Y:S01]  /*3cfd0*/  UMOV UR58, UR30 ;  /* 0x0000001e003a7c82 */ /* 0x000fe20008000000 */
[----:B------:R-:W-:Y:S01]  /*3cfe0*/  UMOV UR59, UR31 ;  /* 0x0000001f003b7c82 */ /* 0x000fe20008000000 */
[--C-:B------:R-:W-:Y:S02]  /*3cff0*/  IMAD.X R15, R15, 0x1, R2.reuse, P5 ;  /* 0x000000010f0f7824 */ /* 0x100fe400028e0602 */
[----:B------:R-:W-:Y:S01]  /*3d000*/  IMAD.X R17, R17, 0x1, R2, P1 ;  /* 0x0000000111117824 */ /* 0x000fe200008e0602 */
[----:B-1----:R-:W1:Y:S01]  /*3d010*/  LDC R11, c[0x0][0x238] ;  /* 0x00008e00ff0b7b82 */ /* 0x002e620000000800 */
[----:B--2---:R-:W2:Y:S04]  /*3d020*/  LDL.LU R13, [R1+0x2090] ;  /* 0x00209000010d7983 */ /* 0x004ea80000300800 */
[----:B------:R-:W-:Y:S04]  /*3d030*/  STL [R1+0xcbc], R19 ;  /* 0x000cbc1301007387 */ /* 0x000fe80000100800 */
[----:B------:R3:W-:Y:S04]  /*3d040*/  STL [R1+0xc88], R10 ;  /* 0x000c880a01007387 */ /* 0x0007e80000100800 */
[----:B---3--:R0:W5:Y:S04]  /*3d050*/  LDL.LU R10, [R1+0x208c] ;  /* 0x00208c00010a7983 */ /* 0x0081680000300800 */
[----:B------:R3:W-:Y:S02]  /*3d060*/  STL [R1+0xcb4], R21 ;  /* 0x000cb41501007387 */ /* 0x0007e40000100800 */
[----:B---3--:R-:W-:-:S02]  /*3d070*/  IMAD.MOV.U32 R21, RZ, RZ, R20 ;  /* 0x000000ffff157224 */ /* 0x008fc400078e0014 */
[----:B------:R-:W-:Y:S02]  /*3d080*/  IMAD.MOV.U32 R20, RZ, RZ, R12 ;  /* 0x000000ffff147224 */ /* 0x000fe400078e000c */
[----:B------:R-:W3:Y:S01]  /*3d090*/  LDL.LU R12, [R1+0xcac] ;  /* 0x000cac00010c7983 */ /* 0x000ee20000300800 */
[----:B------:R-:W-:-:S06]  /*3d0a0*/  WARPGROUP.ARRIVE ;  /* 0x00000000000079c5 */ /* 0x000fcc0000000000 */
[----:B------:R-:W-:Y:S01]  /*3d0b0*/  HGMMA.64x128x16.F32.BF16 R24, gdesc[UR52].tnspA, R24, gsb0 ;  /* 0x21e00000341879f0 */ /* 0x000fe20008001818 */
[----:B-1----:R-:W-:Y:S02]  /*3d0c0*/  IMAD.SHL.U32 R11, R11, 0x80, RZ ;  /* 0x000000800b0b7824 */ /* 0x002fe400078e00ff */
[----:B------:R-:W-:Y:S02]  /*3d0d0*/  IMAD.MOV.U32 R19, RZ, RZ, R18 ;  /* 0x000000ffff137224 */ /* 0x000fe400078e0012 */
[----:B------:R-:W-:Y:S02]  /*3d0e0*/  IMAD.MOV.U32 R18, RZ, RZ, R22 ;  /* 0x000000ffff127224 */ /* 0x000fe400078e0016 */
[----:B------:R-:W-:Y:S01]  /*3d0f0*/  IMAD.SHL.U32 R11, R11, 0x2, RZ ;  /* 0x000000020b0b7824 */ /* 0x000fe200078e00ff */
[----:B------:R-:W-:Y:S02]  /*3d100*/  WARPGROUP.DEPBAR.LE gsb0, 0x0 ;  /* 0x00008000000079c5 */ /* 0x000fe40000010000 */
[----:B------:R-:W-:-:S06]  /*3d110*/  WARPGROUP.ARRIVE ;  /* 0x00000000000079c5 */ /* 0x000fcc0000000000 */
[----:B------:R-:W-:Y:S01]  /*3d120*/  HGMMA.64x128x16.F32.BF16 R24, gdesc[UR56].tnspA, R24, gsb0 ;  /* 0x21e00000381879f0 */ /* 0x000fe20008001818 */
[----:B--2---:R-:W-:-:S05]  /*3d130*/  IMAD.X R13, R13, 0x1, R2, P6 ;  /* 0x000000010d0d7824 */ /* 0x004fca00030e0602 */
[----:B------:R1:W-:Y:S01]  /*3d140*/  STL [R1+0xc9c], R13 ;  /* 0x000c9c0d01007387 */ /* 0x0003e20000100800 */
[----:B---3--:R-:W-:-:S05]  /*3d150*/  IMAD.X R12, R12, 0x1, R2, P4 ;  /* 0x000000010c0c7824 */ /* 0x008fca00020e0602 */
[----:B------:R-:W-:Y:S04]  /*3d160*/  STL [R1+0xcac], R12 ;  /* 0x000cac0c01007387 */ /* 0x000fe80000100800 */
[----:B-1----:R0:W5:Y:S04]  /*3d170*/  LDL.LU R13, [R1+0x2088] ;  /* 0x00208800010d7983 */ /* 0x0021680000300800 */
[----:B------:R-:W-:Y:S04]  /*3d180*/  STL [R1+0xca4], R15 ;  /* 0x000ca40f01007387 */ /* 0x000fe80000100800 */
[----:B------:R1:W-:Y:S01]  /*3d190*/  STL [R1+0xc94], R17 ;  /* 0x000c941101007387 */ /* 0x0003e20000100800 */
[----:B------:R-:W-:-:S03]  /*3d1a0*/  WARPGROUP.DEPBAR.LE gsb0, 0x0 ;  /* 0x00008000000079c5 */ /* 0x000fc60000010000 */
[----:B-1----:R-:W2:Y:S04]  /*3d1b0*/  LDL.LU R17, [R1+0xc84] ;  /* 0x000c840001117983 */ /* 0x002ea80000300800 */
[----:B------:R-:W3:Y:S01]  /*3d1c0*/  LDL.LU R15, [R1+0xc8c] ;  /* 0x000c8c00010f7983 */ /* 0x000ee20000300800 */
[--C-:B--2---:R-:W-:Y:S02]  /*3d1d0*/  IMAD.X R17, R17, 0x1, R2.reuse, P3 ;  /* 0x0000000111117824 */ /* 0x104fe400018e0602 */
[----:B---3--:R-:W-:-:S03]  /*3d1e0*/  IMAD.X R15, R15, 0x1, R2, P2 ;  /* 0x000000010f0f7824 */ /* 0x008fc600010e0602 */
[----:B------:R1:W-:Y:S04]  /*3d1f0*/  STL [R1+0xc84], R17 ;  /* 0x000c841101007387 */ /* 0x0003e80000100800 */
[----:B------:R2:W-:Y:S01]  /*3d200*/  STL [R1+0xc8c], R15 ;  /* 0x000c8c0f01007387 */ /* 0x0005e20000100800 */
[----:B-1----:R-:W-:Y:S02]  /*3d210*/  IMAD.MOV.U32 R17, RZ, RZ, R16 ;  /* 0x000000ffff117224 */ /* 0x002fe400078e0010 */
[----:B------:R-:W-:Y:S02]  /*3d220*/  IMAD.MOV.U32 R16, RZ, RZ, R23 ;  /* 0x000000ffff107224 */ /* 0x000fe400078e0017 */
[----:B--2---:R-:W-:Y:S02]  /*3d230*/  IMAD.MOV.U32 R15, RZ, RZ, R14 ;  /* 0x000000ffff0f7224 */ /* 0x004fe400078e000e */
[----:B------:R-:W-:Y:S01]  /*3d240*/  IMAD.MOV.U32 R14, RZ, RZ, R217 ;  /* 0x000000ffff0e7224 */ /* 0x000fe200078e00d9 */
[----:B0-----:R-:W-:Y:S06]  /*3d250*/  @P0 BRA `(.L_x_1) ;  /* 0xfffffd5c00340947 */ /* 0x001fec000383ffff */
[----:B-----5:R-:W2:Y:S04]  /*3d260*/  LDL.LU R9, [R1+0x4e8] ;  /* 0x0004e80001097983 */ /* 0x020ea80000300800 */
        /* <DEDUP_REMOVED lines=21> */
[----:B------:R-:W3:Y:S01]  /*3d3c0*/  LDL.LU R2, [R1+0x4fc] ;  /* 0x0004fc0001027983 */ /* 0x000ee20000300800 */
[----:B------:R-:W-:-:S03]  /*3d3d0*/  F2FP.BF16.F32.PACK_AB R20, R85, R213 ;  /* 0x000000d55514723e */ /* 0x000fc600000010ff */
        /* <DEDUP_REMOVED lines=9> */
[----:B------:R0:W-:Y:S04]  /*3d470*/  STL [R1+0x20bc], R24 ;  /* 0x0020bc1801007387 */ /* 0x0001e80000100800 */
[----:B------:R-:W-:Y:S04]  /*3d480*/  STL [R1+0x20b8], R227 ;  /* 0x0020b8e301007387 */ /* 0x000fe80000100800 */
[----:B------:R-:W-:Y:S01]  /*3d490*/  STL [R1+0x20b4], R90 ;  /* 0x0020b45a01007387 */ /* 0x000fe20000100800 */
[----:B0-----:R-:W-:-:S03]  /*3d4a0*/  F2FP.BF16.F32.PACK_AB R24, R87, R215 ;  /* 0x000000d75718723e */ /* 0x001fc600000010ff */
        /* <DEDUP_REMOVED lines=13> */
[----:B----4-:R-:W-:-:S02]  /*3d580*/  F2FP.BF16.F32.PACK_AB R0, R216, R0 ;  /* 0x00000000d800723e */ /* 0x010fc400000010ff */
[----:B--2---:R-:W-:Y:S02]  /*3d590*/  F2FP.BF16.F32.PACK_AB R13, R151, R21 ;  /* 0x00000015970d723e */ /* 0x004fe400000010ff */
[----:B---3--:R-:W-:-:S03]  /*3d5a0*/  F2FP.BF16.F32.PACK_AB R18, R149, R18 ;  /* 0x000000129512723e */ /* 0x008fc600000010ff */
[----:B------:R0:W-:Y:S04]  /*3d5b0*/  STL [R1+0x564], R13 ;  /* 0x0005640d01007387 */ /* 0x0001e80000100800 */
[----:B------:R1:W-:Y:S01]  /*3d5c0*/  STL [R1+0x560], R18 ;  /* 0x0005601201007387 */ /* 0x0003e20000100800 */
[----:B------:R-:W-:-:S05]  /*3d5d0*/  F2FP.BF16.F32.PACK_AB R16, R19, R16 ;  /* 0x000000101310723e */ /* 0x000fca00000010ff */
[----:B------:R2:W-:Y:S01]  /*3d5e0*/  STL [R1+0x55c], R16 ;  /* 0x00055c1001007387 */ /* 0x0005e20000100800 */
[----:B0-----:R-:W-:-:S05]  /*3d5f0*/  F2FP.BF16.F32.PACK_AB R13, R17, R14 ;  /* 0x0000000e110d723e */ /* 0x001fca00000010ff */
[----:B------:R-:W-:Y:S01]  /*3d600*/  STL [R1+0x558], R13 ;  /* 0x0005580d01007387 */ /* 0x000fe20000100800 */
[----:B------:R-:W-:-:S05]  /*3d610*/  F2FP.BF16.F32.PACK_AB R2, R15, R2 ;  /* 0x000000020f02723e */ /* 0x000fca00000010ff */
[----:B------:R0:W-:Y:S04]  /*3d620*/  STL [R1+0x554], R2 ;  /* 0x0005540201007387 */ /* 0x0001e80000100800 */
[----:B------:R3:W-:Y:S04]  /*3d630*/  STL [R1+0x550], R0 ;  /* 0x0005500001007387 */ /* 0x0007e80000100800 */
        /* <DEDUP_REMOVED lines=13> */
[----:B-1----:R-:W4:Y:S04]  /*3d710*/  LDL.LU R18, [R1+0x3ec] ;  /* 0x0003ec0001127983 */ /* 0x002f280000300800 */
[----:B------:R-:W4:Y:S04]  /*3d720*/  LDL.LU R19, [R1+0x1e4] ;  /* 0x0001e40001137983 */ /* 0x000f280000300800 */
[----:B--2---:R-:W2:Y:S04]  /*3d730*/  LDL.LU R16, [R1+0x3e4] ;  /* 0x0003e40001107983 */ /* 0x004ea80000300800 */
[----:B------:R-:W2:Y:S04]  /*3d740*/  LDL.LU R17, [R1+0x2ec] ;  /* 0x0002ec0001117983 */ /* 0x000ea80000300800 */
[----:B------:R-:W2:Y:S04]  /*3d750*/  LDL.LU R14, [R1+0x4ec] ;  /* 0x0004ec00010e7983 */ /* 0x000ea80000300800 */
[----:B------:R-:W2:Y:S04]  /*3d760*/  LDL.LU R15, [R1+0x2e4] ;  /* 0x0002e400010f7983 */ /* 0x000ea80000300800 */
[----:B0-----:R-:W2:Y:S04]  /*3d770*/  LDL.LU R2, [R1+0x4e4] ;  /* 0x0004e40001027983 */ /* 0x001ea80000300800 */
[----:B------:R-:W2:Y:S04]  /*3d780*/  LDL.LU R216, [R1+0xe8] ;  /* 0x0000e80001d87983 */ /* 0x000ea80000300800 */
[----:B---3--:R-:W3:Y:S01]  /*3d790*/  LDL.LU R0, [R1+0xe0] ;  /* 0x0000e00001007983 */ /* 0x008ee20000300800 */
[----:B------:R-:W-:Y:S01]  /*3d7a0*/  F2FP.BF16.F32.PACK_AB R86, R86, R214 ;  /* 0x000000d65656723e */ /* 0x000fe200000010ff */
[----:B------:R-:W-:Y:S01]  /*3d7b0*/  IMAD.MOV.U32 R90, RZ, RZ, R11 ;  /* 0x000000ffff5a7224 */ /* 0x000fe200078e000b */
[----:B------:R-:W-:Y:S01]  /*3d7c0*/  F2FP.BF16.F32.PACK_AB R85, R84, R212 ;  /* 0x000000d45455723e */ /* 0x000fe200000010ff */
[----:B------:R-:W-:-:S02]  /*3d7d0*/  IMAD.MOV.U32 R226, RZ, RZ, R9 ;  /* 0x000000ffffe27224 */ /* 0x000fc400078e0009 */
[----:B------:R-:W-:Y:S01]  /*3d7e0*/  STL [R1+0x54c], R86 ;  /* 0x00054c5601007387 */ /* 0x000fe20000100800 */
[----:B------:R-:W-:Y:S02]  /*3d7f0*/  IMAD.MOV.U32 R88, RZ, RZ, R8 ;  /* 0x000000ffff587224 */ /* 0x000fe400078e0008 */
[----:B------:R-:W-:Y:S01]  /*3d800*/  IMAD.MOV.U32 R223, RZ, RZ, R7 ;  /* 0x000000ffffdf7224 */ /* 0x000fe200078e0007 */
[----:B------:R-:W-:Y:S01]  /*3d810*/  STL [R1+0x548], R85 ;  /* 0x0005485501007387 */ /* 0x000fe20000100800 */
[----:B------:R-:W-:Y:S02]  /*3d820*/  IMAD.MOV.U32 R222, RZ, RZ, R6 ;  /* 0x000000ffffde7224 */ /* 0x000fe400078e0006 */
[----:B------:R-:W-:Y:S02]  /*3d830*/  IMAD.MOV.U32 R225, RZ, RZ, R5 ;  /* 0x000000ffffe17224 */ /* 0x000fe400078e0005 */
[----:B------:R-:W-:Y:S01]  /*3d840*/  IMAD.MOV.U32 R224, RZ, RZ, R4 ;  /* 0x000000ffffe07224 */ /* 0x000fe200078e0004 */
[----:B----4-:R-:W-:Y:S01]  /*3d850*/  F2FP.BF16.F32.PACK_AB R13, R150, R227 ;  /* 0x000000e3960d723e */ /* 0x010fe200000010ff */
[----:B------:R-:W-:Y:S01]  /*3d860*/  IMAD.MOV.U32 R227, RZ, RZ, R10 ;  /* 0x000000ffffe37224 */ /* 0x000fe200078e000a */
[----:B------:R-:W-:-:S03]  /*3d870*/  F2FP.BF16.F32.PACK_AB R84, R148, R24 ;  /* 0x000000189454723e */ /* 0x000fc600000010ff */
[----:B------:R0:W-:Y:S04]  /*3d880*/  STL [R1+0x544], R13 ;  /* 0x0005440d01007387 */ /* 0x0001e80000100800 */
[----:B------:R-:W-:Y:S01]  /*3d890*/  STL [R1+0x540], R84 ;  /* 0x0005405401007387 */ /* 0x000fe20000100800 */
[----:B------:R-:W-:-:S05]  /*3d8a0*/  F2FP.BF16.F32.PACK_AB R24, R152, R26 ;  /* 0x0000001a9818723e */ /* 0x000fca00000010ff */
[----:B------:R-:W-:Y:S01]  /*3d8b0*/  STL [R1+0x53c], R24 ;  /* 0x00053c1801007387 */ /* 0x000fe20000100800 */
[----:B0-----:R-:W-:-:S05]  /*3d8c0*/  F2FP.BF16.F32.PACK_AB R13, R154, R229 ;  /* 0x000000e59a0d723e */ /* 0x001fca00000010ff */
[----:B------:R0:W-:Y:S01]  /*3d8d0*/  STL [R1+0x538], R13 ;  /* 0x0005380d01007387 */ /* 0x0001e20000100800 */
[----:B------:R-:W-:-:S05]  /*3d8e0*/  F2FP.BF16.F32.PACK_AB R26, R228, R231 ;  /* 0x000000e7e41a723e */ /* 0x000fca00000010ff */
[----:B------:R1:W-:Y:S01]  /*3d8f0*/  STL [R1+0x534], R26 ;  /* 0x0005341a01007387 */ /* 0x0003e20000100800 */
[----:B0-----:R-:W-:Y:S02]  /*3d900*/  F2FP.BF16.F32.PACK_AB R13, R83, R211 ;  /* 0x000000d3530d723e */ /* 0x001fe400000010ff */
[----:B------:R-:W-:-:S05]  /*3d910*/  F2FP.BF16.F32.PACK_AB R24, R230, R233 ;  /* 0x000000e9e618723e */ /* 0x000fca00000010ff */
[----:B------:R0:W-:Y:S01]  /*3d920*/  STL [R1+0x530], R24 ;  /* 0x0005301801007387 */ /* 0x0001e20000100800 */
[----:B-1----:R-:W-:-:S03]  /*3d930*/  F2FP.BF16.F32.PACK_AB R26, R81, R209 ;  /* 0x000000d1511a723e */ /* 0x002fc600000010ff */
[----:B------:R1:W-:Y:S04]  /*3d940*/  STL [R1+0x52c], R13 ;  /* 0x00052c0d01007387 */ /* 0x0003e80000100800 */
[----:B------:R-:W-:Y:S01]  /*3d950*/  STL [R1+0x528], R26 ;  /* 0x0005281a01007387 */ /* 0x000fe20000100800 */
[----:B0-----:R-:W-:Y:S02]  /*3d960*/  F2FP.BF16.F32.PACK_AB R24, R147, R232 ;  /* 0x000000e89318723e */ /* 0x001fe400000010ff */
[----:B------:R-:W-:Y:S02]  /*3d970*/  F2FP.BF16.F32.PACK_AB R18, R21, R18 ;  /* 0x000000121512723e */ /* 0x000fe400000010ff */
[----:B-1----:R-:W-:Y:S01]  /*3d980*/  F2FP.BF16.F32.PACK_AB R13, R145, R20 ;  /* 0x00000014910d723e */ /* 0x002fe200000010ff */
[----:B------:R0:W-:Y:S01]  /*3d990*/  STL [R1+0x524], R24 ;  /* 0x0005241801007387 */ /* 0x0001e20000100800 */
[----:B--2---:R-:W-:-:S03]  /*3d9a0*/  F2FP.BF16.F32.PACK_AB R16, R19, R16 ;  /* 0x000000101310723e */ /* 0x004fc600000010ff */
[----:B------:R1:W-:Y:S04]  /*3d9b0*/  STL [R1+0x520], R13 ;  /* 0x0005200d01007387 */ /* 0x0003e80000100800 */
[----:B------:R-:W-:Y:S01]  /*3d9c0*/  STL [R1+0x51c], R18 ;  /* 0x00051c1201007387 */ /* 0x000fe20000100800 */
[----:B0-----:R-:W-:-:S03]  /*3d9d0*/  IMAD.MOV.U32 R24, RZ, RZ, R3 ;  /* 0x000000ffff187224 */ /* 0x001fc600078e0003 */
[----:B------:R-:W-:Y:S01]  /*3d9e0*/  STL [R1+0x518], R16 ;  /* 0x0005181001007387 */ /* 0x000fe20000100800 */
[----:B-1----:R-:W-:Y:S02]  /*3d9f0*/  F2FP.BF16.F32.PACK_AB R13, R17, R14 ;  /* 0x0000000e110d723e */ /* 0x002fe400000010ff */
[----:B------:R-:W-:Y:S02]  /*3da00*/  F2FP.BF16.F32.PACK_AB R14, R82, R210 ;  /* 0x000000d2520e723e */ /* 0x000fe400000010ff */
[----:B------:R-:W-:Y:S01]  /*3da10*/  F2FP.BF16.F32.PACK_AB R2, R15, R2 ;  /* 0x000000020f02723e */ /* 0x000fe200000010ff */
[----:B------:R0:W-:Y:S04]  /*3da20*/  STL [R1+0x514], R13 ;  /* 0x0005140d01007387 */ /* 0x0001e80000100800 */
[----:B------:R1:W-:Y:S01]  /*3da30*/  STL [R1+0x510], R2 ;  /* 0x0005100201007387 */ /* 0x0003e20000100800 */
[----:B---3--:R-:W-:-:S03]  /*3da40*/  F2FP.BF16.F32.PACK_AB R0, R144, R0 ;  /* 0x000000009000723e */ /* 0x008fc600000010ff */
[----:B------:R2:W-:Y:S01]  /*3da50*/  STL [R1+0x50c], R14 ;  /* 0x00050c0e01007387 */ /* 0x0005e20000100800 */
[----:B0-----:R-:W-:Y:S02]  /*3da60*/  F2FP.BF16.F32.PACK_AB R13, R80, R208 ;  /* 0x000000d0500d723e */ /* 0x001fe400000010ff */
[----:B-1----:R-:W-:-:S03]  /*3da70*/  F2FP.BF16.F32.PACK_AB R2, R146, R216 ;  /* 0x000000d89202723e */ /* 0x002fc600000010ff */
[----:B------:R-:W-:Y:S04]  /*3da80*/  STL [R1+0x508], R13 ;  /* 0x0005080d01007387 */ /* 0x000fe80000100800 */
[----:B------:R0:W-:Y:S04]  /*3da90*/  STL [R1+0x504], R2 ;  /* 0x0005040201007387 */ /* 0x0001e80000100800 */
[----:B------:R1:W-:Y:S04]  /*3daa0*/  STL [R1+0x500], R0 ;  /* 0x0005000001007387 */ /* 0x0003e80000100800 */
        /* <DEDUP_REMOVED lines=15> */
[----:B--2---:R-:W2:Y:S04]  /*3dba0*/  LDL.LU R14, [R1+0x2d8] ;  /* 0x0002d800010e7983 */ /* 0x004ea80000300800 */
[----:B------:R-:W2:Y:S04]  /*3dbb0*/  LDL.LU R15, [R1+0x4d8] ;  /* 0x0004d800010f7983 */ /* 0x000ea80000300800 */
[----:B0-----:R-:W2:Y:S04]  /*3dbc0*/  LDL.LU R2, [R1+0x2d0] ;  /* 0x0002d00001027983 */ /* 0x001ea80000300800 */
[----:B------:R-:W2:Y:S04]  /*3dbd0*/  LDL.LU R216, [R1+0x4d0] ;  /* 0x0004d00001d87983 */ /* 0x000ea80000300800 */
[----:B-1----:R-:W2:Y:S04]  /*3dbe0*/  LDL.LU R0, [R1+0xcc] ;  /* 0x0000cc0001007983 */ /* 0x002ea80000300800 */
        /* <DEDUP_REMOVED lines=8> */
[----:B------:R-:W2:Y:S01]  /*3dc70*/  LDL.LU R3, [R1+0x4c4] ;  /* 0x0004c40001037983 */ /* 0x000ea20000300800 */
[----:B------:R-:W-:-:S02]  /*3dc80*/  F2FP.BF16.F32.PACK_AB R80, R223, R222 ;  /* 0x000000dedf50723e */ /* 0x000fc400000010ff */
[----:B------:R-:W-:Y:S01]  /*3dc90*/  F2FP.BF16.F32.PACK_AB R13, R225, R224 ;  /* 0x000000e0e10d723e */ /* 0x000fe200000010ff */
[----:B------:R-:W-:Y:S01]  /*3dca0*/  IMAD.MOV.U32 R224, RZ, RZ, R22 ;  /* 0x000000ffffe07224 */ /* 0x000fe200078e0016 */
[----:B------:R-:W-:Y:S01]  /*3dcb0*/  F2FP.BF16.F32.PACK_AB R81, R88, R226 ;  /* 0x000000e25851723e */ /* 0x000fe200000010ff */
[----:B------:R0:W-:Y:S01]  /*3dcc0*/  STL [R1+0x4fc], R80 ;  /* 0x0004fc5001007387 */ /* 0x0001e20000100800 */
[----:B------:R-:W-:Y:S02]  /*3dcd0*/  IMAD.MOV.U32 R226, RZ, RZ, R217 ;  /* 0x000000ffffe27224 */ /* 0x000fe400078e00d9 */
[----:B------:R-:W-:Y:S01]  /*3dce0*/  IMAD.MOV.U32 R88, RZ, RZ, R23 ;  /* 0x000000ffff587224 */ /* 0x000fe200078e0017 */
[----:B------:R1:W-:Y:S01]  /*3dcf0*/  STL [R1+0x4f8], R13 ;  /* 0x0004f80d01007387 */ /* 0x0003e20000100800 */
[----:B------:R-:W-:-:S03]  /*3dd00*/  IMAD.MOV.U32 R225, RZ, RZ, R12 ;  /* 0x000000ffffe17224 */ /* 0x000fc600078e000c */
[----:B------:R-:W-:Y:S01]  /*3dd10*/  STL [R1+0x4f4], R81 ;  /* 0x0004f45101007387 */ /* 0x000fe20000100800 */
[----:B0-----:R-:W-:Y:S02]  /*3dd20*/  F2FP.BF16.F32.PACK_AB R80, R90, R227 ;  /* 0x000000e35a50723e */ /* 0x001fe400000010ff */
[----:B-1----:R-:W-:-:S03]  /*3dd30*/  F2FP.BF16.F32.PACK_AB R13, R79, R207 ;  /* 0x000000cf4f0d723e */ /* 0x002fc600000010ff */
[----:B------:R-:W-:Y:S01]  /*3dd40*/  STL [R1+0x4f0], R80 ;  /* 0x0004f05001007387 */ /* 0x000fe20000100800 */
[----:B------:R-:W-:Y:S02]  /*3dd50*/  F2FP.BF16.F32.PACK_AB R79, R77, R205 ;  /* 0x000000cd4d4f723e */ /* 0x000fe400000010ff */
[----:B------:R-:W-:Y:S01]  /*3dd60*/  F2FP.BF16.F32.PACK_AB R77, R143, R24 ;  /* 0x000000188f4d723e */ /* 0x000fe200000010ff */
[----:B------:R3:W-:Y:S04]  /*3dd70*/  STL [R1+0x3fc], R13 ;  /* 0x0003fc0d01007387 */ /* 0x0007e80000100800 */
[----:B------:R-:W-:Y:S04]  /*3dd80*/  STL [R1+0x3f8], R79 ;  /* 0x0003f84f01007387 */ /* 0x000fe80000100800 */
[----:B------:R-:W-:Y:S01]  /*3dd90*/  STL [R1+0x3f4], R77 ;  /* 0x0003f44d01007387 */ /* 0x000fe20000100800 */
[----:B---3--:R-:W-:-:S05]  /*3dda0*/  F2FP.BF16.F32.PACK_AB R13, R141, R152 ;  /* 0x000000988d0d723e */ /* 0x008fca00000010ff */
[----:B------:R0:W-:Y:S01]  /*3ddb0*/  STL [R1+0x3f0], R13 ;  /* 0x0003f00d01007387 */ /* 0x0001e20000100800 */
[----:B----4-:R-:W-:-:S05]  /*3ddc0*/  F2FP.BF16.F32.PACK_AB R24, R26, R154 ;  /* 0x0000009a1a18723e */ /* 0x010fca00000010ff */
[----:B------:R-:W-:Y:S01]  /*3ddd0*/  STL [R1+0x3ec], R24 ;  /* 0x0003ec1801007387 */ /* 0x000fe20000100800 */
[----:B------:R-:W-:-:S05]  /*3dde0*/  F2FP.BF16.F32.PACK_AB R26, R229, R228 ;  /* 0x000000e4e51a723e */ /* 0x000fca00000010ff */
[----:B------:R1:W-:Y:S01]  /*3ddf0*/  STL [R1+0x3e8], R26 ;  /* 0x0003e81a01007387 */ /* 0x0003e20000100800 */
[----:B0-----:R-:W-:-:S05]  /*3de00*/  F2FP.BF16.F32.PACK_AB R13, R231, R230 ;  /* 0x000000e6e70d723e */ /* 0x001fca00000010ff */
[----:B------:R0:W-:Y:S01]  /*3de10*/  STL [R1+0x3e4], R13 ;  /* 0x0003e40d01007387 */ /* 0x0001e20000100800 */
[----:B-1----:R-:W-:Y:S02]  /*3de20*/  F2FP.BF16.F32.PACK_AB R26, R78, R206 ;  /* 0x000000ce4e1a723e */ /* 0x002fe400000010ff */
[----:B------:R-:W-:-:S05]  /*3de30*/  F2FP.BF16.F32.PACK_AB R24, R233, R232 ;  /* 0x000000e8e918723e */ /* 0x000fca00000010ff */
[----:B------:R1:W-:Y:S01]  /*3de40*/  STL [R1+0x3e0], R24 ;  /* 0x0003e01801007387 */ /* 0x0003e20000100800 */
[----:B0-----:R-:W-:-:S03]  /*3de50*/  F2FP.BF16.F32.PACK_AB R13, R76, R204 ;  /* 0x000000cc4c0d723e */ /* 0x001fc600000010ff */
[----:B------:R-:W-:Y:S04]  /*3de60*/  STL [R1+0x2fc], R26 ;  /* 0x0002fc1a01007387 */ /* 0x000fe80000100800 */
[----:B------:R0:W-:Y:S01]  /*3de70*/  STL [R1+0x2f8], R13 ;  /* 0x0002f80d01007387 */ /* 0x0001e20000100800 */
[----:B-1----:R-:W-:Y:S02]  /*3de80*/  F2FP.BF16.F32.PACK_AB R24, R142, R20 ;  /* 0x000000148e18723e */ /* 0x002fe400000010ff */
[----:B------:R-:W-:-:S03]  /*3de90*/  F2FP.BF16.F32.PACK_AB R20, R140, R21 ;  /* 0x000000158c14723e */ /* 0x000fc600000010ff */
[----:B------:R-:W-:Y:S01]  /*3dea0*/  STL [R1+0x2f4], R24 ;  /* 0x0002f41801007387 */ /* 0x000fe20000100800 */
[----:B0-----:R-:W-:-:S03]  /*3deb0*/  F2FP.BF16.F32.PACK_AB R13, R18, R19 ;  /* 0x00000013120d723e */ /* 0x001fc600000010ff */
[----:B------:R-:W-:Y:S01]  /*3dec0*/  STL [R1+0x2f0], R20 ;  /* 0x0002f01401007387 */ /* 0x000fe20000100800 */
[----:B------:R-:W-:-:S03]  /*3ded0*/  F2FP.BF16.F32.PACK_AB R16, R16, R17 ;  /* 0x000000111010723e */ /* 0x000fc600000010ff */
[----:B------:R0:W-:Y:S01]  /*3dee0*/  STL [R1+0x2ec], R13 ;  /* 0x0002ec0d01007387 */ /* 0x0001e20000100800 */
[----:B--2---:R-:W-:-:S03]  /*3def0*/  F2FP.BF16.F32.PACK_AB R14, R14, R15 ;  /* 0x0000000f0e0e723e */ /* 0x004fc600000010ff */
[----:B------:R-:W-:Y:S04]  /*3df00*/  STL [R1+0x2e8], R16 ;  /* 0x0002e81001007387 */ /* 0x000fe80000100800 */
[----:B------:R1:W-:Y:S01]  /*3df10*/  STL [R1+0x2e4], R14 ;  /* 0x0002e40e01007387 */ /* 0x0003e20000100800 */
[----:B0-----:R-:W-:Y:S02]  /*3df20*/  F2FP.BF16.F32.PACK_AB R13, R2, R216 ;  /* 0x000000d8020d723e */ /* 0x001fe400000010ff */
[----:B------:R-:W-:-:S03]  /*3df30*/  F2FP.BF16.F32.PACK_AB R2, R75, R203 ;  /* 0x000000cb4b02723e */ /* 0x000fc600000010ff */
[----:B------:R0:W-:Y:S01]  /*3df40*/  STL [R1+0x2e0], R13 ;  /* 0x0002e00d01007387 */ /* 0x0001e20000100800 */
[----:B-1----:R-:W-:-:S03]  /*3df50*/  F2FP.BF16.F32.PACK_AB R14, R73, R201 ;  /* 0x000000c9490e723e */ /* 0x002fc600000010ff */
[----:B------:R1:W-:Y:S04]  /*3df60*/  STL [R1+0x2dc], R2 ;  /* 0x0002dc0201007387 */ /* 0x0003e80000100800 */
[----:B------:R-:W-:Y:S01]  /*3df70*/  STL [R1+0x2d8], R14 ;  /* 0x0002d80e01007387 */ /* 0x000fe20000100800 */
[----:B0-----:R-:W-:Y:S02]  /*3df80*/  F2FP.BF16.F32.PACK_AB R13, R139, R0 ;  /* 0x000000008b0d723e */ /* 0x001fe400000010ff */
[----:B------:R-:W-:Y:S02]  /*3df90*/  F2FP.BF16.F32.PACK_AB R0, R10, R9 ;  /* 0x000000090a00723e */ /* 0x000fe400000010ff */
[----:B-1----:R-:W-:Y:S01]  /*3dfa0*/  F2FP.BF16.F32.PACK_AB R2, R137, R11 ;  /* 0x0000000b8902723e */ /* 0x002fe200000010ff */
[----:B------:R-:W-:Y:S01]  /*3dfb0*/  STL [R1+0x2d4], R13 ;  /* 0x0002d40d01007387 */ /* 0x000fe20000100800 */
[----:B------:R-:W-:-:S03]  /*3dfc0*/  F2FP.BF16.F32.PACK_AB R7, R8, R7 ;  /* 0x000000070807723e */ /* 0x000fc600000010ff */
[----:B------:R0:W-:Y:S04]  /*3dfd0*/  STL [R1+0x2d0], R2 ;  /* 0x0002d00201007387 */ /* 0x0001e80000100800 */
[----:B------:R1:W-:Y:S04]  /*3dfe0*/  STL [R1+0x1fc], R0 ;  /* 0x0001fc0001007387 */ /* 0x0003e80000100800 */
[----:B------:R-:W-:Y:S01]  /*3dff0*/  STL [R1+0x1f8], R7 ;  /* 0x0001f80701007387 */ /* 0x000fe20000100800 */
[----:B0-----:R-:W-:Y:S02]  /*3e000*/  F2FP.BF16.F32.PACK_AB R2, R6, R5 ;  /* 0x000000050602723e */ /* 0x001fe400000010ff */
[----:B-1----:R-:W-:-:S03]  /*3e010*/  F2FP.BF16.F32.PACK_AB R0, R4, R3 ;  /* 0x000000030400723e */ /* 0x002fc600000010ff */
[----:B------:R0:W-:Y:S04]  /*3e020*/  STL [R1+0x1f4], R2 ;  /* 0x0001f40201007387 */ /* 0x0001e80000100800 */
[----:B------:R1:W-:Y:S04]  /*3e030*/  STL [R1+0x1f0], R0 ;  /* 0x0001f00001007387 */ /* 0x0003e80000100800 */
[----:B------:R-:W2:Y:S04]  /*3e040*/  LDL.LU R90, [R1+0x1c0] ;  /* 0x0001c000015a7983 */ /* 0x000ea80000300800 */
[----:B------:R-:W2:Y:S04]  /*3e050*/  LDL.LU R227, [R1+0x3c0] ;  /* 0x0003c00001e37983 */ /* 0x000ea80000300800 */
[----:B------:R-:W3:Y:S04]  /*3e060*/  LDL.LU R24, [R1+0x2c8] ;  /* 0x0002c80001187983 */ /* 0x000ee80000300800 */
        /* <DEDUP_REMOVED lines=17> */
[----:B0-----:R-:W4:Y:S04]  /*3e180*/  LDL.LU R2, [R1+0x1b0] ;  /* 0x0001b00001027983 */ /* 0x001f280000300800 */
[----:B------:R-:W4:Y:S04]  /*3e190*/  LDL.LU R216, [R1+0x3b0] ;  /* 0x0003b00001d87983 */ /* 0x000f280000300800 */
[----:B-1----:R-:W4:Y:S04]  /*3e1a0*/  LDL.LU R0, [R1+0x2b8] ;  /* 0x0002b80001007983 */ /* 0x002f280000300800 */
        /* <DEDUP_REMOVED lines=13> */
[----:B------:R-:W-:Y:S01]  /*3e280*/  F2FP.BF16.F32.PACK_AB R74, R74, R202 ;  /* 0x000000ca4a4a723e */ /* 0x000fe200000010ff */
[----:B------:R-:W-:Y:S01]  /*3e290*/  IMAD.MOV.U32 R207, RZ, RZ, R251 ;  /* 0x000000ffffcf7224 */ /* 0x000fe200078e00fb */
[----:B------:R-:W-:-:S02]  /*3e2a0*/  F2FP.BF16.F32.PACK_AB R73, R72, R200 ;  /* 0x000000c84849723e */ /* 0x000fc400000010ff */
[----:B------:R-:W-:Y:S01]  /*3e2b0*/  F2FP.BF16.F32.PACK_AB R13, R138, R225 ;  /* 0x000000e18a0d723e */ /* 0x000fe200000010ff */
[----:B------:R-:W-:Y:S01]  /*3e2c0*/  STL [R1+0x1ec], R74 ;  /* 0x0001ec4a01007387 */ /* 0x000fe20000100800 */
[----:B------:R-:W-:-:S03]  /*3e2d0*/  F2FP.BF16.F32.PACK_AB R72, R136, R224 ;  /* 0x000000e08848723e */ /* 0x000fc600000010ff */
[----:B------:R0:W-:Y:S04]  /*3e2e0*/  STL [R1+0x1e8], R73 ;  /* 0x0001e84901007387 */ /* 0x0001e80000100800 */
[----:B------:R2:W-:Y:S04]  /*3e2f0*/  STL [R1+0x1e4], R13 ;  /* 0x0001e40d01007387 */ /* 0x0005e80000100800 */
[----:B------:R3:W-:Y:S01]  /*3e300*/  STL [R1+0x1e0], R72 ;  /* 0x0001e04801007387 */ /* 0x0007e20000100800 */
[----:B0-----:R-:W-:-:S05]  /*3e310*/  F2FP.BF16.F32.PACK_AB R73, R88, R226 ;  /* 0x000000e25849723e */ /* 0x001fca00000010ff */
[----:B------:R-:W-:Y:S01]  /*3e320*/  STL [R1+0x1dc], R73 ;  /* 0x0001dc4901007387 */ /* 0x000fe20000100800 */
[----:B--2---:R-:W-:-:S05]  /*3e330*/  F2FP.BF16.F32.PACK_AB R13, R90, R227 ;  /* 0x000000e35a0d723e */ /* 0x004fca00000010ff */
[----:B------:R0:W-:Y:S01]  /*3e340*/  STL [R1+0x1d8], R13 ;  /* 0x0001d80d01007387 */ /* 0x0001e20000100800 */
[----:B---3--:R-:W-:-:S05]  /*3e350*/  F2FP.BF16.F32.PACK_AB R72, R24, R152 ;  /* 0x000000981848723e */ /* 0x008fca00000010ff */
[----:B------:R-:W-:Y:S01]  /*3e360*/  STL [R1+0x1d4], R72 ;  /* 0x0001d44801007387 */ /* 0x000fe20000100800 */
[----:B0-----:R-:W-:Y:S02]  /*3e370*/  F2FP.BF16.F32.PACK_AB R13, R71, R199 ;  /* 0x000000c7470d723e */ /* 0x001fe400000010ff */
[----:B----4-:R-:W-:Y:S02]  /*3e380*/  F2FP.BF16.F32.PACK_AB R24, R26, R154 ;  /* 0x0000009a1a18723e */ /* 0x010fe400000010ff */
[----:B------:R-:W-:-:S03]  /*3e390*/  F2FP.BF16.F32.PACK_AB R26, R69, R197 ;  /* 0x000000c5451a723e */ /* 0x000fc600000010ff */
[----:B------:R0:W-:Y:S04]  /*3e3a0*/  STL [R1+0x1d0], R24 ;  /* 0x0001d01801007387 */ /* 0x0001e80000100800 */
[----:B------:R1:W-:Y:S04]  /*3e3b0*/  STL [R1+0x1cc], R13 ;  /* 0x0001cc0d01007387 */ /* 0x0003e80000100800 */
[----:B------:R2:W-:Y:S01]  /*3e3c0*/  STL [R1+0x1c8], R26 ;  /* 0x0001c81a01007387 */ /* 0x0005e20000100800 */
[----:B0-----:R-:W-:Y:S02]  /*3e3d0*/  F2FP.BF16.F32.PACK_AB R24, R135, R229 ;  /* 0x000000e58718723e */ /* 0x001fe400000010ff */
[----:B-1----:R-:W-:-:S03]  /*3e3e0*/  F2FP.BF16.F32.PACK_AB R13, R133, R228 ;  /* 0x000000e4850d723e */ /* 0x002fc600000010ff */
[----:B------:R0:W-:Y:S01]  /*3e3f0*/  STL [R1+0x1c4], R24 ;  /* 0x0001c41801007387 */ /* 0x0001e20000100800 */
[----:B--2---:R-:W-:-:S03]  /*3e400*/  F2FP.BF16.F32.PACK_AB R26, R231, R230 ;  /* 0x000000e6e71a723e */ /* 0x004fc600000010ff */
[----:B------:R1:W-:Y:S04]  /*3e410*/  STL [R1+0x1c0], R13 ;  /* 0x0001c00d01007387 */ /* 0x0003e80000100800 */
[----:B------:R-:W-:Y:S01]  /*3e420*/  STL [R1+0xfc], R26 ;  /* 0x0000fc1a01007387 */ /* 0x000fe20000100800 */
[----:B0-----:R-:W-:Y:S01]  /*3e430*/  F2FP.BF16.F32.PACK_AB R24, R233, R232 ;  /* 0x000000e8e918723e */ /* 0x001fe200000010ff */
[----:B------:R-:W-:Y:S01]  /*3e440*/  IMAD.MOV.U32 R232, RZ, RZ, R250 ;  /* 0x000000ffffe87224 */ /* 0x000fe200078e00fa */
[----:B-1----:R-:W-:-:S03]  /*3e450*/  F2FP.BF16.F32.PACK_AB R13, R20, R21 ;  /* 0x00000015140d723e */ /* 0x002fc600000010ff */
[----:B------:R-:W-:Y:S01]  /*3e460*/  STL [R1+0xf8], R24 ;  /* 0x0000f81801007387 */ /* 0x000fe20000100800 */
[----:B------:R-:W-:-:S03]  /*3e470*/  F2FP.BF16.F32.PACK_AB R18, R18, R19 ;  /* 0x000000131212723e */ /* 0x000fc600000010ff */
[----:B------:R0:W-:Y:S01]  /*3e480*/  STL [R1+0xf4], R13 ;  /* 0x0000f40d01007387 */ /* 0x0001e20000100800 */
[----:B------:R-:W-:-:S03]  /*3e490*/  F2FP.BF16.F32.PACK_AB R19, R70, R198 ;  /* 0x000000c64613723e */ /* 0x000fc600000010ff */
[----:B------:R1:W-:Y:S04]  /*3e4a0*/  STL [R1+0xf0], R18 ;  /* 0x0000f01201007387 */ /* 0x0003e80000100800 */
[----:B------:R-:W-:Y:S01]  /*3e4b0*/  STL [R1+0xec], R19 ;  /* 0x0000ec1301007387 */ /* 0x000fe20000100800 */
[----:B0-----:R-:W-:Y:S02]  /*3e4c0*/  F2FP.BF16.F32.PACK_AB R13, R68, R196 ;  /* 0x000000c4440d723e */ /* 0x001fe400000010ff */
[----:B-1----:R-:W-:-:S03]  /*3e4d0*/  F2FP.BF16.F32.PACK_AB R18, R134, R16 ;  /* 0x000000108612723e */ /* 0x002fc600000010ff */
[----:B------:R0:W-:Y:S01]  /*3e4e0*/  STL [R1+0xe8], R13 ;  /* 0x0000e80d01007387 */ /* 0x0001e20000100800 */
[----:B------:R-:W-:-:S03]  /*3e4f0*/  F2FP.BF16.F32.PACK_AB R16, R132, R17 ;  /* 0x000000118410723e */ /* 0x000fc600000010ff */
[----:B------:R-:W-:Y:S01]  /*3e500*/  STL [R1+0xe4], R18 ;  /* 0x0000e41201007387 */ /* 0x000fe20000100800 */
[----:B------:R-:W-:-:S03]  /*3e510*/  F2FP.BF16.F32.PACK_AB R2, R2, R216 ;  /* 0x000000d80202723e */ /* 0x000fc600000010ff */
[----:B------:R-:W-:Y:S01]  /*3e520*/  STL [R1+0xe0], R16 ;  /* 0x0000e01001007387 */ /* 0x000fe20000100800 */
[----:B0-----:R-:W-:-:S05]  /*3e530*/  F2FP.BF16.F32.PACK_AB R13, R14, R15 ;  /* 0x0000000f0e0d723e */ /* 0x001fca00000010ff */
[----:B------:R-:W-:Y:S01]  /*3e540*/  STL [R1+0xdc], R13 ;  /* 0x0000dc0d01007387 */ /* 0x000fe20000100800 */
[----:B------:R-:W-:-:S03]  /*3e550*/  F2FP.BF16.F32.PACK_AB R0, R0, R11 ;  /* 0x0000000b0000723e */ /* 0x000fc600000010ff */
[----:B------:R0:W-:Y:S04]  /*3e560*/  STL [R1+0xd8], R2 ;  /* 0x0000d80201007387 */ /* 0x0001e80000100800 */
[----:B------:R1:W-:Y:S01]  /*3e570*/  STL [R1+0xd4], R0 ;  /* 0x0000d40001007387 */ /* 0x0003e20000100800 */
[----:B------:R-:W-:Y:S02]  /*3e580*/  F2FP.BF16.F32.PACK_AB R9, R10, R9 ;  /* 0x000000090a09723e */ /* 0x000fe400000010ff */
[----:B------:R-:W-:-:S03]  /*3e590*/  F2FP.BF16.F32.PACK_AB R8, R131, R8 ;  /* 0x000000088308723e */ /* 0x000fc600000010ff */
[----:B------:R-:W-:Y:S01]  /*3e5a0*/  STL [R1+0xd0], R9 ;  /* 0x0000d00901007387 */ /* 0x000fe20000100800 */
[----:B0-----:R-:W-:Y:S02]  /*3e5b0*/  F2FP.BF16.F32.PACK_AB R2, R67, R195 ;  /* 0x000000c34302723e */ /* 0x001fe400000010ff */
[----:B-1----:R-:W-:-:S03]  /*3e5c0*/  F2FP.BF16.F32.PACK_AB R0, R65, R193 ;  /* 0x000000c14100723e */ /* 0x002fc600000010ff */
[----:B------:R0:W-:Y:S04]  /*3e5d0*/  STL [R1+0xcc], R2 ;  /* 0x0000cc0201007387 */ /* 0x0001e80000100800 */
[----:B------:R1:W-:Y:S04]  /*3e5e0*/  STL [R1+0xc8], R0 ;  /* 0x0000c80001007387 */ /* 0x0003e80000100800 */
[----:B------:R-:W-:Y:S01]  /*3e5f0*/  STL [R1+0xc4], R8 ;  /* 0x0000c40801007387 */ /* 0x000fe20000100800 */
[----:B0-----:R-:W-:Y:S02]  /*3e600*/  F2FP.BF16.F32.PACK_AB R2, R129, R7 ;  /* 0x000000078102723e */ /* 0x001fe400000010ff */
[----:B------:R-:W-:-:S02]  /*3e610*/  F2FP.BF16.F32.PACK_AB R3, R4, R3 ;  /* 0x000000030403723e */ /* 0x000fc400000010ff */
[----:B-1----:R-:W-:Y:S01]  /*3e620*/  F2FP.BF16.F32.PACK_AB R0, R6, R5 ;  /* 0x000000050600723e */ /* 0x002fe200000010ff */
[----:B------:R0:W-:Y:S04]  /*3e630*/  STL [R1+0xc0], R2 ;  /* 0x0000c00201007387 */ /* 0x0001e80000100800 */
[----:B------:R1:W-:Y:S04]  /*3e640*/  STL [R1+0xbc], R0 ;  /* 0x0000bc0001007387 */ /* 0x0003e80000100800 */
[----:B------:R-:W-:Y:S01]  /*3e650*/  STL [R1+0xb8], R3 ;  /* 0x0000b80301007387 */ /* 0x000fe20000100800 */
[----:B0-----:R-:W-:-:S02]  /*3e660*/  F2FP.BF16.F32.PACK_AB R2, R217, R23 ;  /* 0x00000017d902723e */ /* 0x001fc400000010ff */
        /* <DEDUP_REMOVED lines=108> */
[----:B0-----:R-:W3:Y:S04]  /*3ed30*/  LDL.LU R2, [R1+0x31c] ;  /* 0x00031c0001027983 */ /* 0x001ee80000300800 */
[----:B------:R-:W3:Y:S01]  /*3ed40*/  LDL.LU R216, [R1+0x114] ;  /* 0x0001140001d87983 */ /* 0x000ee20000300800 */
[----:B------:R-:W-:-:S03]  /*3ed50*/  F2FP.BF16.F32.PACK_AB R251, R66, R194 ;  /* 0x000000c242fb723e */ /* 0x000fc600000010ff */
[----:B-1----:R-:W3:Y:S04]  /*3ed60*/  LDL.LU R0, [R1+0x314] ;  /* 0x0003140001007983 */ /* 0x002ee80000300800 */
[----:B------:R-:W3:Y:S04]  /*3ed70*/  LDL.LU R3, [R1+0x21c] ;  /* 0x00021c0001037983 */ /* 0x000ee80000300800 */
[----:B------:R-:W3:Y:S04]  /*3ed80*/  LDL.LU R217, [R1+0x41c] ;  /* 0x00041c0001d97983 */ /* 0x000ee80000300800 */
[----:B------:R-:W3:Y:S04]  /*3ed90*/  LDL.LU R12, [R1+0x214] ;  /* 0x00021400010c7983 */ /* 0x000ee80000300800 */
[----:B------:R-:W3:Y:S01]  /*3eda0*/  LDL.LU R194, [R1+0x29c] ;  /* 0x00029c0001c27983 */ /* 0x000ee20000300800 */
[----:B------:R-:W-:-:S03]  /*3edb0*/  F2FP.BF16.F32.PACK_AB R250, R64, R192 ;  /* 0x000000c040fa723e */ /* 0x000fc600000010ff */
[----:B------:R-:W3:Y:S01]  /*3edc0*/  LDL.LU R66, [R1+0x354] ;  /* 0x0003540001427983 */ /* 0x000ee20000300800 */
[----:B------:R-:W-:-:S03]  /*3edd0*/  F2FP.BF16.F32.PACK_AB R249, R130, R249 ;  /* 0x000000f982f9723e */ /* 0x000fc600000010ff */
[----:B------:R-:W3:Y:S01]  /*3ede0*/  LDL.LU R192, [R1+0x90] ;  /* 0x0000900001c07983 */ /* 0x000ee20000300800 */
[----:B------:R-:W-:-:S03]  /*3edf0*/  F2FP.BF16.F32.PACK_AB R248, R128, R248 ;  /* 0x000000f880f8723e */ /* 0x000fc600000010ff */
[----:B------:R-:W3:Y:S01]  /*3ee00*/  LDL.LU R64, [R1+0x454] ;  /* 0x0004540001407983 */ /* 0x000ee20000300800 */
[----:B------:R-:W-:-:S03]  /*3ee10*/  F2FP.BF16.F32.PACK_AB R207, R232, R207 ;  /* 0x000000cfe8cf723e */ /* 0x000fc600000010ff */
[----:B------:R-:W3:Y:S01]  /*3ee20*/  LDL.LU R130, [R1+0x380] ;  /* 0x0003800001827983 */ /* 0x000ee20000300800 */
[----:B--2---:R-:W-:Y:S02]  /*3ee30*/  F2FP.BF16.F32.PACK_AB R206, R233, R206 ;  /* 0x000000cee9ce723e */ /* 0x004fe400000010ff */
[----:B----4-:R-:W-:Y:S01]  /*3ee40*/  F2FP.BF16.F32.PACK_AB R204, R203, R204 ;  /* 0x000000cccbcc723e */ /* 0x010fe200000010ff */
[----:B------:R-:W2:Y:S01]  /*3ee50*/  LDL.LU R128, [R1+0x288] ;  /* 0x0002880001807983 */ /* 0x000ea20000300800 */
[----:B------:R-:W-:-:S03]  /*3ee60*/  F2FP.BF16.F32.PACK_AB R203, R63, R191 ;  /* 0x000000bf3fcb723e */ /* 0x000fc600000010ff */
[----:B------:R-:W4:Y:S01]  /*3ee70*/  LDL.LU R232, [R1+0x20e0] ;  /* 0x0020e00001e87983 */ /* 0x000f220000300800 */
[----:B---3--:R-:W-:-:S03]  /*3ee80*/  F2FP.BF16.F32.PACK_AB R205, R202, R205 ;  /* 0x000000cdcacd723e */ /* 0x008fc600000010ff */
[----:B------:R-:W4:Y:S01]  /*3ee90*/  LDL.LU R233, [R1+0x20dc] ;  /* 0x0020dc0001e97983 */ /* 0x000f220000300800 */
[----:B------:R-:W-:-:S03]  /*3eea0*/  F2FP.BF16.F32.PACK_AB R202, R61, R189 ;  /* 0x000000bd3dca723e */ /* 0x000fc600000010ff */
[----:B------:R-:W3:Y:S01]  /*3eeb0*/  LDL.LU R191, [R1+0x398] ;  /* 0x0003980001bf7983 */ /* 0x000ee20000300800 */
[----:B------:R-:W-:-:S03]  /*3eec0*/  F2FP.BF16.F32.PACK_AB R201, R127, R201 ;  /* 0x000000c97fc9723e */ /* 0x000fc600000010ff */
[----:B------:R-:W4:Y:S01]  /*3eed0*/  LDL.LU R63, [R1+0x368] ;  /* 0x00036800013f7983 */ /* 0x000f220000300800 */
[----:B------:R-:W-:-:S03]  /*3eee0*/  F2FP.BF16.F32.PACK_AB R200, R125, R200 ;  /* 0x000000c87dc8723e */ /* 0x000fc600000010ff */
[----:B------:R-:W2:Y:S01]  /*3eef0*/  LDL.LU R189, [R1+0x498] ;  /* 0x0004980001bd7983 */ /* 0x000ea20000300800 */
[----:B------:R-:W-:-:S03]  /*3ef00*/  F2FP.BF16.F32.PACK_AB R199, R230, R199 ;  /* 0x000000c7e6c7723e */ /* 0x000fc600000010ff */
[----:B------:R-:W4:Y:S01]  /*3ef10*/  LDL.LU R61, [R1+0x468] ;  /* 0x00046800013d7983 */ /* 0x000f220000300800 */
[----:B------:R-:W-:-:S03]  /*3ef20*/  F2FP.BF16.F32.PACK_AB R198, R231, R198 ;  /* 0x000000c6e7c6723e */ /* 0x000fc600000010ff */
[----:B------:R-:W4:Y:S01]  /*3ef30*/  LDL.LU R127, [R1+0x434] ;  /* 0x00043400017f7983 */ /* 0x000f220000300800 */
[----:B------:R-:W-:-:S03]  /*3ef40*/  F2FP.BF16.F32.PACK_AB R196, R195, R196 ;  /* 0x000000c4c3c4723e */ /* 0x000fc600000010ff */
[----:B------:R-:W4:Y:S01]  /*3ef50*/  LDL.LU R125, [R1+0x38] ;  /* 0x00003800017d7983 */ /* 0x000f220000300800 */
[----:B------:R-:W-:-:S03]  /*3ef60*/  F2FP.BF16.F32.PACK_AB R195, R62, R190 ;  /* 0x000000be3ec3723e */ /* 0x000fc600000010ff */
[----:B------:R-:W4:Y:S04]  /*3ef70*/  LDL.LU R230, [R1+0x20d8] ;  /* 0x0020d80001e67983 */ /* 0x000f280000300800 */
[----:B------:R-:W4:Y:S04]  /*3ef80*/  LDL.LU R231, [R1+0x20d4] ;  /* 0x0020d40001e77983 */ /* 0x000f280000300800 */
[----:B------:R-:W2:Y:S04]  /*3ef90*/  LDL.LU R190, [R1+0x390] ;  /* 0x0003900001be7983 */ /* 0x000ea80000300800 */
[----:B------:R-:W4:Y:S01]  /*3efa0*/  LDL.LU R62, [R1+0x360] ;  /* 0x00036000013e7983 */ /* 0x000f220000300800 */
[----:B------:R-:W-:-:S02]  /*3efb0*/  F2FP.BF16.F32.PACK_AB R197, R194, R197 ;  /* 0x000000c5c2c5723e */ /* 0x000fc400000010ff */
[----:B------:R-:W-:Y:S02]  /*3efc0*/  F2FP.BF16.F32.PACK_AB R194, R60, R188 ;  /* 0x000000bc3cc2723e */ /* 0x000fe400000010ff */
[----:B------:R-:W4:Y:S01]  /*3efd0*/  LDL.LU R188, [R1+0x298] ;  /* 0x0002980001bc7983 */ /* 0x000f220000300800 */
[----:B------:R-:W-:-:S03]  /*3efe0*/  F2FP.BF16.F32.PACK_AB R193, R126, R193 ;  /* 0x000000c17ec1723e */ /* 0x000fc600000010ff */
[----:B------:R-:W4:Y:S01]  /*3eff0*/  LDL.LU R60, [R1+0x268] ;  /* 0x00026800013c7983 */ /* 0x000f220000300800 */
[----:B------:R-:W-:-:S03]  /*3f000*/  F2FP.BF16.F32.PACK_AB R192, R124, R192 ;  /* 0x000000c07cc0723e */ /* 0x000fc600000010ff */
[----:B------:R-:W4:Y:S04]  /*3f010*/  LDL.LU R126, [R1+0x234] ;  /* 0x00023400017e7983 */ /* 0x000f280000300800 */
[----:B------:R-:W4:Y:S01]  /*3f020*/  LDL.LU R124, [R1+0x30] ;  /* 0x00003000017c7983 */ /* 0x000f220000300800 */
[----:B------:R-:W-:Y:S02]  /*3f030*/  F2FP.BF16.F32.PACK_AB R145, R123, R145 ;  /* 0x000000917b91723e */ /* 0x000fe400000010ff */
[----:B------:R-:W-:Y:S02]  /*3f040*/  F2FP.BF16.F32.PACK_AB R144, R121, R144 ;  /* 0x000000907990723e */ /* 0x000fe400000010ff */
[----:B------:R-:W-:Y:S02]  /*3f050*/  F2FP.BF16.F32.PACK_AB R143, R154, R143 ;  /* 0x0000008f9a8f723e */ /* 0x000fe400000010ff */
[----:B------:R-:W-:-:S02]  /*3f060*/  F2FP.BF16.F32.PACK_AB R142, R26, R142 ;  /* 0x0000008e1a8e723e */ /* 0x000fc400000010ff */
[----:B---3--:R-:W-:Y:S02]  /*3f070*/  F2FP.BF16.F32.PACK_AB R191, R228, R191 ;  /* 0x000000bfe4bf723e */ /* 0x008fe400000010ff */
[----:B------:R-:W3:Y:S01]  /*3f080*/  LDL.LU R228, [R1+0x20d0] ;  /* 0x0020d00001e47983 */ /* 0x000ee20000300800 */
[----:B------:R-:W-:Y:S02]  /*3f090*/  F2FP.BF16.F32.PACK_AB R140, R135, R140 ;  /* 0x0000008c878c723e */ /* 0x000fe400000010ff */
[----:B------:R-:W-:Y:S02]  /*3f0a0*/  F2FP.BF16.F32.PACK_AB R135, R58, R186 ;  /* 0x000000ba3a87723e */ /* 0x000fe400000010ff */
[----:B------:R-:W-:Y:S02]  /*3f0b0*/  F2FP.BF16.F32.PACK_AB R141, R134, R141 ;  /* 0x0000008d868d723e */ /* 0x000fe400000010ff */
[----:B------:R-:W-:Y:S02]  /*3f0c0*/  F2FP.BF16.F32.PACK_AB R134, R56, R184 ;  /* 0x000000b83886723e */ /* 0x000fe400000010ff */
[----:B--2---:R-:W-:-:S02]  /*3f0d0*/  F2FP.BF16.F32.PACK_AB R190, R229, R190 ;  /* 0x000000bee5be723e */ /* 0x004fc400000010ff */
[----:B------:R-:W3:Y:S01]  /*3f0e0*/  LDL.LU R229, [R1+0x20cc] ;  /* 0x0020cc0001e57983 */ /* 0x000ee20000300800 */
[----:B----4-:R-:W-:Y:S02]  /*3f0f0*/  F2FP.BF16.F32.PACK_AB R189, R188, R189 ;  /* 0x000000bdbcbd723e */ /* 0x010fe400000010ff */
[----:B------:R-:W-:Y:S02]  /*3f100*/  F2FP.BF16.F32.PACK_AB R188, R146, R147 ;  /* 0x0000009392bc723e */ /* 0x000fe400000010ff */
[----:B------:R-:W-:Y:S02]  /*3f110*/  F2FP.BF16.F32.PACK_AB R147, R59, R187 ;  /* 0x000000bb3b93723e */ /* 0x000fe400000010ff */
[----:B------:R-:W2:Y:S01]  /*3f120*/  LDL.LU R59, [R1+0x37c] ;  /* 0x00037c00013b7983 */ /* 0x000ea20000300800 */
[----:B------:R-:W-:-:S03]  /*3f130*/  F2FP.BF16.F32.PACK_AB R146, R57, R185 ;  /* 0x000000b93992723e */ /* 0x000fc600000010ff */
[----:B------:R-:W4:Y:S04]  /*3f140*/  LDL.LU R187, [R1+0x128] ;  /* 0x0001280001bb7983 */ /* 0x000f280000300800 */
[----:B------:R-:W3:Y:S04]  /*3f150*/  LDL.LU R57, [R1+0x47c] ;  /* 0x00047c0001397983 */ /* 0x000ee80000300800 */
[----:B------:R-:W4:Y:S04]  /*3f160*/  LDL.LU R185, [R1+0x20] ;  /* 0x0000200001b97983 */ /* 0x000f280000300800 */
[----:B------:R-:W4:Y:S04]  /*3f170*/  LDL.LU R123, [R1+0x28] ;  /* 0x00002800017b7983 */ /* 0x000f280000300800 */
[----:B------:R-:W4:Y:S04]  /*3f180*/  LDL.LU R121, [R1+0x224] ;  /* 0x0002240001797983 */ /* 0x000f280000300800 */
[----:B------:R-:W4:Y:S04]  /*3f190*/  LDL.LU R154, [R1+0x20c8] ;  /* 0x0020c800019a7983 */ /* 0x000f280000300800 */
[----:B------:R-:W4:Y:S04]  /*3f1a0*/  LDL.LU R26, [R1+0x20c4] ;  /* 0x0020c400011a7983 */ /* 0x000f280000300800 */
[----:B------:R-:W3:Y:S04]  /*3f1b0*/  LDL.LU R58, [R1+0x374] ;  /* 0x00037400013a7983 */ /* 0x000ee80000300800 */
[----:B------:R-:W4:Y:S04]  /*3f1c0*/  LDL.LU R186, [R1+0x22c] ;  /* 0x00022c0001ba7983 */ /* 0x000f280000300800 */
[----:B------:R-:W4:Y:S01]  /*3f1d0*/  LDL.LU R56, [R1+0x27c] ;  /* 0x00027c0001387983 */ /* 0x000f220000300800 */
[----:B------:R-:W-:-:S02]  /*3f1e0*/  F2FP.BF16.F32.PACK_AB R133, R122, R133 ;  /* 0x000000857a85723e */ /* 0x000fc400000010ff */
[----:B------:R-:W-:Y:S01]  /*3f1f0*/  F2FP.BF16.F32.PACK_AB R132, R120, R132 ;  /* 0x000000847884723e */ /* 0x000fe200000010ff */
[----:B------:R-:W4:Y:S01]  /*3f200*/  LDL.LU R184, [R1+0x124] ;  /* 0x0001240001b87983 */ /* 0x000f220000300800 */
[----:B------:R-:W-:Y:S02]  /*3f210*/  F2FP.BF16.F32.PACK_AB R131, R152, R131 ;  /* 0x000000839883723e */ /* 0x000fe400000010ff */
[----:B------:R-:W-:Y:S01]  /*3f220*/  F2FP.BF16.F32.PACK_AB R129, R128, R129 ;  /* 0x000000818081723e */ /* 0x000fe200000010ff */
[----:B------:R-:W4:Y:S01]  /*3f230*/  LDL.LU R122, [R1+0x12c] ;  /* 0x00012c00017a7983 */ /* 0x000f220000300800 */
[----:B------:R-:W-:Y:S02]  /*3f240*/  F2FP.BF16.F32.PACK_AB R130, R24, R130 ;  /* 0x000000821882723e */ /* 0x000fe400000010ff */
[----:B------:R-:W-:Y:S01]  /*3f250*/  F2FP.BF16.F32.PACK_AB R128, R11, R10 ;  /* 0x0000000a0b80723e */ /* 0x000fe200000010ff */
[----:B------:R-:W4:Y:S01]  /*3f260*/  LDL.LU R120, [R1+0x24] ;  /* 0x0000240001787983 */ /* 0x000f220000300800 */
        /* <DEDUP_REMOVED lines=9> */
[----:B------:R-:W4:Y:S04]  /*3f300*/  LDL.LU R181, [R1+0x230] ;  /* 0x0002300001b57983 */ /* 0x000f280000300800 */
[----:B------:R-:W4:Y:S04]  /*3f310*/  LDL.LU R119, [R1+0x238] ;  /* 0x0002380001777983 */ /* 0x000f280000300800 */
[----:B------:R-:W4:Y:S01]  /*3f320*/  LDL.LU R117, [R1+0x130] ;  /* 0x0001300001757983 */ /* 0x000f220000300800 */
[----:B------:R-:W-:-:S02]  /*3f330*/  F2FP.BF16.F32.PACK_AB R5, R118, R5 ;  /* 0x000000057605723e */ /* 0x000fc400000010ff */
[----:B------:R-:W-:Y:S02]  /*3f340*/  F2FP.BF16.F32.PACK_AB R4, R116, R4 ;  /* 0x000000047404723e */ /* 0x000fe400000010ff */
[----:B------:R-:W-:Y:S02]  /*3f350*/  F2FP.BF16.F32.PACK_AB R19, R226, R19 ;  /* 0x00000013e213723e */ /* 0x000fe400000010ff */
[----:B------:R-:W-:Y:S02]  /*3f360*/  F2FP.BF16.F32.PACK_AB R17, R16, R17 ;  /* 0x000000111011723e */ /* 0x000fe400000010ff */
[----:B------:R-:W-:Y:S02]  /*3f370*/  F2FP.BF16.F32.PACK_AB R18, R88, R18 ;  /* 0x000000125812723e */ /* 0x000fe400000010ff */
[----:B------:R-:W-:Y:S02]  /*3f380*/  F2FP.BF16.F32.PACK_AB R16, R23, R22 ;  /* 0x000000161710723e */ /* 0x000fe400000010ff */
[----:B------:R-:W-:-:S02]  /*3f390*/  F2FP.BF16.F32.PACK_AB R23, R51, R179 ;  /* 0x000000b33317723e */ /* 0x000fc400000010ff */
[----:B--2---:R-:W-:Y:S02]  /*3f3a0*/  F2FP.BF16.F32.PACK_AB R59, R227, R59 ;  /* 0x0000003be33b723e */ /* 0x004fe400000010ff */
[----:B------:R-:W2:Y:S01]  /*3f3b0*/  LDL.LU R227, [R1+0x20b8] ;  /* 0x0020b80001e37983 */ /* 0x000ea20000300800 */
[----:B---3--:R-:W-:-:S03]  /*3f3c0*/  F2FP.BF16.F32.PACK_AB R58, R90, R58 ;  /* 0x0000003a5a3a723e */ /* 0x008fc600000010ff */
[----:B------:R-:W2:Y:S01]  /*3f3d0*/  LDL.LU R90, [R1+0x20b4] ;  /* 0x0020b400015a7983 */ /* 0x000ea20000300800 */
[----:B----4-:R-:W-:Y:S02]  /*3f3e0*/  F2FP.BF16.F32.PACK_AB R57, R56, R57 ;  /* 0x000000393839723e */ /* 0x010fe400000010ff */
[----:B------:R-:W-:Y:S02]  /*3f3f0*/  F2FP.BF16.F32.PACK_AB R56, R7, R6 ;  /* 0x000000060738723e */ /* 0x000fe400000010ff */
[----:B------:R-:W-:Y:S02]  /*3f400*/  F2FP.BF16.F32.PACK_AB R7, R54, R182 ;  /* 0x000000b63607723e */ /* 0x000fe400000010ff */
[----:B------:R-:W3:Y:S01]  /*3f410*/  LDL.LU R54, [R1+0x364] ;  /* 0x0003640001367983 */ /* 0x000ee20000300800 */
[----:B------:R-:W-:-:S03]  /*3f420*/  F2FP.BF16.F32.PACK_AB R6, R52, R180 ;  /* 0x000000b43406723e */ /* 0x000fc600000010ff */
[----:B------:R-:W4:Y:S04]  /*3f430*/  LDL.LU R182, [R1+0x138] ;  /* 0x0001380001b67983 */ /* 0x000f280000300800 */
[----:B------:R-:W2:Y:S04]  /*3f440*/  LDL.LU R52, [R1+0x464] ;  /* 0x0004640001347983 */ /* 0x000ea80000300800 */
[----:B------:R-:W4:Y:S04]  /*3f450*/  LDL.LU R180, [R1+0x43c] ;  /* 0x00043c0001b47983 */ /* 0x000f280000300800 */
[----:B------:R-:W4:Y:S04]  /*3f460*/  LDL.LU R118, [R1+0x23c] ;  /* 0x00023c0001767983 */ /* 0x000f280000300800 */
[----:B------:R-:W4:Y:S04]  /*3f470*/  LDL.LU R116, [R1+0x334] ;  /* 0x0003340001747983 */ /* 0x000f280000300800 */
[----:B------:R-:W4:Y:S04]  /*3f480*/  LDL.LU R226, [R1+0x20b0] ;  /* 0x0020b00001e27983 */ /* 0x000f280000300800 */
[----:B------:R-:W4:Y:S04]  /*3f490*/  LDL.LU R88, [R1+0x20ac] ;  /* 0x0020ac0001587983 */ /* 0x000f280000300800 */
        /* <DEDUP_REMOVED lines=11> */
[----:B------:R-:W4:Y:S01]  /*3f550*/  LDL.LU R224, [R1+0x20a8] ;  /* 0x0020a80001e07983 */ /* 0x000f220000300800 */
[----:B---3--:R-:W-:-:S03]  /*3f560*/  F2FP.BF16.F32.PACK_AB R54, R225, R54 ;  /* 0x00000036e136723e */ /* 0x008fc600000010ff */
[----:B------:R-:W3:Y:S04]  /*3f570*/  LDL.LU R225, [R1+0x20a4] ;  /* 0x0020a40001e17983 */ /* 0x000ee80000300800 */
[----:B------:R-:W3:Y:S01]  /*3f580*/  LDL.LU R222, [R1+0x20a0] ;  /* 0x0020a00001de7983 */ /* 0x000ee20000300800 */
[----:B--2---:R-:W-:Y:S02]  /*3f590*/  F2FP.BF16.F32.PACK_AB R52, R51, R52 ;  /* 0x000000343334723e */ /* 0x004fe400000010ff */
[----:B------:R-:W-:Y:S02]  /*3f5a0*/  F2FP.BF16.F32.PACK_AB R51, R50, R178 ;  /* 0x000000b23233723e */ /* 0x000fe400000010ff */
[----:B------:R-:W2:Y:S01]  /*3f5b0*/  LDL.LU R178, [R1+0x3c] ;  /* 0x00003c0001b27983 */ /* 0x000ea20000300800 */
[----:B------:R-:W-:-:S03]  /*3f5c0*/  F2FP.BF16.F32.PACK_AB R50, R48, R176 ;  /* 0x000000b03032723e */ /* 0x000fc600000010ff */
[----:B------:R-:W3:Y:S01]  /*3f5d0*/  LDL.LU R48, [R1+0x60] ;  /* 0x0000600001307983 */ /* 0x000ee20000300800 */
[----:B----4-:R-:W-:-:S03]  /*3f5e0*/  F2FP.BF16.F32.PACK_AB R49, R114, R49 ;  /* 0x000000317231723e */ /* 0x010fc600000010ff */
[----:B------:R-:W4:Y:S01]  /*3f5f0*/  LDL.LU R176, [R1+0x240] ;  /* 0x0002400001b07983 */ /* 0x000f220000300800 */
[----:B------:R-:W-:Y:S02]  /*3f600*/  F2FP.BF16.F32.PACK_AB R63, R223, R63 ;  /* 0x0000003fdf3f723e */ /* 0x000fe400000010ff */
[----:B------:R-:W-:Y:S01]  /*3f610*/  F2FP.BF16.F32.PACK_AB R61, R60, R61 ;  /* 0x0000003d3c3d723e */ /* 0x000fe200000010ff */
[----:B------:R-:W4:Y:S01]  /*3f620*/  LDL.LU R114, [R1+0x248] ;  /* 0x0002480001727983 */ /* 0x000f220000300800 */
[----:B------:R-:W-:Y:S02]  /*3f630*/  F2FP.BF16.F32.PACK_AB R62, R220, R62 ;  /* 0x0000003edc3e723e */ /* 0x000fe400000010ff */
[----:B------:R-:W-:Y:S02]  /*3f640*/  F2FP.BF16.F32.PACK_AB R60, R70, R71 ;  /* 0x00000047463c723e */ /* 0x000fe400000010ff */
[----:B------:R-:W-:Y:S02]  /*3f650*/  F2FP.BF16.F32.PACK_AB R71, R47, R175 ;  /* 0x000000af2f47723e */ /* 0x000fe400000010ff */
[----:B---3--:R-:W-:-:S02]  /*3f660*/  F2FP.BF16.F32.PACK_AB R48, R112, R48 ;  /* 0x000000307030723e */ /* 0x008fc400000010ff */
[----:B------:R-:W3:Y:S04]  /*3f670*/  LDL.LU R112, [R1+0x140] ;  /* 0x0001400001707983 */ /* 0x000ee80000300800 */
[----:B------:R-:W3:Y:S04]  /*3f680*/  LDL.LU R223, [R1+0x209c] ;  /* 0x00209c0001df7983 */ /* 0x000ee80000300800 */
[----:B------:R-:W3:Y:S04]  /*3f690*/  LDL.LU R220, [R1+0x2098] ;  /* 0x0020980001dc7983 */ /* 0x000ee80000300800 */
[----:B------:R-:W2:Y:S01]  /*3f6a0*/  LDL.LU R47, [R1+0x254] ;  /* 0x00025400012f7983 */ /* 0x000ea20000300800 */
[----:B------:R-:W-:-:S03]  /*3f6b0*/  F2FP.BF16.F32.PACK_AB R70, R45, R173 ;  /* 0x000000ad2d46723e */ /* 0x000fc600000010ff */
[----:B------:R-:W3:Y:S01]  /*3f6c0*/  LDL.LU R175, [R1+0x148] ;  /* 0x0001480001af7983 */ /* 0x000ee20000300800 */
[----:B------:R-:W-:-:S03]  /*3f6d0*/  F2FP.BF16.F32.PACK_AB R69, R111, R69 ;  /* 0x000000456f45723e */ /* 0x000fc600000010ff */
[----:B------:R-:W4:Y:S01]  /*3f6e0*/  LDL.LU R45, [R1+0x58] ;  /* 0x00005800012d7983 */ /* 0x000f220000300800 */
[----:B------:R-:W-:-:S03]  /*3f6f0*/  F2FP.BF16.F32.PACK_AB R68, R109, R68 ;  /* 0x000000446d44723e */ /* 0x000fc600000010ff */
[----:B------:R-:W3:Y:S01]  /*3f700*/  LDL.LU R173, [R1+0x40] ;  /* 0x0000400001ad7983 */ /* 0x000ee20000300800 */
[----:B------:R-:W-:-:S03]  /*3f710*/  F2FP.BF16.F32.PACK_AB R67, R221, R67 ;  /* 0x00000043dd43723e */ /* 0x000fc600000010ff */
[----:B------:R-:W3:Y:S01]  /*3f720*/  LDL.LU R111, [R1+0x48] ;  /* 0x00004800016f7983 */ /* 0x000ee20000300800 */
[----:B------:R-:W-:-:S03]  /*3f730*/  F2FP.BF16.F32.PACK_AB R66, R218, R66 ;  /* 0x00000042da42723e */ /* 0x000fc600000010ff */
[----:B------:R-:W3:Y:S01]  /*3f740*/  LDL.LU R109, [R1+0x244] ;  /* 0x00024400016d7983 */ /* 0x000ee20000300800 */
[----:B------:R-:W-:-:S03]  /*3f750*/  F2FP.BF16.F32.PACK_AB R65, R219, R65 ;  /* 0x00000041db41723e */ /* 0x000fc600000010ff */
[----:B------:R-:W3:Y:S04]  /*3f760*/  LDL.LU R221, [R1+0x2094] ;  /* 0x0020940001dd7983 */ /* 0x000ee80000300800 */
[----:B------:R-:W3:Y:S04]  /*3f770*/  LDL.LU R218, [R1+0x2090] ;  /* 0x0020900001da7983 */ /* 0x000ee80000300800 */
[----:B------:R-:W3:Y:S01]  /*3f780*/  LDL.LU R219, [R1+0x208c] ;  /* 0x00208c0001db7983 */ /* 0x000ee20000300800 */
[----:B--2---:R-:W-:Y:S02]  /*3f790*/  F2FP.BF16.F32.PACK_AB R64, R47, R64 ;  /* 0x000000402f40723e */ /* 0x004fe400000010ff */
[----:B------:R-:W-:-:S02]  /*3f7a0*/  F2FP.BF16.F32.PACK_AB R47, R46, R174 ;  /* 0x000000ae2e2f723e */ /* 0x000fc400000010ff */
[----:B------:R-:W2:Y:S01]  /*3f7b0*/  LDL.LU R174, [R1+0x24c] ;  /* 0x00024c0001ae7983 */ /* 0x000ea20000300800 */
[----:B------:R-:W-:-:S03]  /*3f7c0*/  F2FP.BF16.F32.PACK_AB R46, R44, R172 ;  /* 0x000000ac2c2e723e */ /* 0x000fc600000010ff */
[----:B------:R-:W3:Y:S01]  /*3f7d0*/  LDL.LU R44, [R1+0x50] ;  /* 0x00005000012c7983 */ /* 0x000ee20000300800 */
[----:B----4-:R-:W-:-:S03]  /*3f7e0*/  F2FP.BF16.F32.PACK_AB R45, R110, R45 ;  /* 0x0000002d6e2d723e */ /* 0x010fc600000010ff */
[----:B------:R-:W4:Y:S04]  /*3f7f0*/  LDL.LU R172, [R1+0x144] ;  /* 0x0001440001ac7983 */ /* 0x000f280000300800 */
[----:B------:R-:W2:Y:S01]  /*3f800*/  LDL.LU R110, [R1+0x14c] ;  /* 0x00014c00016e7983 */ /* 0x000ea20000300800 */
[----:B------:R-:W-:Y:S02]  /*3f810*/  F2FP.BF16.F32.PACK_AB R75, R13, R75 ;  /* 0x0000004b0d4b723e */ /* 0x000fe400000010ff */
[----:B---3--:R-:W-:Y:S02]  /*3f820*/  F2FP.BF16.F32.PACK_AB R44, R108, R44 ;  /* 0x0000002c6c2c723e */ /* 0x008fe400000010ff */
[----:B------:R-:W3:Y:S04]  /*3f830*/  LDL.LU R108, [R1+0x150] ;  /* 0x00015000016c7983 */ /* 0x000ee80000300800 */
[----:B------:R1:W5:Y:S01]  /*3f840*/  LDL.LU R13, [R1+0x2088] ;  /* 0x00208800010d7983 */ /* 0x0003620000300800 */
[----:B------:R-:W-:-:S02]  /*3f850*/  F2FP.BF16.F32.PACK_AB R73, R72, R73 ;  /* 0x000000494849723e */ /* 0x000fc400000010ff */
[----:B------:R-:W-:Y:S02]  /*3f860*/  F2FP.BF16.F32.PACK_AB R72, R82, R83 ;  /* 0x000000535248723e */ /* 0x000fe400000010ff */
[----:B------:R-:W-:Y:S02]  /*3f870*/  F2FP.BF16.F32.PACK_AB R83, R43, R171 ;  /* 0x000000ab2b53723e */ /* 0x000fe400000010ff */
[----:B------:R-:W-:Y:S02]  /*3f880*/  F2FP.BF16.F32.PACK_AB R82, R41, R169 ;  /* 0x000000a92952723e */ /* 0x000fe400000010ff */
[----:B------:R-:W-:Y:S02]  /*3f890*/  F2FP.BF16.F32.PACK_AB R43, R42, R170 ;  /* 0x000000aa2a2b723e */ /* 0x000fe400000010ff */
[----:B------:R-:W-:Y:S02]  /*3f8a0*/  F2FP.BF16.F32.PACK_AB R81, R107, R81 ;  /* 0x000000516b51723e */ /* 0x000fe400000010ff */
        /* <DEDUP_REMOVED lines=11> */
[----:B--2---:R-:W-:Y:S02]  /*3f960*/  F2FP.BF16.F32.PACK_AB R79, R110, R79 ;  /* 0x0000004f6e4f723e */ /* 0x004fe400000010ff */
        /* <DEDUP_REMOVED lines=33> */
[----:B----4-:R-:W-:Y:S02]  /*3fb80*/  F2FP.BF16.F32.PACK_AB R78, R172, R78 ;  /* 0x0000004eac4e723e */ /* 0x010fe400000010ff */
        /* <DEDUP_REMOVED lines=25> */
[----:B---3--:R-:W-:Y:S02]  /*3fd20*/  F2FP.BF16.F32.PACK_AB R74, R108, R74 ;  /* 0x0000004a6c4a723e */ /* 0x008fe400000010ff */
[----:B------:R-:W-:-:S02]  /*3fd30*/  F2FP.BF16.F32.PACK_AB R108, R101, R113 ;  /* 0x00000071656c723e */ /* 0x000fc400000010ff */
[----:B------:R-:W-:Y:S02]  /*3fd40*/  F2FP.BF16.F32.PACK_AB R101, R95, R215 ;  /* 0x000000d75f65723e */ /* 0x000fe400000010ff */
[----:B------:R-:W-:Y:S02]  /*3fd50*/  F2FP.BF16.F32.PACK_AB R113, R91, R237 ;  /* 0x000000ed5b71723e */ /* 0x000fe400000010ff */
[----:B------:R-:W-:Y:S02]  /*3fd60*/  F2FP.BF16.F32.PACK_AB R95, R245, R244 ;  /* 0x000000f4f55f723e */ /* 0x000fe400000010ff */
[----:B-1----:R-:W-:-:S07]  /*3fd70*/  F2FP.BF16.F32.PACK_AB R91, R225, R224 ;  /* 0x000000e0e15b723e */ /* 0x002fce00000010ff */
.L_x_0:
[----:B------:R-:W1:Y:S01]  /*3fd80*/  S2R R0, SR_TID.X ;  /* 0x0000000000007919 */ /* 0x000e620000002100 */
[----:B------:R-:W-:Y:S01]  /*3fd90*/  MOV R15, 0x400 ;  /* 0x00000400000f7802 */ /* 0x000fe20000000f00 */
[----:B------:R-:W2:Y:S01]  /*3fda0*/  S2R R152, SR_CgaCtaId ;  /* 0x0000000000987919 */ /* 0x000ea20000008800 */
[----:B------:R-:W-:Y:S06]  /*3fdb0*/  BAR.SYNC.DEFER_BLOCKING 0x0 ;  /* 0x0000000000007b1d */ /* 0x000fec0000010000 */
[----:B------:R-:W3:Y:S01]  /*3fdc0*/  S2R R14, SR_TID.X ;  /* 0x00000000000e7919 */ /* 0x000ee20000002100 */
[----:B-1---5:R-:W-:-:S02]  /*3fdd0*/  IMAD.SHL.U32 R3, R0, 0x10, RZ ;  /* 0x0000001000037824 */ /* 0x022fc400078e00ff */
[----:B------:R-:W-:Y:S01]  /*3fde0*/  IMAD.SHL.U32 R2, R0, 0x40, RZ ;  /* 0x0000004000027824 */ /* 0x000fe200078e00ff */
[----:B--2---:R-:W-:Y:S01]  /*3fdf0*/  LEA R15, R152, R15, 0x18 ;  /* 0x0000000f980f7211 */ /* 0x004fe200078ec0ff */
[----:B------:R-:W-:Y:S01]  /*3fe00*/  IMAD.SHL.U32 R12, R0, 0x8, RZ ;  /* 0x00000008000c7824 */ /* 0x000fe200078e00ff */
[----:B------:R-:W-:Y:S02]  /*3fe10*/  LOP3.LUT R3, R3, 0xf0, RZ, 0xc0, !PT ;  /* 0x000000f003037812 */ /* 0x000fe400078ec0ff */
[----:B------:R-:W-:-:S04]  /*3fe20*/  LOP3.LUT R2, R2, 0x400, RZ, 0xc0, !PT ;  /* 0x0000040002027812 */ /* 0x000fc800078ec0ff */
[----:B------:R-:W-:Y:S02]  /*3fe30*/  IADD3 R0, R2, R15, R3 ;  /* 0x0000000f02007210 */ /* 0x000fe40007ffe003 */
[----:B------:R-:W-:Y:S02]  /*3fe40*/  LOP3.LUT R2, R12, 0x300, RZ, 0xc0, !PT ;  /* 0x000003000c027812 */ /* 0x000fe400078ec0ff */
[----:B---3--:R-:W-:Y:S01]  /*3fe50*/  LOP3.LUT R14, R14, 0x7f, RZ, 0xc0, !PT ;  /* 0x0000007f0e0e7812 */ /* 0x008fe200078ec0ff */
[----:B------:R-:W1:Y:S02]  /*3fe60*/  LDC R12, c[0x0][0x228] ;  /* 0x00008a00ff0c7b82 */ /* 0x000e640000000800 */
[----:B------:R-:W-:Y:S02]  /*3fe70*/  IMAD.IADD R0, R0, 0x1, R2 ;  /* 0x0000000100007824 */ /* 0x000fe400078e0202 */
[----:B------:R-:W-:-:S03]  /*3fe80*/  IMAD R14, R14, 0x10, R15 ;  /* 0x000000100e0e7824 */ /* 0x000fc600078e020f */
[----:B------:R-:W-:Y:S01]  /*3fe90*/  STSM.16.M88.4 [R0], R88 ;  /* 0x0000005800007844 */ /* 0x000fe20000000200 */
[----:B------:R-:W-:Y:S06]  /*3fea0*/  BAR.SYNC.DEFER_BLOCKING 0x0 ;  /* 0x0000000000007b1d */ /* 0x000fec0000010000 */
[----:B------:R-:W-:Y:S04]  /*3feb0*/  STL [R1+0x88], R14 ;  /* 0x0000880e01007387 */ /* 0x000fe80000100800 */
[----:B------:R-:W2:Y:S01]  /*3fec0*/  LDS.128 R88, [R14] ;  /* 0x000000000e587984 */ /* 0x000ea20000000c00 */
[----:B------:R-:W-:Y:S06]  /*3fed0*/  BAR.SYNC.DEFER_BLOCKING 0x0 ;  /* 0x0000000000007b1d */ /* 0x000fec0000010000 */
[----:B------:R-:W-:Y:S02]  /*3fee0*/  STSM.16.M88.4 [R0], R24 ;  /* 0x0000001800007844 */ /* 0x000fe40000000200 */
[----:B------:R-:W-:Y:S06]  /*3fef0*/  BAR.SYNC.DEFER_BLOCKING 0x0 ;  /* 0x0000000000007b1d */ /* 0x000fec0000010000 */
[----:B--2---:R-:W-:Y:S04]  /*3ff00*/  STL.64 [R1+0x20], R88 ;  /* 0x0000205801007387 */ /* 0x004fe80000100a00 */
[----:B------:R-:W-:Y:S04]  /*3ff10*/  STL.64 [R1+0x28], R90 ;  /* 0x0000285a01007387 */ /* 0x000fe80000100a00 */
[----:B------:R-:W2:Y:S01]  /*3ff20*/  LDS.128 R88, [R14] ;  /* 0x000000000e587984 */ /* 0x000ea20000000c00 */
[----:B------:R-:W-:Y:S06]  /*3ff30*/  BAR.SYNC.DEFER_BLOCKING 0x0 ;  /* 0x0000000000007b1d */ /* 0x000fec0000010000 */
[----:B------:R-:W-:Y:S02]  /*3ff40*/  STSM.16.M88.4 [R0], R120 ;  /* 0x0000007800007844 */ /* 0x000fe40000000200 */
[----:B------:R-:W-:Y:S06]  /*3ff50*/  BAR.SYNC.DEFER_BLOCKING 0x0 ;  /* 0x0000000000007b1d */ /* 0x000fec0000010000 */
[----:B--2---:R-:W-:Y:S01]  /*3ff60*/  STL.64 [R1+0x10], R88 ;  /* 0x0000105801007387 */ /* 0x004fe20000100a00 */
[----:B------:R-:W-:-:S03]  /*3ff70*/  IMAD.MOV.U32 R2, RZ, RZ, R90 ;  /* 0x000000ffff027224 */ /* 0x000fc600078e005a */
[----:B------:R-:W-:Y:S04]  /*3ff80*/  STL [R1+0x1c], R91 ;  /* 0x00001c5b01007387 */ /* 0x000fe80000100800 */
[----:B------:R-:W2:Y:S04]  /*3ff90*/  LDL.LU R164, [R1+0xf0] ;  /* 0x0000f00001a47983 */ /* 0x000ea80000300800 */
[----:B------:R-:W3:Y:S01]  /*3ffa0*/  LDS.128 R24, [R14] ;  /* 0x000000000e187984 */ /* 0x000ee20000000c00 */
[----:B------:R-:W-:Y:S06]  /*3ffb0*/  BAR.SYNC.DEFER_BLOCKING 0x0 ;  /* 0x0000000000007b1d */ /* 0x000fec0000010000 */
[----:B------:R-:W-:Y:S02]  /*3ffc0*/  STSM.16.M88.4 [R0], R112 ;  /* 0x0000007000007844 */ /* 0x000fe40000000200 */
[----:B------:R-:W-:Y:S06]  /*3ffd0*/  BAR.SYNC.DEFER_BLOCKING 0x0 ;  /* 0x0000000000007b1d */ /* 0x000fec0000010000 */
[----:B---3--:R-:W-:Y:S04]  /*3ffe0*/  STL.64 [R1], R24 ;  /* 0x0000001801007387 */ /* 0x008fe80000100a00 */
[----:B------:R-:W-:Y:S04]  /*3fff0*/  STL.64 [R1+0x8], R26 ;  /* 0x0000081a01007387 */ /* 0x000fe80000100a00 */
[----:B------:R-:W2:Y:S04]  /*40000*/  LDL.LU R165, [R1+0xf4] ;  /* 0x0000f40001a57983 */ /* 0x000ea80000300800 */
[----:B------:R-:W2:Y:S04]  /*40010*/  LDL.LU R166, [R1+0xf8] ;  /* 0x0000f80001a67983 */ /* 0x000ea80000300800 */
[----:B------:R-:W3:Y:S01]  /*40020*/  LDS.128 R24, [R14] ;  /* 0x000000000e187984 */ /* 0x000ee20000000c00 */
[----:B------:R-:W-:Y:S06]  /*40030*/  BAR.SYNC.DEFER_BLOCKING 0x0 ;  /* 0x0000000000007b1d */ /* 0x000fec0000010000 */
[----:B------:R-:W2:Y:S04]  /*40040*/  LDL.LU R167, [R1+0xfc] ;  /* 0x0000fc0001a77983 */ /* 0x000ea80000300800 */
[----:B------:R-:W4:Y:S04]  /*40050*/  LDL.LU R156, [R1+0xe0] ;  /* 0x0000e000019c7983 */ /* 0x000f280000300800 */
[----:B------:R-:W4:Y:S04]  /*40060*/  LDL.LU R157, [R1+0xe4] ;  /* 0x0000e400019d7983 */ /* 0x000f280000300800 */
[----:B------:R-:W4:Y:S04]  /*40070*/  LDL.LU R158, [R1+0xe8] ;  /* 0x0000e800019e7983 */ /* 0x000f280000300800 */
[----:B------:R-:W-:Y:S01]  /*40080*/  STSM.16.M88.4 [R0], R92 ;  /* 0x0000005c00007844 */ /* 0x000fe20000000200 */
[----:B------:R-:W-:Y:S06]  /*40090*/  BAR.SYNC.DEFER_BLOCKING 0x0 ;  /* 0x0000000000007b1d */ /* 0x000fec0000010000 */
[----:B------:R-:W4:Y:S04]  /*400a0*/  LDL.LU R159, [R1+0xec] ;  /* 0x0000ec00019f7983 */ /* 0x000f280000300800 */
[----:B------:R-:W2:Y:S04]  /*400b0*/  LDL.LU R168, [R1+0xd0] ;  /* 0x0000d00001a87983 */ /* 0x000ea80000300800 */
[----:B------:R-:W2:Y:S04]  /*400c0*/  LDL.LU R169, [R1+0xd4] ;  /* 0x0000d40001a97983 */ /* 0x000ea80000300800 */
[----:B------:R-:W2:Y:S04]  /*400d0*/  LDL.LU R170, [R1+0xd8] ;  /* 0x0000d80001aa7983 */ /* 0x000ea80000300800 */
[----:B------:R-:W0:Y:S01]  /*400e0*/  LDS.128 R120, [R14] ;  /* 0x000000000e787984 */ /* 0x000e220000000c00 */
        /* <DEDUP_REMOVED lines=11> */
[----:B------:R-:W1:Y:S01]  /*401a0*/  LDS.128 R112, [R14] ;  /* 0x000000000e707984 */ /* 0x000e620000000c00 */
[----:B------:R-:W-:Y:S06]  /*401b0*/  BAR.SYNC.DEFER_BLOCKING 0x0 ;  /* 0x0000000000007b1d */ /* 0x000fec0000010000 */
[----:B------:R-:W2:Y:S04]  /*401c0*/  LDL.LU R155, [R1+0xbc] ;  /* 0x0000bc00019b7983 */ /* 0x000ea80000300800 */
[----:B------:R-:W-:Y:S01]  /*401d0*/  STSM.16.M88.4 [R0], R116 ;  /* 0x0000007400007844 */ /* 0x000fe20000000200 */
[----:B------:R-:W-:Y:S06]  /*401e0*/  BAR.SYNC.DEFER_BLOCKING 0x0 ;  /* 0x0000000000007b1d */ /* 0x000fec0000010000 */
[----:B------:R-:W1:Y:S02]  /*401f0*/  LDS.128 R116, [R14] ;  /* 0x000000000e747984 */ /* 0x000e640000000c00 */
[----:B------:R-:W-:Y:S06]  /*40200*/  BAR.SYNC.DEFER_BLOCKING 0x0 ;  /* 0x0000000000007b1d */ /* 0x000fec0000010000 */
[----:B------:R-:W-:Y:S02]  /*40210*/  STSM.16.M88.4 [R0], R100 ;  /* 0x0000006400007844 */ /* 0x000fe40000000200 */
[----:B------:R-:W-:Y:S06]  /*40220*/  BAR.SYNC.DEFER_BLOCKING 0x0 ;  /* 0x0000000000007b1d */ /* 0x000fec0000010000 */
[----:B------:R-:W-:Y:S02]  /*40230*/  LDS.128 R100, [R14] ;  /* 0x000000000e647984 */ /* 0x000fe40000000c00 */
        /* <DEDUP_REMOVED lines=133> */
[----:B------:R0:W-:Y:S02]  /*40a90*/  STSM.16.M88.4 [R0], R248 ;  /* 0x000000f800007844 */ /* 0x0001e40000000200 */
[----:B------:R-:W-:Y:S06]  /*40aa0*/  BAR.SYNC.DEFER_BLOCKING 0x0 ;  /* 0x0000000000007b1d */ /* 0x000fec0000010000 */
[----:B---3--:R3:W-:Y:S02]  /*40ab0*/  STL [R1+0x20c0], R27 ;  /* 0x0020c01b01007387 */ /* 0x0087e40000100800 */
[----:B0-----:R-:W0:Y:S02]  /*40ac0*/  LDC.64 R250, c[0x0][0x220] ;  /* 0x00008800fffa7b82 */ /* 0x001e240000000a00 */
[----:B------:R-:W-:Y:S06]  /*40ad0*/  LDS.128 R200, [R14] ;  /* 0x000000000ec87984 */ /* 0x000fec0000000c00 */
[----:B------:R-:W-:Y:S06]  /*40ae0*/  BAR.SYNC.DEFER_BLOCKING 0x0 ;  /* 0x0000000000007b1d */ /* 0x000fec0000010000 */
[----:B--2---:R-:W-:Y:S02]  /*40af0*/  STSM.16.M88.4 [R0], R152 ;  /* 0x0000009800007844 */ /* 0x004fe40000000200 */
[----:B------:R-:W-:Y:S06]  /*40b00*/  BAR.SYNC.DEFER_BLOCKING 0x0 ;  /* 0x0000000000007b1d */ /* 0x000fec0000010000 */
[----:B------:R-:W-:Y:S02]  /*40b10*/  LDS.128 R204, [R14] ;  /* 0x000000000ecc7984 */ /* 0x000fe40000000c00 */
[----:B------:R-:W-:Y:S06]  /*40b20*/  BAR.SYNC.DEFER_BLOCKING 0x0 ;  /* 0x0000000000007b1d */ /* 0x000fec0000010000 */
[----:B------:R-:W-:Y:S04]  /*40b30*/  STL.64 [R1+0x20c8], R120 ;  /* 0x0020c87801007387 */ /* 0x000fe80000100a00 */
[----:B------:R-:W-:Y:S04]  /*40b40*/  STL [R1+0x20bc], R122 ;  /* 0x0020bc7a01007387 */ /* 0x000fe80000100800 */
[----:B------:R-:W-:Y:S04]  /*40b50*/  STL [R1+0x20b8], R123 ;  /* 0x0020b87b01007387 */ /* 0x000fe80000100800 */
[----:B-1----:R-:W-:Y:S04]  /*40b60*/  STL.64 [R1+0x20d8], R112 ;  /* 0x0020d87001007387 */ /* 0x002fe80000100a00 */
[----:B------:R-:W-:Y:S04]  /*40b70*/  STL.64 [R1+0x20d0], R114 ;  /* 0x0020d07201007387 */ /* 0x000fe80000100a00 */
[----:B------:R1:W-:Y:S04]  /*40b80*/  STL.64 [R1+0x20e0], R118 ;  /* 0x0020e07601007387 */ /* 0x0003e80000100a00 */
[----:B----4-:R-:W-:Y:S04]  /*40b90*/  STSM.16.M88.4 [R0], R172 ;  /* 0x000000ac00007844 */ /* 0x010fe80000000200 */
[----:B------:R-:W2:Y:S01]  /*40ba0*/  LDL.LU R160, [R1+0x1c0] ;  /* 0x0001c00001a07983 */ /* 0x000ea20000300800 */
[----:B------:R-:W-:Y:S01]  /*40bb0*/  BAR.SYNC.DEFER_BLOCKING 0x0 ;  /* 0x0000000000007b1d */ /* 0x000fe20000010000 */
[----:B---3--:R-:W-:-:S07]  /*40bc0*/  IMAD.MOV.U32 R27, RZ, RZ, R2 ;  /* 0x000000ffff1b7224 */ /* 0x008fce00078e0002 */
[----:B-1----:R-:W1:Y:S01]  /*40bd0*/  LDC.64 R118, c[0x0][0x228] ;  /* 0x00008a00ff767b82 */ /* 0x002e620000000a00 */
[----:B------:R-:W2:Y:S04]  /*40be0*/  LDL.LU R161, [R1+0x1c4] ;  /* 0x0001c40001a17983 */ /* 0x000ea80000300800 */
[----:B------:R-:W2:Y:S04]  /*40bf0*/  LDL.LU R162, [R1+0x1c8] ;  /* 0x0001c80001a27983 */ /* 0x000ea80000300800 */
[----:B------:R-:W2:Y:S04]  /*40c00*/  LDL.LU R163, [R1+0x1cc] ;  /* 0x0001cc0001a37983 */ /* 0x000ea80000300800 */
[----:B------:R-:W3:Y:S04]  /*40c10*/  LDL.LU R152, [R1+0x1d0] ;  /* 0x0001d00001987983 */ /* 0x000ee80000300800 */
[----:B------:R-:W-:Y:S01]  /*40c20*/  LDS.128 R196, [R14] ;  /* 0x000000000ec47984 */ /* 0x000fe20000000c00 */
[----:B------:R-:W-:Y:S06]  /*40c30*/  BAR.SYNC.DEFER_BLOCKING 0x0 ;  /* 0x0000000000007b1d */ /* 0x000fec0000010000 */
[----:B------:R-:W3:Y:S04]  /*40c40*/  LDL.LU R153, [R1+0x1d4] ;  /* 0x0001d40001997983 */ /* 0x000ee80000300800 */
[----:B------:R-:W3:Y:S04]  /*40c50*/  LDL.LU R154, [R1+0x1d8] ;  /* 0x0001d800019a7983 */ /* 0x000ee80000300800 */
[----:B------:R-:W3:Y:S04]  /*40c60*/  LDL.LU R155, [R1+0x1dc] ;  /* 0x0001dc00019b7983 */ /* 0x000ee80000300800 */
[----:B------:R-:W-:Y:S01]  /*40c70*/  STSM.16.M88.4 [R0], R168 ;  /* 0x000000a800007844 */ /* 0x000fe20000000200 */
[----:B------:R-:W-:Y:S06]  /*40c80*/  BAR.SYNC.DEFER_BLOCKING 0x0 ;  /* 0x0000000000007b1d */ /* 0x000fec0000010000 */
[----:B------:R-:W-:Y:S02]  /*40c90*/  LDS.128 R192, [R14] ;  /* 0x000000000ec07984 */ /* 0x000fe40000000c00 */
[----:B------:R-:W-:Y:S06]  /*40ca0*/  BAR.SYNC.DEFER_BLOCKING 0x0 ;  /* 0x0000000000007b1d */ /* 0x000fec0000010000 */
[----:B------:R4:W-:Y:S02]  /*40cb0*/  STSM.16.M88.4 [R0], R156 ;  /* 0x0000009c00007844 */ /* 0x0009e40000000200 */
[----:B------:R-:W-:Y:S06]  /*40cc0*/  BAR.SYNC.DEFER_BLOCKING 0x0 ;  /* 0x0000000000007b1d */ /* 0x000fec0000010000 */
[----:B----4-:R-:W4:Y:S04]  /*40cd0*/  LDL.LU R156, [R1+0x1e0] ;  /* 0x0001e000019c7983 */ /* 0x010f280000300800 */
[----:B------:R-:W4:Y:S04]  /*40ce0*/  LDL.LU R157, [R1+0x1e4] ;  /* 0x0001e400019d7983 */ /* 0x000f280000300800 */
[----:B------:R-:W4:Y:S04]  /*40cf0*/  LDL.LU R158, [R1+0x1e8] ;  /* 0x0001e800019e7983 */ /* 0x000f280000300800 */
[----:B------:R-:W4:Y:S04]  /*40d00*/  LDL.LU R159, [R1+0x1ec] ;  /* 0x0001ec00019f7983 */ /* 0x000f280000300800 */
[----:B------:R-:W4:Y:S04]  /*40d10*/  LDL.LU R172, [R1+0x1f0] ;  /* 0x0001f00001ac7983 */ /* 0x000f280000300800 */
[----:B------:R-:W4:Y:S04]  /*40d20*/  LDL.LU R173, [R1+0x1f4] ;  /* 0x0001f40001ad7983 */ /* 0x000f280000300800 */
[----:B------:R-:W4:Y:S04]  /*40d30*/  LDL.LU R174, [R1+0x1f8] ;  /* 0x0001f80001ae7983 */ /* 0x000f280000300800 */
[----:B------:R-:W4:Y:S04]  /*40d40*/  LDL.LU R175, [R1+0x1fc] ;  /* 0x0001fc0001af7983 */ /* 0x000f280000300800 */
[----:B------:R-:W-:Y:S01]  /*40d50*/  LDS.128 R184, [R14] ;  /* 0x000000000eb87984 */ /* 0x000fe20000000c00 */
[----:B------:R-:W-:Y:S06]  /*40d60*/  BAR.SYNC.DEFER_BLOCKING 0x0 ;  /* 0x0000000000007b1d */ /* 0x000fec0000010000 */
[----:B------:R0:W-:Y:S02]  /*40d70*/  STSM.16.M88.4 [R0], R164 ;  /* 0x000000a400007844 */ /* 0x0001e40000000200 */
[----:B------:R-:W-:Y:S06]  /*40d80*/  BAR.SYNC.DEFER_BLOCKING 0x0 ;  /* 0x0000000000007b1d */ /* 0x000fec0000010000 */
[----:B0-----:R-:W4:Y:S04]  /*40d90*/  LDL.LU R164, [R1+0x2d0] ;  /* 0x0002d00001a47983 */ /* 0x001f280000300800 */
[----:B------:R-:W4:Y:S04]  /*40da0*/  LDL.LU R165, [R1+0x2d4] ;  /* 0x0002d40001a57983 */ /* 0x000f280000300800 */
[----:B------:R-:W4:Y:S04]  /*40db0*/  LDL.LU R166, [R1+0x2d8] ;  /* 0x0002d80001a67983 */ /* 0x000f280000300800 */
[----:B------:R-:W4:Y:S04]  /*40dc0*/  LDL.LU R167, [R1+0x2dc] ;  /* 0x0002dc0001a77983 */ /* 0x000f280000300800 */
[----:B------:R-:W-:Y:S01]  /*40dd0*/  LDS.128 R188, [R14] ;  /* 0x000000000ebc7984 */ /* 0x000fe20000000c00 */
[----:B------:R-:W-:Y:S06]  /*40de0*/  BAR.SYNC.DEFER_BLOCKING 0x0 ;  /* 0x0000000000007b1d */ /* 0x000fec0000010000 */
[----:B--2---:R0:W-:Y:S02]  /*40df0*/  STSM.16.M88.4 [R0], R160 ;  /* 0x000000a000007844 */ /* 0x0041e40000000200 */
[----:B------:R-:W-:Y:S06]  /*40e00*/  BAR.SYNC.DEFER_BLOCKING 0x0 ;  /* 0x0000000000007b1d */ /* 0x000fec0000010000 */
[----:B0-----:R-:W2:Y:S04]  /*40e10*/  LDL.LU R160, [R1+0x2e0] ;  /* 0x0002e00001a07983 */ /* 0x001ea80000300800 */
[----:B------:R-:W2:Y:S04]  /*40e20*/  LDL.LU R161, [R1+0x2e4] ;  /* 0x0002e40001a17983 */ /* 0x000ea80000300800 */
[----:B------:R-:W2:Y:S04]  /*40e30*/  LDL.LU R162, [R1+0x2e8] ;  /* 0x0002e80001a27983 */ /* 0x000ea80000300800 */
[----:B------:R-:W2:Y:S04]  /*40e40*/  LDL.LU R163, [R1+0x2ec] ;  /* 0x0002ec0001a37983 */ /* 0x000ea80000300800 */
[----:B------:R-:W-:Y:S01]  /*40e50*/  LDS.128 R180, [R14] ;  /* 0x000000000eb47984 */ /* 0x000fe20000000c00 */
[----:B------:R-:W-:Y:S06]  /*40e60*/  BAR.SYNC.DEFER_BLOCKING 0x0 ;  /* 0x0000000000007b1d */ /* 0x000fec0000010000 */
[----:B---3--:R0:W-:Y:S02]  /*40e70*/  STSM.16.M88.4 [R0], R152 ;  /* 0x0000009800007844 */ /* 0x0081e40000000200 */
[----:B------:R-:W-:Y:S06]  /*40e80*/  BAR.SYNC.DEFER_BLOCKING 0x0 ;  /* 0x0000000000007b1d */ /* 0x000fec0000010000 */
[----:B0-----:R-:W3:Y:S04]  /*40e90*/  LDL.LU R152, [R1+0x2f0] ;  /* 0x0002f00001987983 */ /* 0x001ee80000300800 */
[----:B------:R-:W3:Y:S04]  /*40ea0*/  LDL.LU R153, [R1+0x2f4] ;  /* 0x0002f40001997983 */ /* 0x000ee80000300800 */
[----:B------:R-:W3:Y:S04]  /*40eb0*/  LDL.LU R154, [R1+0x2f8] ;  /* 0x0002f800019a7983 */ /* 0x000ee80000300800 */
[----:B------:R-:W3:Y:S04]  /*40ec0*/  LDL.LU R155, [R1+0x2fc] ;  /* 0x0002fc00019b7983 */ /* 0x000ee80000300800 */
[----:B------:R-:W-:Y:S01]  /*40ed0*/  LDS.128 R176, [R14] ;  /* 0x000000000eb07984 */ /* 0x000fe20000000c00 */
[----:B------:R-:W-:Y:S06]  /*40ee0*/  BAR.SYNC.DEFER_BLOCKING 0x0 ;  /* 0x0000000000007b1d */ /* 0x000fec0000010000 */
[----:B----4-:R0:W-:Y:S02]  /*40ef0*/  STSM.16.M88.4 [R0], R156 ;  /* 0x0000009c00007844 */ /* 0x0101e40000000200 */
[----:B------:R-:W-:Y:S06]  /*40f00*/  BAR.SYNC.DEFER_BLOCKING 0x0 ;  /* 0x0000000000007b1d */ /* 0x000fec0000010000 */
[----:B0-----:R-:W4:Y:S04]  /*40f10*/  LDL.LU R156, [R1+0x3e0] ;  /* 0x0003e000019c7983 */ /* 0x001f280000300800 */
        /* <DEDUP_REMOVED lines=9> */
[----:B------:R-:W4:Y:S04]  /*40fb0*/  LDL.LU R136, [R1+0x4f0] ;  /* 0x0004f00001887983 */ /* 0x000f280000300800 */
[----:B------:R-:W4:Y:S04]  /*40fc0*/  LDL.LU R137, [R1+0x4f4] ;  /* 0x0004f40001897983 */ /* 0x000f280000300800 */
[----:B------:R-:W4:Y:S04]  /*40fd0*/  LDL.LU R138, [R1+0x4f8] ;  /* 0x0004f800018a7983 */ /* 0x000f280000300800 */
[----:B------:R-:W4:Y:S04]  /*40fe0*/  LDL.LU R139, [R1+0x4fc] ;  /* 0x0004fc00018b7983 */ /* 0x000f280000300800 */
[----:B------:R-:W-:Y:S01]  /*40ff0*/  STSM.16.M88.4 [R0], R172 ;  /* 0x000000ac00007844 */ /* 0x000fe20000000200 */
[----:B------:R-:W-:Y:S06]  /*41000*/  BAR.SYNC.DEFER_BLOCKING 0x0 ;  /* 0x0000000000007b1d */ /* 0x000fec0000010000 */
        /* <DEDUP_REMOVED lines=12> */
[----:B------:R-:W-:Y:S02]  /*410d0*/  LDS.128 R164, [R14] ;  /* 0x000000000ea47984 */ /* 0x000fe40000000c00 */
[----:B------:R-:W-:Y:S06]  /*410e0*/  BAR.SYNC.DEFER_BLOCKING 0x0 ;  /* 0x0000000000007b1d */ /* 0x000fec0000010000 */
[----:B--2---:R-:W-:Y:S02]  /*410f0*/  STSM.16.M88.4 [R0], R160 ;  /* 0x000000a000007844 */ /* 0x004fe40000000200 */
[----:B------:R-:W-:Y:S06]  /*41100*/  BAR.SYNC.DEFER_BLOCKING 0x0 ;  /* 0x0000000000007b1d */ /* 0x000fec0000010000 */
[----:B------:R-:W-:Y:S02]  /*41110*/  LDS.128 R160, [R14] ;  /* 0x000000000ea07984 */ /* 0x000fe40000000c00 */
[----:B------:R-:W-:Y:S06]  /*41120*/  BAR.SYNC.DEFER_BLOCKING 0x0 ;  /* 0x0000000000007b1d */ /* 0x000fec0000010000 */
[----:B---3--:R-:W-:Y:S02]  /*41130*/  STSM.16.M88.4 [R0], R152 ;  /* 0x0000009800007844 */ /* 0x008fe40000000200 */
[----:B------:R-:W-:Y:S06]  /*41140*/  BAR.SYNC.DEFER_BLOCKING 0x0 ;  /* 0x0000000000007b1d */ /* 0x000fec0000010000 */
[----:B------:R-:W-:Y:S02]  /*41150*/  LDS.128 R152, [R14] ;  /* 0x000000000e987984 */ /* 0x000fe40000000c00 */
[----:B------:R-:W-:Y:S06]  /*41160*/  BAR.SYNC.DEFER_BLOCKING 0x0 ;  /* 0x0000000000007b1d */ /* 0x000fec0000010000 */
[----:B----4-:R-:W-:Y:S02]  /*41170*/  STSM.16.M88.4 [R0], R156 ;  /* 0x0000009c00007844 */ /* 0x010fe40000000200 */
        /* <DEDUP_REMOVED lines=9> */
[----:B0-----:R-:W2:Y:S04]  /*41210*/  LDL.LU R136, [R1+0x520] ;  /* 0x0005200001887983 */ /* 0x001ea80000300800 */
[----:B------:R-:W2:Y:S04]  /*41220*/  LDL.LU R137, [R1+0x524] ;  /* 0x0005240001897983 */ /* 0x000ea80000300800 */
[----:B------:R-:W2:Y:S04]  /*41230*/  LDL.LU R138, [R1+0x528] ;  /* 0x00052800018a7983 */ /* 0x000ea80000300800 */
[----:B------:R-:W2:Y:S04]  /*41240*/  LDL.LU R139, [R1+0x52c] ;  /* 0x00052c00018b7983 */ /* 0x000ea80000300800 */
[----:B------:R-:W3:Y:S04]  /*41250*/  LDL.LU R8, [R1+0x530] ;  /* 0x0005300001087983 */ /* 0x000ee80000300800 */
[----:B------:R-:W3:Y:S04]  /*41260*/  LDL.LU R9, [R1+0x534] ;  /* 0x0005340001097983 */ /* 0x000ee80000300800 */
[----:B------:R-:W3:Y:S04]  /*41270*/  LDL.LU R10, [R1+0x538] ;  /* 0x00053800010a7983 */ /* 0x000ee80000300800 */
[----:B------:R-:W3:Y:S04]  /*41280*/  LDL.LU R11, [R1+0x53c] ;  /* 0x00053c00010b7983 */ /* 0x000ee80000300800 */
[----:B------:R-:W4:Y:S04]  /*41290*/  LDL.LU R124, [R1+0x540] ;  /* 0x00054000017c7983 */ /* 0x000f280000300800 */
[----:B------:R-:W4:Y:S04]  /*412a0*/  LDL.LU R125, [R1+0x544] ;  /* 0x00054400017d7983 */ /* 0x000f280000300800 */
[----:B------:R-:W4:Y:S04]  /*412b0*/  LDL.LU R126, [R1+0x548] ;  /* 0x00054800017e7983 */ /* 0x000f280000300800 */
[----:B------:R-:W4:Y:S04]  /*412c0*/  LDL.LU R127, [R1+0x54c] ;  /* 0x00054c00017f7983 */ /* 0x000f280000300800 */
[----:B------:R-:W0:Y:S01]  /*412d0*/  LDS.128 R144, [R14] ;  /* 0x000000000e907984 */ /* 0x000e220000000c00 */
[----:B------:R-:W-:Y:S06]  /*412e0*/  BAR.SYNC.DEFER_BLOCKING 0x0 ;  /* 0x0000000000007b1d */ /* 0x000fec0000010000 */
[----:B------:R1:W-:Y:S02]  /*412f0*/  STSM.16.M88.4 [R0], R112 ;  /* 0x0000007000007844 */ /* 0x0003e40000000200 */
[----:B------:R-:W-:Y:S06]  /*41300*/  BAR.SYNC.DEFER_BLOCKING 0x0 ;  /* 0x0000000000007b1d */ /* 0x000fec0000010000 */
[----:B0-----:R-:W-:Y:S04]  /*41310*/  STL [R1+0x20b0], R147 ;  /* 0x0020b09301007387 */ /* 0x001fe80000100800 */
[----:B-1----:R-:W4:Y:S04]  /*41320*/  LDL.LU R112, [R1+0x550] ;  /* 0x0005500001707983 */ /* 0x002f280000300800 */
        /* <DEDUP_REMOVED lines=14> */
[----:B--2---:R-:W-:Y:S02]  /*41410*/  STSM.16.M88.4 [R0], R136 ;  /* 0x0000008800007844 */ /* 0x004fe40000000200 */
[----:B------:R-:W-:Y:S06]  /*41420*/  BAR.SYNC.DEFER_BLOCKING 0x0 ;  /* 0x0000000000007b1d */ /* 0x000fec0000010000 */
[----:B------:R-:W-:Y:S02]  /*41430*/  LDS.128 R136, [R14] ;  /* 0x000000000e887984 */ /* 0x000fe40000000c00 */
[----:B------:R-:W-:Y:S06]  /*41440*/  BAR.SYNC.DEFER_BLOCKING 0x0 ;  /* 0x0000000000007b1d */ /* 0x000fec0000010000 */
[----:B---3--:R-:W-:Y:S02]  /*41450*/  STSM.16.M88.4 [R0], R8 ;  /* 0x0000000800007844 */ /* 0x008fe40000000200 */
[----:B------:R-:W-:Y:S06]  /*41460*/  BAR.SYNC.DEFER_BLOCKING 0x0 ;  /* 0x0000000000007b1d */ /* 0x000fec0000010000 */
[----:B------:R-:W1:Y:S02]  /*41470*/  LDS.128 R128, [R14] ;  /* 0x000000000e807984 */ /* 0x000e640000000c00 */
[----:B------:R-:W-:Y:S06]  /*41480*/  BAR.SYNC.DEFER_BLOCKING 0x0 ;  /* 0x0000000000007b1d */ /* 0x000fec0000010000 */
[----:B----4-:R-:W-:Y:S02]  /*41490*/  STSM.16.M88.4 [R0], R124 ;  /* 0x0000007c00007844 */ /* 0x010fe40000000200 */
[----:B------:R-:W-:Y:S06]  /*414a0*/  BAR.SYNC.DEFER_BLOCKING 0x0 ;  /* 0x0000000000007b1d */ /* 0x000fec0000010000 */
[----:B------:R-:W2:Y:S02]  /*414b0*/  LDS.128 R8, [R14] ;  /* 0x000000000e087984 */ /* 0x000ea40000000c00 */
[----:B------:R-:W-:Y:S06]  /*414c0*/  BAR.SYNC.DEFER_BLOCKING 0x0 ;  /* 0x0000000000007b1d */ /* 0x000fec0000010000 */
[----:B------:R3:W-:Y:S02]  /*414d0*/  STSM.16.M88.4 [R0], R112 ;  /* 0x0000007000007844 */ /* 0x0007e40000000200 */
[----:B------:R-:W-:Y:S06]  /*414e0*/  BAR.SYNC.DEFER_BLOCKING 0x0 ;  /* 0x0000000000007b1d */ /* 0x000fec0000010000 */
[----:B0-----:R-:W-:Y:S04]  /*414f0*/  STL [R1+0x20ac], R135 ;  /* 0x0020ac8701007387 */ /* 0x001fe80000100800 */
[----:B-1----:R-:W-:Y:S01]  /*41500*/  STL [R1+0x20a8], R128 ;  /* 0x0020a88001007387 */ /* 0x002fe20000100800 */
[----:B---3--:R-:W0:Y:S03]  /*41510*/  LDC.64 R114, c[0x0][0x228] ;  /* 0x00008a00ff727b82 */ /* 0x008e260000000a00 */
[----:B------:R1:W3:Y:S04]  /*41520*/  LDS.128 R124, [R14] ;  /* 0x000000000e7c7984 */ /* 0x0002e80000000c00 */
[----:B------:R-:W-:Y:S04]  /*41530*/  STL [R1+0x20a0], R129 ;  /* 0x0020a08101007387 */ /* 0x000fe80000100800 */
[----:B------:R-:W-:Y:S01]  /*41540*/  STL [R1+0x2098], R130 ;  /* 0x0020988201007387 */ /* 0x000fe20000100800 */
[----:B-1----:R-:W1:Y:S03]  /*41550*/  LDC.64 R14, c[0x0][0x228] ;  /* 0x00008a00ff0e7b82 */ /* 0x002e660000000a00 */
[----:B------:R-:W-:Y:S04]  /*41560*/  STL [R1+0x2090], R131 ;  /* 0x0020908301007387 */ /* 0x000fe80000100800 */
[----:B--2---:R2:W-:Y:S04]  /*41570*/  STL [R1+0x20a4], R9 ;  /* 0x0020a40901007387 */ /* 0x0045e80000100800 */
[----:B------:R-:W-:Y:S04]  /*41580*/  STL [R1+0x209c], R10 ;  /* 0x00209c0a01007387 */ /* 0x000fe80000100800 */
[----:B------:R4:W-:Y:S01]  /*41590*/  STL [R1+0x208c], R11 ;  /* 0x00208c0b01007387 */ /* 0x0009e20000100800 */
[----:B--2---:R-:W2:Y:S08]  /*415a0*/  LDC R9, c[0x0][0x244] ;  /* 0x00009100ff097b82 */ /* 0x004eb00000000800 */
[----:B------:R-:W-:Y:S06]  /*415b0*/  BAR.SYNC.DEFER_BLOCKING 0x0 ;  /* 0x0000000000007b1d */ /* 0x000fec0000010000 */
[----:B----4-:R-:W2:Y:S04]  /*415c0*/  LDL.LU R11, [R1+0x5d0] ;  /* 0x0005d000010b7983 */ /* 0x010ea80000300800 */
[----:B------:R-:W4:Y:S04]  /*415d0*/  LDL.LU R113, [R1+0x20] ;  /* 0x0000200001717983 */ /* 0x000f280000300800 */
[----:B---3--:R-:W-:Y:S04]  /*415e0*/  STL [R1+0x2094], R126 ;  /* 0x0020947e01007387 */ /* 0x008fe80000100800 */
[----:B------:R-:W-:Y:S04]  /*415f0*/  STL [R1+0x2088], R127 ;  /* 0x0020887f01007387 */ /* 0x000fe80000100800 */
[----:B------:R3:W-:Y:S04]  /*41600*/  STSM.16.M88.4 [R0], R120 ;  /* 0x0000007800007844 */ /* 0x0007e80000000200 */
[----:B---3--:R-:W3:Y:S04]  /*41610*/  LDL R122, [R1+0x5f0] ;  /* 0x0005f000017a7983 */ /* 0x008ee80000100800 */
[----:B------:R-:W3:Y:S04]  /*41620*/  LDL R123, [R1+0x5f8] ;  /* 0x0005f800017b7983 */ /* 0x000ee80000100800 */
[----:B------:R-:W3:Y:S04]  /*41630*/  LDL.LU R127, [R1+0x5f4] ;  /* 0x0005f400017f7983 */ /* 0x000ee80000300800 */
[----:B------:R-:W3:Y:S04]  /*41640*/  LDL.LU R120, [R1+0x10] ;  /* 0x0000100001787983 */ /* 0x000ee80000300800 */
[----:B------:R-:W3:Y:S01]  /*41650*/  LDL.LU R121, [R1] ;  /* 0x0000000001797983 */ /* 0x000ee20000300800 */
[----:B-1----:R-:W-:-:S02]  /*41660*/  IMAD.MOV.U32 R10, RZ, RZ, R15 ;  /* 0x000000ffff0a7224 */ /* 0x002fc400078e000f */
[----:B------:R-:W-:Y:S02]  /*41670*/  IMAD.MOV.U32 R112, RZ, RZ, R14 ;  /* 0x000000ffff707224 */ /* 0x000fe400078e000e */
[----:B------:R-:W1:Y:S01]  /*41680*/  LDC.64 R14, c[0x0][0x228] ;  /* 0x00008a00ff0e7b82 */ /* 0x000e620000000a00 */
[----:B0-----:R-:W-:Y:S02]  /*41690*/  IMAD.MOV.U32 R3, RZ, RZ, R115 ;  /* 0x000000ffff037224 */ /* 0x001fe400078e0073 */
[----:B------:R-:W-:-:S05]  /*416a0*/  IMAD.MOV.U32 R115, RZ, RZ, R114 ;  /* 0x000000ffff737224 */ /* 0x000fca00078e0072 */
[----:B------:R-:W0:Y:S01]  /*416b0*/  LDC R114, c[0x0][0x248] ;  /* 0x00009200ff727b82 */ /* 0x000e220000000800 */
[----:B------:R-:W-:-:S07]  /*416c0*/  VIADD R0, R13, 0x7f ;  /* 0x0000007f0d007836 */ /* 0x000fce0000000000 */
[----:B------:R-:W-:Y:S01]  /*416d0*/  BAR.SYNC.DEFER_BLOCKING 0x0 ;  /* 0x0000000000007b1d */ /* 0x000fe20000010000 */
[----:B------:R-:W-:Y:S01]  /*416e0*/  ISETP.GE.AND P0, PT, R0, R10, PT ;  /* 0x0000000a0000720c */ /* 0x000fe20003f06270 */
[----:B0-----:R-:W-:Y:S02]  /*416f0*/  IMAD R252, R13, R114, RZ ;  /* 0x000000720dfc7224 */ /* 0x001fe400078e02ff */
[----:B------:R-:W-:Y:S02]  /*41700*/  IMAD.MOV.U32 R10, RZ, RZ, R118 ;  /* 0x000000ffff0a7224 */ /* 0x000fe400078e0076 */
[----:B------:R-:W-:Y:S02]  /*41710*/  IMAD.MOV.U32 R143, RZ, RZ, R119 ;  /* 0x000000ffff8f7224 */ /* 0x000fe400078e0077 */
[----:B------:R-:W0:Y:S02]  /*41720*/  LDC.64 R118, c[0x0][0x228] ;  /* 0x00008a00ff767b82 */ /* 0x000e240000000a00 */
[----:B0-----:R-:W-:-:S02]  /*41730*/  IMAD.MOV.U32 R147, RZ, RZ, R119 ;  /* 0x000000ffff937224 */ /* 0x001fc400078e0077 */
[C---:B--2---:R-:W-:Y:S01]  /*41740*/  IMAD R0, R11.reuse, R9, RZ ;  /* 0x000000090b007224 */ /* 0x044fe200078e02ff */
[C---:B-1----:R-:W-:Y:S02]  /*41750*/  ISETP.GE.AND P1, PT, R11.reuse, R14, PT ;  /* 0x0000000e0b00720c */ /* 0x042fe40003f26270 */
[----:B------:R-:W-:Y:S01]  /*41760*/  ISETP.LT.AND P5, PT, R11, R12, !P0 ;  /* 0x0000000c0b00720c */ /* 0x000fe200047a1270 */
[----:B------:R-:W0:Y:S01]  /*41770*/  LDC R14, c[0x0][0x228] ;  /* 0x00008a00ff0e7b82 */ /* 0x000e220000000800 */
[----:B------:R-:W-:Y:S02]  /*41780*/  LEA R2, P2, R0, R250, 0x1 ;  /* 0x000000fa00027211 */ /* 0x000fe400078408ff */
[----:B------:R-:W-:-:S05]  /*41790*/  ISETP.LT.AND P1, PT, R13, R3, !P1 ;  /* 0x000000030d00720c */ /* 0x000fca0004f21270 */
[----:B------:R-:W3:Y:S01]  /*417a0*/  LDC R12, c[0x0][0x228] ;  /* 0x00008a00ff0c7b82 */ /* 0x000ee20000000800 */
[----:B------:R-:W-:-:S03]  /*417b0*/  LEA.HI.X.SX32 R3, R0, R251, 0x1, P2 ;  /* 0x000000fb00037211 */ /* 0x000fc600010f0eff */
[----:B------:R-:W-:-:S05]  /*417c0*/  IMAD.WIDE R248, R252, 0x2, R2 ;  /* 0x00000002fcf87825 */ /* 0x000fca00078e0202 */
[----:B----4-:R1:W-:Y:S01]  /*417d0*/  @P1 STG.E.U16 desc[UR60][R248.64], R113 ;  /* 0x00000071f8001986 */ /* 0x0103e2000c10153c */
[----:B------:R-:W-:Y:S02]  /*417e0*/  ISETP.GE.AND P1, PT, R13, R15, PT ;  /* 0x0000000f0d00720c */ /* 0x000fe40003f26270 */
[----:B------:R-:W2:Y:S01]  /*417f0*/  LDC R15, c[0x0][0x228] ;  /* 0x00008a00ff0f7b82 */ /* 0x000ea20000000800 */
[----:B------:R-:W-:Y:S01]  /*41800*/  IMAD R0, R9, 0x80, R0 ;  /* 0x0000008009007824 */ /* 0x000fe200078e0200 */
[----:B---3--:R-:W-:Y:S02]  /*41810*/  ISETP.LT.AND P3, PT, R127, R12, !P0 ;  /* 0x0000000c7f00720c */ /* 0x008fe40004761270 */
[----:B------:R-:W-:Y:S02]  /*41820*/  PRMT R12, R113, 0x7632, R12 ;  /* 0x00007632710c7816 */ /* 0x000fe4000000000c */
[----:B-1----:R-:W3:Y:S01]  /*41830*/  LDL.LU R113, [R1+0x24] ;  /* 0x0000240001717983 */ /* 0x002ee20000300800 */
[----:B0-----:R-:W-:-:S02]  /*41840*/  ISETP.LT.AND P4, PT, R123, R14, !P0 ;  /* 0x0000000e7b00720c */ /* 0x001fc40004781270 */
[----:B------:R-:W-:Y:S02]  /*41850*/  LEA R14, P2, R0, R250, 0x1 ;  /* 0x000000fa000e7211 */ /* 0x000fe400078408ff */
[----:B------:R-:W-:Y:S02]  /*41860*/  ISETP.LT.AND P6, PT, R123, R10, !P1 ;  /* 0x0000000a7b00720c */ /* 0x000fe40004fc1270 */
[----:B--2---:R-:W-:Y:S02]  /*41870*/  ISETP.LT.AND P0, PT, R122, R15, !P0 ;  /* 0x0000000f7a00720c */ /* 0x004fe40004701270 */
[----:B------:R-:W-:Y:S01]  /*41880*/  LEA.HI.X.SX32 R15, R0, R251, 0x1, P2 ;  /* 0x000000fb000f7211 */ /* 0x000fe200010f0eff */
[----:B------:R-:W-:Y:S02]  /*41890*/  IMAD R0, R9, 0x80, R0 ;  /* 0x0000008009007824 */ /* 0x000fe400078e0200 */
[----:B------:R-:W-:Y:S02]  /*418a0*/  IMAD.MOV.U32 R10, RZ, RZ, R118 ;  /* 0x000000ffff0a7224 */ /* 0x000fe400078e0076 */
[----:B------:R-:W-:-:S05]  /*418b0*/  IMAD.WIDE R248, R252, 0x2, R14 ;  /* 0x00000002fcf87825 */ /* 0x000fca00078e020e */
[----:B------:R0:W-:Y:S01]  /*418c0*/  @P6 STG.E.U16 desc[UR60][R248.64], R12 ;  /* 0x0000000cf8006986 */ /* 0x0001e2000c10153c */
[----:B------:R-:W-:Y:S02]  /*418d0*/  ISETP.LT.AND P6, PT, R127, R10, !P1 ;  /* 0x0000000a7f00720c */ /* 0x000fe40004fc1270 */
[----:B0-----:R-:W-:-:S04]  /*418e0*/  LEA R248, P2, R0, R250, 0x1 ;  /* 0x000000fa00f87211 */ /* 0x001fc800078408ff */
[----:B------:R-:W-:-:S03]  /*418f0*/  LEA.HI.X.SX32 R249, R0, R251, 0x1, P2 ;  /* 0x000000fb00f97211 */ /* 0x000fc600010f0eff */
[----:B------:R-:W-:-:S05]  /*41900*/  IMAD.WIDE R118, R252, 0x2, R248 ;  /* 0x00000002fc767825 */ /* 0x000fca00078e02f8 */
[----:B------:R0:W-:Y:S02]  /*41910*/  @P6 STG.E.U16 desc[UR60][R118.64], R120 ;  /* 0x0000007876006986 */ /* 0x0001e4000c10153c */
[----:B0-----:R-:W0:Y:S01]  /*41920*/  LDC.64 R118, c[0x0][0x228] ;  /* 0x00008a00ff767b82 */ /* 0x001e220000000a00 */
[----:B------:R-:W-:-:S05]  /*41930*/  IMAD R12, R9, 0x80, R0 ;  /* 0x00000080090c7824 */ /* 0x000fca00078e0200 */
[----:B------:R-:W-:-:S04]  /*41940*/  LEA R250, P2, R12, R250, 0x1 ;  /* 0x000000fa0cfa7211 */ /* 0x000fc800078408ff */
[----:B------:R-:W-:Y:S01]  /*41950*/  LEA.HI.X.SX32 R251, R12, R251, 0x1, P2 ;  /* 0x000000fb0cfb7211 */ /* 0x000fe200010f0eff */
[----:B0-----:R-:W-:Y:S01]  /*41960*/  IMAD.MOV.U32 R9, RZ, RZ, R118 ;  /* 0x000000ffff097224 */ /* 0x001fe200078e0076 */
[----:B------:R-:W-:Y:S01]  /*41970*/  PRMT R0, R120, 0x7632, R0 ;  /* 0x0000763278007816 */ /* 0x000fe20000000000 */
[----:B------:R-:W-:Y:S01]  /*41980*/  IMAD.MOV.U32 R135, RZ, RZ, R119 ;  /* 0x000000ffff877224 */ /* 0x000fe200078e0077 */
[----:B------:R-:W0:Y:S02]  /*41990*/  LDC R12, c[0x0][0x22c] ;  /* 0x00008b00ff0c7b82 */ /* 0x000e240000000800 */
[----:B------:R-:W-:Y:S01]  /*419a0*/  ISETP.LT.AND P1, PT, R122, R9, !P1 ;  /* 0x000000097a00720c */ /* 0x000fe20004f21270 */
[----:B------:R-:W-:Y:S01]  /*419b0*/  IMAD.WIDE R118, R252, 0x2, R250 ;  /* 0x00000002fc767825 */ /* 0x000fe200078e02fa */
[----:B------:R-:W2:Y:S11]  /*419c0*/  LDL.LU R120, [R1+0x14] ;  /* 0x0000140001787983 */ /* 0x000eb60000300800 */
[----:B------:R1:W-:Y:S02]  /*419d0*/  @P1 STG.E.U16 desc[UR60][R118.64], R0 ;  /* 0x0000000076001986 */ /* 0x0003e4000c10153c */
[----:B-1----:R-:W1:Y:S01]  /*419e0*/  LDC.64 R118, c[0x0][0x228] ;  /* 0x00008a00ff767b82 */ /* 0x002e620000000a00 */
[----:B------:R-:W-:-:S05]  /*419f0*/  VIADD R0, R13, 0x1 ;  /* 0x000000010d007836 */ /* 0x000fca0000000000 */
[----:B0-----:R-:W-:Y:S01]  /*41a00*/  ISETP.GE.AND P1, PT, R0, R12, PT ;  /* 0x0000000c0000720c */ /* 0x001fe20003f26270 */
[----:B-1----:R-:W-:-:S05]  /*41a10*/  IMAD.MOV.U32 R0, RZ, RZ, R118 ;  /* 0x000000ffff007224 */ /* 0x002fca00078e0076 */
[----:B------:R-:W-:Y:S01]  /*41a20*/  ISETP.LT.AND P2, PT, R11, R0, !P1 ;  /* 0x000000000b00720c */ /* 0x000fe20004f41270 */
[----:B------:R-:W-:Y:S02]  /*41a30*/  IMAD.IADD R0, R252, 0x1, R114 ;  /* 0x00000001fc007824 */ /* 0x000fe400078e0272 */
[----:B------:R-:W-:Y:S02]  /*41a40*/  IMAD.MOV.U32 R128, RZ, RZ, R119 ;  /* 0x000000ffff807224 */ /* 0x000fe400078e0077 */
[----:B------:R-:W-:-:S08]  /*41a50*/  IMAD.WIDE R118, R0, 0x2, R2 ;  /* 0x0000000200767825 */ /* 0x000fd000078e0202 */
[----:B------:R0:W-:Y:S02]  /*41a60*/  @P2 STG.E.U16 desc[UR60][R118.64], R121 ;  /* 0x0000007976002986 */ /* 0x0001e4000c10153c */
[----:B0-----:R-:W0:Y:S01]  /*41a70*/  LDC.64 R118, c[0x0][0x228] ;  /* 0x00008a00ff767b82 */ /* 0x001e220000000a00 */
[----:B------:R-:W-:Y:S02]  /*41a80*/  PRMT R12, R121, 0x7632, R12 ;  /* 0x00007632790c7816 */ /* 0x000fe4000000000c */
[----:B------:R-:W4:Y:S01]  /*41a90*/  LDL.LU R121, [R1+0x4] ;  /* 0x0000040001797983 */ /* 0x000f220000300800 */
[----:B0-----:R-:W-:-:S05]  /*41aa0*/  IMAD.MOV.U32 R10, RZ, RZ, R118 ;  /* 0x000000ffff0a7224 */ /* 0x001fca00078e0076 */
[----:B------:R-:W-:Y:S01]  /*41ab0*/  ISETP.LT.AND P2, PT, R123, R10, !P1 ;  /* 0x0000000a7b00720c */ /* 0x000fe20004f41270 */
[----:B------:R-:W-:Y:S02]  /*41ac0*/  IMAD.MOV.U32 R9, RZ, RZ, R119 ;  /* 0x000000ffff097224 */ /* 0x000fe400078e0077 */
[----:B------:R-:W-:-:S10]  /*41ad0*/  IMAD.WIDE R118, R0, 0x2, R14 ;  /* 0x0000000200767825 */ /* 0x000fd400078e020e */
[----:B------:R0:W-:Y:S02]  /*41ae0*/  @P2 STG.E.U16 desc[UR60][R118.64], R12 ;  /* 0x0000000c76002986 */ /* 0x0001e4000c10153c */
[----:B0-----:R-:W0:Y:S02]  /*41af0*/  LDC.64 R118, c[0x0][0x228] ;  /* 0x00008a00ff767b82 */ /* 0x001e240000000a00 */
[----:B0-----:R-:W-:-:S05]  /*41b00*/  IMAD.MOV.U32 R10, RZ, RZ, R118 ;  /* 0x000000ffff0a7224 */ /* 0x001fca00078e0076 */
[----:B------:R-:W-:Y:S01]  /*41b10*/  ISETP.LT.AND P2, PT, R127, R10, !P1 ;  /* 0x0000000a7f00720c */ /* 0x000fe20004f41270 */
[----:B------:R-:W-:Y:S02]  /*41b20*/  IMAD.MOV.U32 R129, RZ, RZ, R119 ;  /* 0x000000ffff817224 */ /* 0x000fe400078e0077 */
[----:B------:R-:W-:-:S10]  /*41b30*/  IMAD.WIDE R118, R0, 0x2, R248 ;  /* 0x0000000200767825 */ /* 0x000fd400078e02f8 */
[----:B------:R0:W-:Y:S02]  /*41b40*/  @P2 STG.E.U16 desc[UR60][R118.64], R24 ;  /* 0x0000001876002986 */ /* 0x0001e4000c10153c */
[----:B0-----:R-:W0:Y:S01]  /*41b50*/  LDC.64 R118, c[0x0][0x228] ;  /* 0x00008a00ff767b82 */ /* 0x001e220000000a00 */
[----:B------:R-:W-:Y:S01]  /*41b60*/  PRMT R24, R24, 0x7632, R24 ;  /* 0x0000763218187816 */ /* 0x000fe20000000018 */
[----:B0-----:R-:W-:-:S05]  /*41b70*/  IMAD.MOV.U32 R12, RZ, RZ, R118 ;  /* 0x000000ffff0c7224 */ /* 0x001fca00078e0076 */
[----:B------:R-:W-:Y:S01]  /*41b80*/  ISETP.LT.AND P1, PT, R122, R12, !P1 ;  /* 0x0000000c7a00720c */ /* 0x000fe20004f21270 */
[----:B------:R-:W-:Y:S02]  /*41b90*/  IMAD.MOV.U32 R10, RZ, RZ, R119 ;  /* 0x000000ffff0a7224 */ /* 0x000fe400078e0077 */
[----:B------:R-:W-:-:S10]  /*41ba0*/  IMAD.WIDE R118, R0, 0x2, R250 ;  /* 0x0000000200767825 */ /* 0x000fd400078e02fa */
[----:B------:R0:W-:Y:S02]  /*41bb0*/  @P1 STG.E.U16 desc[UR60][R118.64], R24 ;  /* 0x0000001876001986 */ /* 0x0001e4000c10153c */
[----:B0-----:R-:W0:Y:S08]  /*41bc0*/  LDC R24, c[0x0][0x22c] ;  /* 0x00008b00ff187b82 */ /* 0x001e300000000800 */
[----:B------:R-:W1:Y:S01]  /*41bd0*/  LDC.64 R118, c[0x0][0x228] ;  /* 0x00008a00ff767b82 */ /* 0x000e620000000a00 */
[----:B------:R-:W-:-:S02]  /*41be0*/  VIADD R12, R13, 0x2 ;  /* 0x000000020d0c7836 */ /* 0x000fc40000000000 */
[----:B------:R-:W-:-:S03]  /*41bf0*/  IMAD.IADD R0, R0, 0x1, R114 ;  /* 0x0000000100007824 */ /* 0x000fc600078e0272 */
[----:B0-----:R-:W-:Y:S01]  /*41c00*/  ISETP.GE.AND P1, PT, R12, R24, PT ;  /* 0x000000180c00720c */ /* 0x001fe20003f26270 */
[----:B-1----:R-:W-:-:S05]  /*41c10*/  IMAD.MOV.U32 R24, RZ, RZ, R118 ;  /* 0x000000ffff187224 */ /* 0x002fca00078e0076 */
[----:B------:R-:W-:Y:S01]  /*41c20*/  ISETP.LT.AND P6, PT, R11, R24, !P1 ;  /* 0x000000180b00720c */ /* 0x000fe20004fc1270 */
[----:B------:R-:W-:Y:S02]  /*41c30*/  IMAD.MOV.U32 R130, RZ, RZ, R119 ;  /* 0x000000ffff827224 */ /* 0x000fe400078e0077 */
[----:B------:R-:W-:Y:S01]  /*41c40*/  IMAD.WIDE R118, R0, 0x2, R2 ;  /* 0x0000000200767825 */ /* 0x000fe200078e0202 */
[----:B------:R-:W-:Y:S02]  /*41c50*/  ISETP.LT.AND P2, PT, R122, R112, !P1 ;  /* 0x000000707a00720c */ /* 0x000fe40004f41270 */
[----:B---3--:R-:W-:-:S07]  /*41c60*/  PRMT R12, R113, 0x7632, R12 ;  /* 0x00007632710c7816 */ /* 0x008fce000000000c */
[----:B------:R0:W-:Y:S02]  /*41c70*/  @P6 STG.E.U16 desc[UR60][R118.64], R113 ;  /* 0x0000007176006986 */ /* 0x0001e4000c10153c */
[----:B0-----:R-:W0:Y:S02]  /*41c80*/  LDC.64 R112, c[0x0][0x228] ;  /* 0x00008a00ff707b82 */ /* 0x001e240000000a00 */
[----:B------:R-:W3:Y:S01]  /*41c90*/  LDL.LU.64 R118, [R1+0x20e0] ;  /* 0x0020e00001767983 */ /* 0x000ee20000300a00 */
[----:B0-----:R-:W-:-:S05]  /*41ca0*/  IMAD.MOV.U32 R24, RZ, RZ, R112 ;  /* 0x000000ffff187224 */ /* 0x001fca00078e0070 */
[----:B------:R-:W-:Y:S01]  /*41cb0*/  ISETP.LT.AND P6, PT, R123, R24, !P1 ;  /* 0x000000187b00720c */ /* 0x000fe20004fc1270 */
[----:B------:R-:W-:Y:S02]  /*41cc0*/  IMAD.MOV.U32 R126, RZ, RZ, R113 ;  /* 0x000000ffff7e7224 */ /* 0x000fe400078e0071 */
[----:B------:R-:W-:-:S10]  /*41cd0*/  IMAD.WIDE R112, R0, 0x2, R14 ;  /* 0x0000000200707825 */ /* 0x000fd400078e020e */
[----:B------:R0:W-:Y:S02]  /*41ce0*/  @P6 STG.E.U16 desc[UR60][R112.64], R12 ;  /* 0x0000000c70006986 */ /* 0x0001e4000c10153c */
[----:B0-----:R-:W0:Y:S01]  /*41cf0*/  LDC.64 R112, c[0x0][0x228] ;  /* 0x00008a00ff707b82 */ /* 0x001e220000000a00 */
[----:B--2---:R-:W-:Y:S01]  /*41d00*/  PRMT R12, R120, 0x7632, R12 ;  /* 0x00007632780c7816 */ /* 0x004fe2000000000c */
[----:B0-----:R-:W-:-:S05]  /*41d10*/  IMAD.MOV.U32 R24, RZ, RZ, R112 ;  /* 0x000000ffff187224 */ /* 0x001fca00078e0070 */
[----:B------:R-:W-:Y:S01]  /*41d20*/  ISETP.LT.AND P1, PT, R127, R24, !P1 ;  /* 0x000000187f00720c */ /* 0x000fe20004f21270 */
[----:B------:R-:W-:Y:S01]  /*41d30*/  IMAD.MOV.U32 R131, RZ, RZ, R113 ;  /* 0x000000ffff837224 */ /* 0x000fe200078e0071 */
[----:B------:R-:W0:Y:S01]  /*41d40*/  LDC R24, c[0x0][0x22c] ;  /* 0x00008b00ff187b82 */ /* 0x000e220000000800 */
[----:B------:R-:W-:-:S10]  /*41d50*/  IMAD.WIDE R112, R0, 0x2, R248 ;  /* 0x0000000200707825 */ /* 0x000fd400078e02f8 */
[----:B------:R1:W-:Y:S02]  /*41d60*/  @P1 STG.E.U16 desc[UR60][R112.64], R120 ;  /* 0x0000007870001986 */ /* 0x0003e4000c10153c */
[----:B-1----:R-:W-:-:S05]  /*41d70*/  IMAD.WIDE R112, R0, 0x2, R250 ;  /* 0x0000000200707825 */ /* 0x002fca00078e02fa */
[----:B------:R1:W-:Y:S04]  /*41d80*/  @P2 STG.E.U16 desc[UR60][R112.64], R12 ;  /* 0x0000000c70002986 */ /* 0x0003e8000c10153c */
[----:B-1----:R-:W2:Y:S04]  /*41d90*/  LDL.LU.64 R112, [R1+0x20d8] ;  /* 0x0020d80001707983 */ /* 0x002ea80000300a00 */
[----:B------:R-:W3:Y:S01]  /*41da0*/  LDL.LU R252, [R1+0x28] ;  /* 0x0000280001fc7983 */ /* 0x000ee20000300800 */
[----:B------:R-:W-:-:S05]  /*41db0*/  VIADD R12, R13, 0x3 ;  /* 0x000000030d0c7836 */ /* 0x000fca0000000000 */
[----:B0-----:R-:W-:Y:S02]  /*41dc0*/  ISETP.GE.AND P1, PT, R12, R24, PT ;  /* 0x000000180c00720c */ /* 0x001fe40003f26270 */
[----:B------:R-:W0:Y:S02]  /*41dd0*/  LDC R12, c[0x0][0x228] ;  /* 0x00008a00ff0c7b82 */ /* 0x000e240000000800 */
[----:B------:R-:W-:Y:S01]  /*41de0*/  ISETP.LT.AND P2, PT, R11, R115, !P1 ;  /* 0x000000730b00720c */ /* 0x000fe20004f41270 */
[----:B------:R-:W-:-:S04]  /*41df0*/  IMAD.IADD R0, R0, 0x1, R114 ;  /* 0x0000000100007824 */ /* 0x000fc800078e0272 */
[----:B------:R-:W-:-:S08]  /*41e00*/  IMAD.WIDE R114, R0, 0x2, R2 ;  /* 0x0000000200727825 */ /* 0x000fd000078e0202 */
[----:B----4-:R1:W-:Y:S01]  /*41e10*/  @P2 STG.E.U16 desc[UR60][R114.64], R121 ;  /* 0x0000007972002986 */ /* 0x0103e2000c10153c */
[----:B0-----:R-:W-:Y:S02]  /*41e20*/  ISETP.LT.AND P2, PT, R123, R12, !P1 ;  /* 0x0000000c7b00720c */ /* 0x001fe40004f41270 */
[----:B------:R-:W-:Y:S01]  /*41e30*/  PRMT R12, R121, 0x7632, R12 ;  /* 0x00007632790c7816 */ /* 0x000fe2000000000c */
[----:B-1----:R-:W-:Y:S01]  /*41e40*/  IMAD.WIDE R120, R0, 0x2, R14 ;  /* 0x0000000200787825 */ /* 0x002fe200078e020e */
[----:B------:R-:W4:Y:S09]  /*41e50*/  LDL.LU.64 R114, [R1+0x20d0] ;  /* 0x0020d00001727983 */ /* 0x000f320000300a00 */
[----:B------:R0:W-:Y:S02]  /*41e60*/  @P2 STG.E.U16 desc[UR60][R120.64], R12 ;  /* 0x0000000c78002986 */ /* 0x0001e4000c10153c */
[----:B0-----:R-:W0:Y:S02]  /*41e70*/  LDC R12, c[0x0][0x228] ;  /* 0x00008a00ff0c7b82 */ /* 0x001e240000000800 */
[----:B0-----:R-:W-:-:S06]  /*41e80*/  ISETP.LT.AND P2, PT, R127, R12, !P1 ;  /* 0x0000000c7f00720c */ /* 0x001fcc0004f41270 */
[----:B------:R-:W0:Y:S01]  /*41e90*/  LDC R12, c[0x0][0x228] ;  /* 0x00008a00ff0c7b82 */ /* 0x000e220000000800 */
[----:B------:R-:W-:-:S06]  /*41ea0*/  IMAD.WIDE R120, R0, 0x2, R248 ;  /* 0x0000000200787825 */ /* 0x000fcc00078e02f8 */
[----:B------:R1:W-:Y:S04]  /*41eb0*/  @P2 STG.E.U16 desc[UR60][R120.64], R25 ;  /* 0x0000001978002986 */ /* 0x0003e8000c10153c */
[----:B-1----:R-:W2:Y:S01]  /*41ec0*/  LDL.LU.64 R120, [R1+0x20c8] ;  /* 0x0020c80001787983 */ /* 0x002ea20000300a00 */
[----:B0-----:R-:W-:Y:S02]  /*41ed0*/  ISETP.LT.AND P1, PT, R122, R12, !P1 ;  /* 0x0000000c7a00720c */ /* 0x001fe40004f21270 */
[----:B------:R-:W-:Y:S01]  /*41ee0*/  PRMT R12, R25, 0x7632, R12 ;  /* 0x00007632190c7816 */ /* 0x000fe2000000000c */
[----:B------:R-:W-:-:S10]  /*41ef0*/  IMAD.WIDE R24, R0, 0x2, R250 ;  /* 0x0000000200187825 */ /* 0x000fd400078e02fa */
[----:B------:R0:W-:Y:S02]  /*41f00*/  @P1 STG.E.U16 desc[UR60][R24.64], R12 ;  /* 0x0000000c18001986 */ /* 0x0001e4000c10153c */
[----:B0-----:R-:W0:Y:S01]  /*41f10*/  LDC R24, c[0x0][0x22c] ;  /* 0x00008b00ff187b82 */ /* 0x001e220000000800 */
[----:B------:R-:W-:-:S07]  /*41f20*/  VIADD R12, R13, 0x4 ;  /* 0x000000040d0c7836 */ /* 0x000fce0000000000 */
[----:B------:R-:W1:Y:S01]  /*41f30*/  LDC R25, c[0x0][0x228] ;  /* 0x00008a00ff197b82 */ /* 0x000e620000000800 */
[----:B0-----:R-:W-:-:S07]  /*41f40*/  ISETP.GE.AND P1, PT, R12, R24, PT ;  /* 0x000000180c00720c */ /* 0x001fce0003f26270 */
[----:B------:R-:W0:Y:S01]  /*41f50*/  LDC R24, c[0x0][0x248] ;  /* 0x00009200ff187b82 */ /* 0x000e220000000800 */
[----:B-1----:R-:W-:-:S07]  /*41f60*/  ISETP.LT.AND P6, PT, R11, R25, !P1 ;  /* 0x000000190b00720c */ /* 0x002fce0004fc1270 */
[----:B------:R-:W1:Y:S01]  /*41f70*/  LDC R12, c[0x0][0x228] ;  /* 0x00008a00ff0c7b82 */ /* 0x000e620000000800 */
[----:B0-----:R-:W-:-:S04]  /*41f80*/  IMAD.IADD R0, R0, 0x1, R24 ;  /* 0x0000000100007824 */ /* 0x001fc800078e0218 */
[----:B------:R-:W-:Y:S01]  /*41f90*/  IMAD.WIDE R24, R0, 0x2, R2 ;  /* 0x0000000200187825 */ /* 0x000fe200078e0202 */
[----:B-1----:R-:W-:-:S04]  /*41fa0*/  ISETP.LT.AND P2, PT, R123, R12, !P1 ;  /* 0x0000000c7b00720c */ /* 0x002fc80004f41270 */
[----:B---3--:R0:W-:Y:S02]  /*41fb0*/  @P6 STG.E.U16 desc[UR60][R24.64], R252 ;  /* 0x000000fc18006986 */ /* 0x0081e4000c10153c */
[----:B0-----:R-:W-:Y:S02]  /*41fc0*/  IMAD.MOV.U32 R25, RZ, RZ, R252 ;  /* 0x000000ffff197224 */ /* 0x001fe400078e00fc */
[----:B------:R-:W0:Y:S03]  /*41fd0*/  LDC R252, c[0x0][0x228] ;  /* 0x00008a00fffc7b82 */ /* 0x000e260000000800 */
[----:B------:R-:W-:Y:S01]  /*41fe0*/  PRMT R12, R25, 0x7632, R12 ;  /* 0x00007632190c7816 */ /* 0x000fe2000000000c */
[----:B------:R-:W-:-:S05]  /*41ff0*/  IMAD.WIDE R24, R0, 0x2, R14 ;  /* 0x0000000200187825 */ /* 0x000fca00078e020e */
[----:B------:R1:W-:Y:S01]  /*42000*/  @P2 STG.E.U16 desc[UR60][R24.64], R12 ;  /* 0x0000000c18002986 */ /* 0x0003e2000c10153c */
[----:B0-----:R-:W-:Y:S01]  /*42010*/  ISETP.LT.AND P6, PT, R127, R252, !P1 ;  /* 0x000000fc7f00720c */ /* 0x001fe20004fc1270 */
[----:B------:R-:W-:Y:S02]  /*42020*/  IMAD.MOV.U32 R252, RZ, RZ, R27 ;  /* 0x000000fffffc7224 */ /* 0x000fe400078e001b */
[----:B------:R-:W0:Y:S02]  /*42030*/  LDC R27, c[0x0][0x228] ;  /* 0x00008a00ff1b7b82 */ /* 0x000e240000000800 */
[----:B-1----:R-:W-:-:S06]  /*42040*/  IMAD.MOV.U32 R12, RZ, RZ, R252 ;  /* 0x000000ffff0c7224 */ /* 0x002fcc00078e00fc */
[----:B------:R-:W1:Y:S01]  /*42050*/  LDC R252, c[0x0][0x22c] ;  /* 0x00008b00fffc7b82 */ /* 0x000e620000000800 */
[----:B------:R-:W-:-:S05]  /*42060*/  IMAD.WIDE R24, R0, 0x2, R248 ;  /* 0x0000000200187825 */ /* 0x000fca00078e02f8 */
[----:B------:R3:W-:Y:S02]  /*42070*/  @P6 STG.E.U16 desc[UR60][R24.64], R12 ;  /* 0x0000000c18006986 */ /* 0x0007e4000c10153c */
[----:B---3--:R-:W-:Y:S02]  /*42080*/  IMAD.MOV.U32 R25, RZ, RZ, R12 ;  /* 0x000000ffff197224 */ /* 0x008fe400078e000c */
[----:B------:R-:W-:Y:S01]  /*42090*/  VIADD R12, R13, 0x5 ;  /* 0x000000050d0c7836 */ /* 0x000fe20000000000 */
[----:B0-----:R-:W-:Y:S02]  /*420a0*/  ISETP.LT.AND P2, PT, R122, R27, !P1 ;  /* 0x0000001b7a00720c */ /* 0x001fe40004f41270 */
[----:B------:R-:W0:Y:S02]  /*420b0*/  LDC R27, c[0x0][0x228] ;  /* 0x00008a00ff1b7b82 */ /* 0x000e240000000800 */
[----:B-1----:R-:W-:Y:S02]  /*420c0*/  ISETP.GE.AND P1, PT, R12, R252, PT ;  /* 0x000000fc0c00720c */ /* 0x002fe40003f26270 */
[----:B------:R-:W3:Y:S01]  /*420d0*/  LDL.LU R252, [R1+0x8] ;  /* 0x0000080001fc7983 */ /* 0x000ee20000300800 */
[----:B------:R-:W-:Y:S01]  /*420e0*/  PRMT R12, R25, 0x7632, R12 ;  /* 0x00007632190c7816 */ /* 0x000fe2000000000c */
[----:B------:R-:W-:-:S05]  /*420f0*/  IMAD.WIDE R24, R0, 0x2, R250 ;  /* 0x0000000200187825 */ /* 0x000fca00078e02fa */
[----:B------:R1:W-:Y:S02]  /*42100*/  @P2 STG.E.U16 desc[UR60][R24.64], R12 ;  /* 0x0000000c18002986 */ /* 0x0003e4000c10153c */
[----:B-1----:R-:W1:Y:S08]  /*42110*/  LDC R24, c[0x0][0x228] ;  /* 0x00008a00ff187b82 */ /* 0x002e700000000800 */
[----:B------:R-:W4:Y:S01]  /*42120*/  LDC R25, c[0x0][0x248] ;  /* 0x00009200ff197b82 */ /* 0x000f220000000800 */
[----:B-1----:R-:W-:Y:S01]  /*42130*/  ISETP.LT.AND P2, PT, R11, R24, !P1 ;  /* 0x000000180b00720c */ /* 0x002fe20004f41270 */
[----:B----4-:R-:W-:-:S04]  /*42140*/  IMAD.IADD R0, R0, 0x1, R25 ;  /* 0x0000000100007824 */ /* 0x010fc800078e0219 */
[----:B------:R-:W-:Y:S01]  /*42150*/  IMAD.WIDE R24, R0, 0x2, R2 ;  /* 0x0000000200187825 */ /* 0x000fe200078e0202 */
[----:B0-----:R-:W-:Y:S02]  /*42160*/  ISETP.LT.AND P6, PT, R123, R27, !P1 ;  /* 0x0000001b7b00720c */ /* 0x001fe40004fc1270 */
[----:B------:R-:W4:Y:S05]  /*42170*/  LDL.LU R27, [R1+0x1c] ;  /* 0x00001c00011b7983 */ /* 0x000f2a0000300800 */
[----:B---3--:R0:W-:Y:S01]  /*42180*/  @P2 STG.E.U16 desc[UR60][R24.64], R252 ;  /* 0x000000fc18002986 */ /* 0x0081e2000c10153c */
[----:B------:R-:W-:Y:S02]  /*42190*/  PRMT R12, R252, 0x7632, R12 ;  /* 0x00007632fc0c7816 */ /* 0x000fe4000000000c */
[----:B0-----:R-:W0:Y:S01]  /*421a0*/  LDC R252, c[0x0][0x228] ;  /* 0x00008a00fffc7b82 */ /* 0x001e220000000800 */
[----:B------:R-:W-:-:S05]  /*421b0*/  IMAD.WIDE R24, R0, 0x2, R14 ;  /* 0x0000000200187825 */ /* 0x000fca00078e020e */
[----:B------:R1:W-:Y:S02]  /*421c0*/  @P6 STG.E.U16 desc[UR60][R24.64], R12 ;  /* 0x0000000c18006986 */ /* 0x0003e4000c10153c */
[----:B-1----:R-:W1:Y:S01]  /*421d0*/  LDC R12, c[0x0][0x228] ;  /* 0x00008a00ff0c7b82 */ /* 0x002e620000000800 */
[----:B0-----:R-:W-:-:S07]  /*421e0*/  ISETP.LT.AND P2, PT, R127, R252, !P1 ;  /* 0x000000fc7f00720c */ /* 0x001fce0004f41270 */
[----:B------:R-:W0:Y:S01]  /*421f0*/  LDC R252, c[0x0][0x22c] ;  /* 0x00008b00fffc7b82 */ /* 0x000e220000000800 */
[----:B------:R-:W-:-:S05]  /*42200*/  IMAD.WIDE R24, R0, 0x2, R248 ;  /* 0x0000000200187825 */ /* 0x000fca00078e02f8 */
[----:B------:R3:W-:Y:S01]  /*42210*/  @P2 STG.E.U16 desc[UR60][R24.64], R26 ;  /* 0x0000001a18002986 */ /* 0x0007e2000c10153c */
[----:B-1----:R-:W-:Y:S01]  /*42220*/  ISETP.LT.AND P2, PT, R122, R12, !P1 ;  /* 0x0000000c7a00720c */ /* 0x002fe20004f41270 */
[----:B------:R-:W-:-:S05]  /*42230*/  VIADD R12, R13, 0x6 ;  /* 0x000000060d0c7836 */ /* 0x000fca0000000000 */
[----:B0-----:R-:W-:Y:S02]  /*42240*/  ISETP.GE.AND P1, PT, R12, R252, PT ;  /* 0x000000fc0c00720c */ /* 0x001fe40003f26270 */
[----:B------:R-:W2:Y:S01]  /*42250*/  LDL.LU R252, [R1+0x2c] ;  /* 0x00002c0001fc7983 */ /* 0x000ea20000300800 */
[----:B---3--:R-:W-:Y:S01]  /*42260*/  PRMT R26, R26, 0x7632, R26 ;  /* 0x000076321a1a7816 */ /* 0x008fe2000000001a */
[----:B------:R-:W-:Y:S01]  /*42270*/  IMAD.WIDE R24, R0, 0x2, R250 ;  /* 0x0000000200187825 */ /* 0x000fe200078e02fa */
[----:B------:R-:W0:Y:S04]  /*42280*/  LDC R12, c[0x0][0x228] ;  /* 0x00008a00ff0c7b82 */ /* 0x000e280000000800 */
[----:B------:R1:W-:Y:S04]  /*42290*/  @P2 STG.E.U16 desc[UR60][R24.64], R26 ;  /* 0x0000001a18002986 */ /* 0x0003e8000c10153c */
[----:B-1----:R-:W1:Y:S08]  /*422a0*/  LDC R26, c[0x0][0x228] ;  /* 0x00008a00ff1a7b82 */ /* 0x002e700000000800 */
[----:B------:R-:W3:Y:S08]  /*422b0*/  LDC R24, c[0x0][0x248] ;  /* 0x00009200ff187b82 */ /* 0x000ef00000000800 */
[----:B------:R-:W4:Y:S01]  /*422c0*/  LDC R25, c[0x0][0x228] ;  /* 0x00008a00ff197b82 */ /* 0x000f220000000800 */
[----:B-1----:R-:W-:-:S07]  /*422d0*/  ISETP.LT.AND P6, PT, R11, R26, !P1 ;  /* 0x0000001a0b00720c */ /* 0x002fce0004fc1270 */
[----:B------:R-:W1:Y:S01]  /*422e0*/  LDC R26, c[0x0][0x22c] ;  /* 0x00008b00ff1a7b82 */ /* 0x000e620000000800 */
[----:B---3--:R-:W-:Y:S01]  /*422f0*/  IMAD.IADD R0, R0, 0x1, R24 ;  /* 0x0000000100007824 */ /* 0x008fe200078e0218 */
[----:B----4-:R-:W-:-:S03]  /*42300*/  ISETP.LT.AND P2, PT, R123, R25, !P1 ;  /* 0x000000197b00720c */ /* 0x010fc60004f41270 */
[----:B------:R-:W-:-:S05]  /*42310*/  IMAD.WIDE R24, R0, 0x2, R2 ;  /* 0x0000000200187825 */ /* 0x000fca00078e0202 */
[----:B--2---:R2:W-:Y:S01]  /*42320*/  @P6 STG.E.U16 desc[UR60][R24.64], R252 ;  /* 0x000000fc18006986 */ /* 0x0045e2000c10153c */
[----:B0-----:R-:W-:Y:S02]  /*42330*/  ISETP.LT.AND P6, PT, R127, R12, !P1 ;  /* 0x0000000c7f00720c */ /* 0x001fe40004fc1270 */
[----:B------:R-:W-:Y:S01]  /*42340*/  PRMT R12, R252, 0x7632, R12 ;  /* 0x00007632fc0c7816 */ /* 0x000fe2000000000c */
[C---:B--2---:R-:W-:Y:S01]  /*42350*/  IMAD.WIDE R24, R0.reuse, 0x2, R14 ;  /* 0x0000000200187825 */ /* 0x044fe200078e020e */
[----:B------:R-:W0:Y:S04]  /*42360*/  LDC R252, c[0x0][0x228] ;  /* 0x00008a00fffc7b82 */ /* 0x000e280000000800 */
[----:B------:R2:W-:Y:S04]  /*42370*/  @P2 STG.E.U16 desc[UR60][R24.64], R12 ;  /* 0x0000000c18002986 */ /* 0x0005e8000c10153c */
[----:B--2---:R-:W2:Y:S01]  /*42380*/  LDC R12, c[0x0][0x228] ;  /* 0x00008a00ff0c7b82 */ /* 0x004ea20000000800 */
[----:B------:R-:W-:-:S05]  /*42390*/  IMAD.WIDE R24, R0, 0x2, R248 ;  /* 0x0000000200187825 */ /* 0x000fca00078e02f8 */
[----:B------:R3:W-:Y:S01]  /*423a0*/  @P6 STG.E.U16 desc[UR60][R24.64], R27 ;  /* 0x0000001b18006986 */ /* 0x0007e2000c10153c */
[----:B--2---:R-:W-:Y:S01]  /*423b0*/  ISETP.LT.AND P2, PT, R122, R12, !P1 ;  /* 0x0000000c7a00720c */ /* 0x004fe20004f41270 */
[----:B------:R-:W-:Y:S02]  /*423c0*/  VIADD R12, R13, 0x7 ;  /* 0x000000070d0c7836 */ /* 0x000fe40000000000 */
[----:B---3--:R-:W-:-:S03]  /*423d0*/  IMAD.WIDE R24, R0, 0x2, R250 ;  /* 0x0000000200187825 */ /* 0x008fc600078e02fa */
[----:B-1----:R-:W-:Y:S02]  /*423e0*/  ISETP.GE.AND P1, PT, R12, R26, PT ;  /* 0x0000001a0c00720c */ /* 0x002fe40003f26270 */
[----:B------:R-:W-:Y:S01]  /*423f0*/  PRMT R12, R27, 0x7632, R12 ;  /* 0x000076321b0c7816 */ /* 0x000fe2000000000c */
[----:B------:R-:W1:Y:S01]  /*42400*/  LDC R26, c[0x0][0x228] ;  /* 0x00008a00ff1a7b82 */ /* 0x000e620000000800 */
[----:B------:R-:W2:Y:S04]  /*42410*/  LDL.LU R27, [R1+0x20c0] ;  /* 0x0020c000011b7983 */ /* 0x000ea80000300800 */
[----:B------:R3:W-:Y:S01]  /*42420*/  @P2 STG.E.U16 desc[UR60][R24.64], R12 ;  /* 0x0000000c18002986 */ /* 0x0007e2000c10153c */
[----:B0-----:R-:W-:-:S03]  /*42430*/  ISETP.LT.AND P2, PT, R11, R252, !P1 ;  /* 0x000000fc0b00720c */ /* 0x001fc60004f41270 */
[----:B------:R-:W4:Y:S01]  /*42440*/  LDL.LU R252, [R1+0xc] ;  /* 0x00000c0001fc7983 */ /* 0x000f220000300800 */
[----:B---3--:R-:W0:Y:S08]  /*42450*/  LDC R24, c[0x0][0x248] ;  /* 0x00009200ff187b82 */ /* 0x008e300000000800 */
[----:B------:R-:W3:Y:S01]  /*42460*/  LDC R25, c[0x0][0x228] ;  /* 0x00008a00ff197b82 */ /* 0x000ee20000000800 */
[----:B0-----:R-:W-:Y:S01]  /*42470*/  IMAD.IADD R0, R0, 0x1, R24 ;  /* 0x0000000100007824 */ /* 0x001fe200078e0218 */
[----:B---3--:R-:W-:-:S03]  /*42480*/  ISETP.LT.AND P6, PT, R123, R25, !P1 ;  /* 0x000000197b00720c */ /* 0x008fc60004fc1270 */
[----:B------:R-:W-:-:S05]  /*42490*/  IMAD.WIDE R24, R0, 0x2, R2 ;  /* 0x0000000200187825 */ /* 0x000fca00078e0202 */
[----:B----4-:R0:W-:Y:S01]  /*424a0*/  @P2 STG.E.U16 desc[UR60][R24.64], R252 ;  /* 0x000000fc18002986 */ /* 0x0101e2000c10153c */
[----:B------:R-:W-:Y:S01]  /*424b0*/  PRMT R12, R252, 0x7632, R12 ;  /* 0x00007632fc0c7816 */ /* 0x000fe2000000000c */
[C---:B0-----:R-:W-:Y:S01]  /*424c0*/  IMAD.WIDE R24, R0.reuse, 0x2, R14 ;  /* 0x0000000200187825 */ /* 0x041fe200078e020e */
[----:B-1----:R-:W-:Y:S01]  /*424d0*/  ISETP.LT.AND P2, PT, R127, R26, !P1 ;  /* 0x0000001a7f00720c */ /* 0x002fe20004f41270 */
[----:B------:R-:W0:Y:S03]  /*424e0*/  LDC R252, c[0x0][0x228] ;  /* 0x00008a00fffc7b82 */ /* 0x000e260000000800 */
[----:B------:R1:W-:Y:S05]  /*424f0*/  @P6 STG.E.U16 desc[UR60][R24.64], R12 ;  /* 0x0000000c18006986 */ /* 0x0003ea000c10153c */
[----:B------:R-:W3:Y:S08]  /*42500*/  LDC R26, c[0x0][0x22c] ;  /* 0x00008b00ff1a7b82 */ /* 0x000ef00000000800 */
[----:B-1----:R-:W1:Y:S01]  /*42510*/  LDC R12, c[0x0][0x228] ;  /* 0x00008a00ff0c7b82 */ /* 0x002e620000000800 */
[----:B------:R-:W-:-:S05]  /*42520*/  IMAD.WIDE R24, R0, 0x2, R248 ;  /* 0x0000000200187825 */ /* 0x000fca00078e02f8 */
[----:B--2---:R2:W-:Y:S01]  /*42530*/  @P2 STG.E.U16 desc[UR60][R24.64], R27 ;  /* 0x0000001b18002986 */ /* 0x0045e2000c10153c */
[----:B-1----:R-:W-:Y:S01]  /*42540*/  ISETP.LT.AND P2, PT, R122, R12, !P1 ;  /* 0x0000000c7a00720c */ /* 0x002fe20004f41270 */
[----:B------:R-:W-:Y:S01]  /*42550*/  VIADD R12, R13, 0x8 ;  /* 0x000000080d0c7836 */ /* 0x000fe20000000000 */
[----:B--2---:R-:W-:Y:S01]  /*42560*/  PRMT R27, R27, 0x7632, R27 ;  /* 0x000076321b1b7816 */ /* 0x004fe2000000001b */
[----:B------:R-:W-:Y:S01]  /*42570*/  IMAD.WIDE R24, R0, 0x2, R250 ;  /* 0x0000000200187825 */ /* 0x000fe200078e02fa */
[----:B------:R-:W2:Y:S02]  /*42580*/  LDL.LU R122, [R1+0x20bc] ;  /* 0x0020bc00017a7983 */ /* 0x000ea40000300800 */
[----:B---3--:R-:W-:Y:S02]  /*42590*/  ISETP.GE.AND P1, PT, R12, R26, PT ;  /* 0x0000001a0c00720c */ /* 0x008fe40003f26270 */
[----:B------:R-:W1:Y:S05]  /*425a0*/  LDC R26, c[0x0][0x248] ;  /* 0x00009200ff1a7b82 */ /* 0x000e6a0000000800 */
[----:B------:R3:W-:Y:S01]  /*425b0*/  @P2 STG.E.U16 desc[UR60][R24.64], R27 ;  /* 0x0000001b18002986 */ /* 0x0007e2000c10153c */
[----:B0-----:R-:W-:-:S02]  /*425c0*/  ISETP.LT.AND P2, PT, R123, R252, !P1 ;  /* 0x000000fc7b00720c */ /* 0x001fc40004f41270 */
[----:B------:R-:W0:Y:S01]  /*425d0*/  LDC R12, c[0x0][0x228] ;  /* 0x00008a00ff0c7b82 */ /* 0x000e220000000800 */
[----:B------:R-:W4:Y:S07]  /*425e0*/  LDL.LU R252, [R1+0x5f0] ;  /* 0x0005f00001fc7983 */ /* 0x000f2e0000300800 */
[----:B---3--:R-:W3:Y:S01]  /*425f0*/  LDC R25, c[0x0][0x228] ;  /* 0x00008a00ff197b82 */ /* 0x008ee20000000800 */
[----:B-1----:R-:W-:-:S07]  /*42600*/  IMAD.IADD R0, R0, 0x1, R26 ;  /* 0x0000000100007824 */ /* 0x002fce00078e021a */
[----:B------:R-:W1:Y:S08]  /*42610*/  LDC R27, c[0x0][0x228] ;  /* 0x00008a00ff1b7b82 */ /* 0x000e700000000800 */
[----:B------:R-:W1:Y:S01]  /*42620*/  LDC R26, c[0x0][0x22c] ;  /* 0x00008b00ff1a7b82 */ /* 0x000e620000000800 */
[----:B---3--:R-:W-:Y:S01]  /*42630*/  ISETP.LT.AND P6, PT, R11, R25, !P1 ;  /* 0x000000190b00720c */ /* 0x008fe20004fc1270 */
[----:B------:R-:W-:-:S12]  /*42640*/  IMAD.WIDE R24, R0, 0x2, R2 ;  /* 0x0000000200187825 */ /* 0x000fd800078e0202 */
[----:B------:R3:W-:Y:S01]  /*42650*/  @P6 STG.E.U16 desc[UR60][R24.64], R120 ;  /* 0x0000007818006986 */ /* 0x0007e2000c10153c */
[----:B0-----:R-:W-:Y:S02]  /*42660*/  ISETP.LT.AND P6, PT, R127, R12, !P1 ;  /* 0x0000000c7f00720c */ /* 0x001fe40004fc1270 */
[----:B------:R-:W4:Y:S01]  /*42670*/  LDC R12, c[0x0][0x228] ;  /* 0x00008a00ff0c7b82 */ /* 0x000f220000000800 */
[----:B---3--:R-:W-:Y:S01]  /*42680*/  PRMT R120, R120, 0x7632, R120 ;  /* 0x0000763278787816 */ /* 0x008fe20000000078 */
[----:B------:R-:W-:-:S05]  /*42690*/  IMAD.WIDE R24, R0, 0x2, R14 ;  /* 0x0000000200187825 */ /* 0x000fca00078e020e */
[----:B------:R0:W-:Y:S02]  /*426a0*/  @P2 STG.E.U16 desc[UR60][R24.64], R120 ;  /* 0x0000007818002986 */ /* 0x0001e4000c10153c */
[----:B0-----:R-:W0:Y:S01]  /*426b0*/  LDC R120, c[0x0][0x228] ;  /* 0x00008a00ff787b82 */ /* 0x001e220000000800 */
[----:B------:R-:W-:-:S05]  /*426c0*/  IMAD.WIDE R24, R0, 0x2, R248 ;  /* 0x0000000200187825 */ /* 0x000fca00078e02f8 */
[----:B------:R3:W-:Y:S01]  /*426d0*/  @P6 STG.E.U16 desc[UR60][R24.64], R112 ;  /* 0x0000007018006986 */ /* 0x0007e2000c10153c */
[----:B----4-:R-:W-:Y:S01]  /*426e0*/  ISETP.LT.AND P2, PT, R252, R12, !P1 ;  /* 0x0000000cfc00720c */ /* 0x010fe20004f41270 */
[----:B------:R-:W-:-:S05]  /*426f0*/  VIADD R12, R13, 0x9 ;  /* 0x000000090d0c7836 */ /* 0x000fca0000000000 */
[----:B-1----:R-:W-:Y:S02]  /*42700*/  ISETP.GE.AND P1, PT, R12, R26, PT ;  /* 0x0000001a0c00720c */ /* 0x002fe40003f26270 */
[----:B------:R-:W1:Y:S02]  /*42710*/  LDC R12, c[0x0][0x248] ;  /* 0x00009200ff0c7b82 */ /* 0x000e640000000800 */
[----:B0-----:R-:W-:Y:S02]  /*42720*/  ISETP.LT.AND P6, PT, R123, R120, !P1 ;  /* 0x000000787b00720c */ /* 0x001fe40004fc1270 */
[----:B------:R-:W4:Y:S04]  /*42730*/  LDL.LU R123, [R1+0x20b8] ;  /* 0x0020b800017b7983 */ /* 0x000f280000300800 */
[----:B------:R-:W2:Y:S01]  /*42740*/  LDL.LU R120, [R1+0x5f8] ;  /* 0x0005f80001787983 */ /* 0x000ea20000300800 */
[----:B------:R-:W0:Y:S01]  /*42750*/  LDC R26, c[0x0][0x228] ;  /* 0x00008a00ff1a7b82 */ /* 0x000e220000000800 */
[----:B---3--:R-:W-:Y:S01]  /*42760*/  PRMT R112, R112, 0x7632, R112 ;  /* 0x0000763270707816 */ /* 0x008fe20000000070 */
[----:B------:R-:W-:-:S05]  /*42770*/  IMAD.WIDE R24, R0, 0x2, R250 ;  /* 0x0000000200187825 */ /* 0x000fca00078e02fa */
[----:B------:R3:W-:Y:S01]  /*42780*/  @P2 STG.E.U16 desc[UR60][R24.64], R112 ;  /* 0x0000007018002986 */ /* 0x0007e2000c10153c */
[----:B------:R-:W-:Y:S02]  /*42790*/  ISETP.LT.AND P2, PT, R11, R27, !P1 ;  /* 0x0000001b0b00720c */ /* 0x000fe40004f41270 */
[----:B------:R-:W2:Y:S01]  /*427a0*/  LDC R27, c[0x0][0x228] ;  /* 0x00008a00ff1b7b82 */ /* 0x000ea20000000800 */
[----:B-1----:R-:W-:-:S07]  /*427b0*/  IMAD.IADD R0, R0, 0x1, R12 ;  /* 0x0000000100007824 */ /* 0x002fce00078e020c */
[----:B------:R-:W1:Y:S01]  /*427c0*/  LDC R12, c[0x0][0x228] ;  /* 0x00008a00ff0c7b82 */ /* 0x000e620000000800 */
[----:B---3--:R-:W-:-:S05]  /*427d0*/  IMAD.WIDE R24, R0, 0x2, R2 ;  /* 0x0000000200187825 */ /* 0x008fca00078e0202 */
[----:B------:R3:W-:Y:S01]  /*427e0*/  @P2 STG.E.U16 desc[UR60][R24.64], R116 ;  /* 0x0000007418002986 */ /* 0x0007e2000c10153c */
[----:B0-----:R-:W-:Y:S01]  /*427f0*/  ISETP.LT.AND P2, PT, R127, R26, !P1 ;  /* 0x0000001a7f00720c */ /* 0x001fe20004f41270 */
[----:B------:R-:W0:Y:S08]  /*42800*/  LDC R112, c[0x0][0x228] ;  /* 0x00008a00ff707b82 */ /* 0x000e300000000800 */
[----:B------:R-:W0:Y:S01]  /*42810*/  LDC R26, c[0x0][0x22c] ;  /* 0x00008b00ff1a7b82 */ /* 0x000e220000000800 */
[----:B---3--:R-:W-:Y:S01]  /*42820*/  PRMT R116, R116, 0x7632, R116 ;  /* 0x0000763274747816 */ /* 0x008fe20000000074 */
[----:B------:R-:W-:-:S05]  /*42830*/  IMAD.WIDE R24, R0, 0x2, R14 ;  /* 0x0000000200187825 */ /* 0x000fca00078e020e */
[----:B------:R3:W-:Y:S02]  /*42840*/  @P6 STG.E.U16 desc[UR60][R24.64], R116 ;  /* 0x0000007418006986 */ /* 0x0007e4000c10153c */
[----:B---3--:R-:W-:Y:S01]  /*42850*/  IMAD.WIDE R24, R0, 0x2, R248 ;  /* 0x0000000200187825 */ /* 0x008fe200078e02f8 */
[----:B------:R-:W3:Y:S04]  /*42860*/  LDC R116, c[0x0][0x248] ;  /* 0x00009200ff747b82 */ /* 0x000ee80000000800 */
[----:B------:R0:W-:Y:S01]  /*42870*/  @P2 STG.E.U16 desc[UR60][R24.64], R100 ;  /* 0x0000006418002986 */ /* 0x0001e2000c10153c */
[----:B-1----:R-:W-:Y:S01]  /*42880*/  ISETP.LT.AND P2, PT, R252, R12, !P1 ;  /* 0x0000000cfc00720c */ /* 0x002fe20004f41270 */
[----:B------:R-:W-:-:S05]  /*42890*/  VIADD R12, R13, 0xa ;  /* 0x0000000a0d0c7836 */ /* 0x000fca0000000000 */
[----:B0-----:R-:W-:Y:S02]  /*428a0*/  ISETP.GE.AND P1, PT, R12, R26, PT ;  /* 0x0000001a0c00720c */ /* 0x001fe40003f26270 */
[----:B------:R-:W0:Y:S02]  /*428b0*/  LDC R12, c[0x0][0x228] ;  /* 0x00008a00ff0c7b82 */ /* 0x000e240000000800 */
[----:B------:R-:W-:Y:S01]  /*428c0*/  ISETP.LT.AND P6, PT, R11, R112, !P1 ;  /* 0x000000700b00720c */ /* 0x000fe20004fc1270 */
[----:B------:R-:W-:Y:S01]  /*428d0*/  IMAD.WIDE R24, R0, 0x2, R250 ;  /* 0x0000000200187825 */ /* 0x000fe200078e02fa */
[----:B------:R-:W-:-:S04]  /*428e0*/  PRMT R100, R100, 0x7632, R100 ;  /* 0x0000763264647816 */ /* 0x000fc80000000064 */
[----:B------:R-:W1:Y:S01]  /*428f0*/  LDC R26, c[0x0][0x22c] ;  /* 0x00008b00ff1a7b82 */ /* 0x000e620000000800 */
[----:B---3--:R-:W-:Y:S01]  /*42900*/  IMAD.IADD R0, R0, 0x1, R116 ;  /* 0x0000000100007824 */ /* 0x008fe200078e0274 */
[----:B------:R3:W-:Y:S06]  /*42910*/  @P2 STG.E.U16 desc[UR60][R24.64], R100 ;  /* 0x0000006418002986 */ /* 0x0007ec000c10153c */
[----:B------:R-:W4:Y:S01]  /*42920*/  LDC R112, c[0x0][0x228] ;  /* 0x00008a00ff707b82 */ /* 0x000f220000000800 */
[----:B---3--:R-:W-:-:S07]  /*42930*/  IMAD.WIDE R24, R0, 0x2, R2 ;  /* 0x0000000200187825 */ /* 0x008fce00078e0202 */
[----:B------:R-:W3:Y:S01]  /*42940*/  LDC R100, c[0x0][0x228] ;  /* 0x00008a00ff647b82 */ /* 0x000ee20000000800 */
[----:B------:R1:W-:Y:S01]  /*42950*/  @P6 STG.E.U16 desc[UR60][R24.64], R121 ;  /* 0x0000007918006986 */ /* 0x0003e2000c10153c */
[----:B0-----:R-:W-:-:S06]  /*42960*/  ISETP.LT.AND P6, PT, R127, R12, !P1 ;  /* 0x0000000c7f00720c */ /* 0x001fcc0004fc1270 */
[----:B------:R-:W0:Y:S01]  /*42970*/  LDC R12, c[0x0][0x228] ;  /* 0x00008a00ff0c7b82 */ /* 0x000e220000000800 */
[----:B-1----:R-:W-:Y:S01]  /*42980*/  PRMT R121, R121, 0x7632, R121 ;  /* 0x0000763279797816 */ /* 0x002fe20000000079 */
[----:B------:R-:W-:Y:S01]  /*42990*/  IMAD.WIDE R24, R0, 0x2, R14 ;  /* 0x0000000200187825 */ /* 0x000fe200078e020e */
[----:B--2---:R-:W-:-:S05]  /*429a0*/  ISETP.LT.AND P2, PT, R120, R27, !P1 ;  /* 0x0000001b7800720c */ /* 0x004fca0004f41270 */
[----:B------:R-:W1:Y:S08]  /*429b0*/  LDC R27, c[0x0][0x228] ;  /* 0x00008a00ff1b7b82 */ /* 0x000e700000000800 */
[----:B------:R2:W-:Y:S01]  /*429c0*/  @P2 STG.E.U16 desc[UR60][R24.64], R121 ;  /* 0x0000007918002986 */ /* 0x0005e2000c10153c */
[----:B0-----:R-:W-:Y:S01]  /*429d0*/  ISETP.LT.AND P2, PT, R252, R12, !P1 ;  /* 0x0000000cfc00720c */ /* 0x001fe20004f41270 */
[----:B------:R-:W-:-:S05]  /*429e0*/  VIADD R12, R13, 0xb ;  /* 0x0000000b0d0c7836 */ /* 0x000fca0000000000 */
[----:B------:R-:W-:Y:S02]  /*429f0*/  ISETP.GE.AND P1, PT, R12, R26, PT ;  /* 0x0000001a0c00720c */ /* 0x000fe40003f26270 */
[----:B------:R-:W0:Y:S01]  /*42a00*/  LDC R26, c[0x0][0x228] ;  /* 0x00008a00ff1a7b82 */ /* 0x000e220000000800 */
[----:B--2---:R-:W-:-:S05]  /*42a10*/  IMAD.WIDE R24, R0, 0x2, R248 ;  /* 0x0000000200187825 */ /* 0x004fca00078e02f8 */
[----:B------:R2:W-:Y:S02]  /*42a20*/  @P6 STG.E.U16 desc[UR60][R24.64], R113 ;  /* 0x0000007118006986 */ /* 0x0005e4000c10153c */
[----:B------:R-:W4:Y:S01]  /*42a30*/  LDC R12, c[0x0][0x228] ;  /* 0x00008a00ff0c7b82 */ /* 0x000f220000000800 */
[----:B--2---:R-:W-:Y:S01]  /*42a40*/  PRMT R113, R113, 0x7632, R113 ;  /* 0x0000763271717816 */ /* 0x004fe20000000071 */
[----:B------:R-:W-:-:S05]  /*42a50*/  IMAD.WIDE R24, R0, 0x2, R250 ;  /* 0x0000000200187825 */ /* 0x000fca00078e02fa */
[----:B------:R2:W-:Y:S01]  /*42a60*/  @P2 STG.E.U16 desc[UR60][R24.64], R113 ;  /* 0x0000007118002986 */ /* 0x0005e2000c10153c */
[----:B-1----:R-:W-:Y:S01]  /*42a70*/  ISETP.LT.AND P2, PT, R11, R27, !P1 ;  /* 0x0000001b0b00720c */ /* 0x002fe20004f41270 */
[----:B------:R-:W-:Y:S01]  /*42a80*/  IMAD.IADD R0, R0, 0x1, R116 ;  /* 0x0000000100007824 */ /* 0x000fe200078e0274 */
[----:B---3--:R-:W-:Y:S01]  /*42a90*/  ISETP.LT.AND P6, PT, R120, R100, !P1 ;  /* 0x000000647800720c */ /* 0x008fe20004fc1270 */
[----:B------:R-:W1:Y:S02]  /*42aa0*/  LDC R27, c[0x0][0x228] ;  /* 0x00008a00ff1b7b82 */ /* 0x000e640000000800 */
[----:B--2---:R-:W-:-:S06]  /*42ab0*/  IMAD.WIDE R24, R0, 0x2, R2 ;  /* 0x0000000200187825 */ /* 0x004fcc00078e0202 */
[----:B------:R-:W2:Y:S02]  /*42ac0*/  LDC R100, c[0x0][0x228] ;  /* 0x00008a00ff647b82 */ /* 0x000ea40000000800 */
[----:B------:R3:W-:Y:S01]  /*42ad0*/  @P2 STG.E.U16 desc[UR60][R24.64], R117 ;  /* 0x0000007518002986 */ /* 0x0007e2000c10153c */
[----:B0-----:R-:W-:-:S05]  /*42ae0*/  ISETP.LT.AND P2, PT, R127, R26, !P1 ;  /* 0x0000001a7f00720c */ /* 0x001fca0004f41270 */
[----:B------:R-:W0:Y:S01]  /*42af0*/  LDC R26, c[0x0][0x22c] ;  /* 0x00008b00ff1a7b82 */ /* 0x000e220000000800 */
[----:B---3--:R-:W-:Y:S01]  /*42b00*/  PRMT R117, R117, 0x7632, R117 ;  /* 0x0000763275757816 */ /* 0x008fe20000000075 */
[----:B------:R-:W-:-:S06]  /*42b10*/  IMAD.WIDE R24, R0, 0x2, R14 ;  /* 0x0000000200187825 */ /* 0x000fcc00078e020e */
[----:B------:R-:W3:Y:S01]  /*42b20*/  LDC R113, c[0x0][0x228] ;  /* 0x00008a00ff717b82 */ /* 0x000ee20000000800 */
[----:B------:R4:W-:Y:S02]  /*42b30*/  @P6 STG.E.U16 desc[UR60][R24.64], R117 ;  /* 0x0000007518006986 */ /* 0x0009e4000c10153c */
[----:B----4-:R-:W-:-:S05]  /*42b40*/  IMAD.WIDE R24, R0, 0x2, R248 ;  /* 0x0000000200187825 */ /* 0x010fca00078e02f8 */
[----:B------:R4:W-:Y:S01]  /*42b50*/  @P2 STG.E.U16 desc[UR60][R24.64], R101 ;  /* 0x0000006518002986 */ /* 0x0009e2000c10153c */
[----:B------:R-:W-:Y:S01]  /*42b60*/  ISETP.LT.AND P2, PT, R252, R12, !P1 ;  /* 0x0000000cfc00720c */ /* 0x000fe20004f41270 */
[----:B------:R-:W-:-:S05]  /*42b70*/  VIADD R12, R13, 0xc ;  /* 0x0000000c0d0c7836 */ /* 0x000fca0000000000 */
[----:B0-----:R-:W-:Y:S02]  /*42b80*/  ISETP.GE.AND P1, PT, R12, R26, PT ;  /* 0x0000001a0c00720c */ /* 0x001fe40003f26270 */
[----:B------:R-:W0:Y:S02]  /*42b90*/  LDC R26, c[0x0][0x228] ;  /* 0x00008a00ff1a7b82 */ /* 0x000e240000000800 */
[----:B--2---:R-:W-:Y:S01]  /*42ba0*/  ISETP.LT.AND P6, PT, R11, R100, !P1 ;  /* 0x000000640b00720c */ /* 0x004fe20004fc1270 */
[----:B----4-:R-:W-:Y:S01]  /*42bb0*/  IMAD.WIDE R24, R0, 0x2, R250 ;  /* 0x0000000200187825 */ /* 0x010fe200078e02fa */
[----:B------:R-:W-:-:S04]  /*42bc0*/  PRMT R101, R101, 0x7632, R101 ;  /* 0x0000763265657816 */ /* 0x000fc80000000065 */
[----:B------:R-:W2:Y:S01]  /*42bd0*/  LDC R12, c[0x0][0x228] ;  /* 0x00008a00ff0c7b82 */ /* 0x000ea20000000800 */
[----:B------:R-:W-:Y:S01]  /*42be0*/  IMAD.IADD R0, R0, 0x1, R116 ;  /* 0x0000000100007824 */ /* 0x000fe200078e0274 */
[----:B------:R4:W-:Y:S01]  /*42bf0*/  @P2 STG.E.U16 desc[UR60][R24.64], R101 ;  /* 0x0000006518002986 */ /* 0x0009e2000c10153c */
[----:B-1----:R-:W-:-:S05]  /*42c00*/  ISETP.LT.AND P2, PT, R120, R27, !P1 ;  /* 0x0000001b7800720c */ /* 0x002fca0004f41270 */
[----:B------:R-:W1:Y:S01]  /*42c10*/  LDC R27, c[0x0][0x22c] ;  /* 0x00008b00ff1b7b82 */ /* 0x000e620000000800 */
[----:B----4-:R-:W-:-:S07]  /*42c20*/  IMAD.WIDE R24, R0, 0x2, R2 ;  /* 0x0000000200187825 */ /* 0x010fce00078e0202 */
[----:B------:R-:W4:Y:S01]  /*42c30*/  LDC R100, c[0x0][0x228] ;  /* 0x00008a00ff647b82 */ /* 0x000f220000000800 */
[----:B------:R3:W-:Y:S01]  /*42c40*/  @P6 STG.E.U16 desc[UR60][R24.64], R122 ;  /* 0x0000007a18006986 */ /* 0x0007e2000c10153c */
[----:B0-----:R-:W-:-:S06]  /*42c50*/  ISETP.LT.AND P6, PT, R127, R26, !P1 ;  /* 0x0000001a7f00720c */ /* 0x001fcc0004fc1270 */
[----:B------:R-:W0:Y:S01]  /*42c60*/  LDC R26, c[0x0][0x228] ;  /* 0x00008a00ff1a7b82 */ /* 0x000e220000000800 */
[----:B---3--:R-:W-:Y:S01]  /*42c70*/  PRMT R122, R122, 0x7632, R122 ;  /* 0x000076327a7a7816 */ /* 0x008fe2000000007a */
[----:B------:R-:W-:-:S06]  /*42c80*/  IMAD.WIDE R24, R0, 0x2, R14 ;  /* 0x0000000200187825 */ /* 0x000fcc00078e020e */
[----:B------:R-:W3:Y:S01]  /*42c90*/  LDC R101, c[0x0][0x22c] ;  /* 0x00008b00ff657b82 */ /* 0x000ee20000000800 */
[----:B------:R1:W-:Y:S01]  /*42ca0*/  @P2 STG.E.U16 desc[UR60][R24.64], R122 ;  /* 0x0000007a18002986 */ /* 0x0003e2000c10153c */
[----:B--2---:R-:W-:Y:S01]  /*42cb0*/  ISETP.LT.AND P2, PT, R252, R12, !P1 ;  /* 0x0000000cfc00720c */ /* 0x004fe20004f41270 */
[----:B------:R-:W-:Y:S02]  /*42cc0*/  VIADD R12, R13, 0xd ;  /* 0x0000000d0d0c7836 */ /* 0x000fe40000000000 */
[----:B-1----:R-:W-:-:S03]  /*42cd0*/  IMAD.WIDE R24, R0, 0x2, R248 ;  /* 0x0000000200187825 */ /* 0x002fc600078e02f8 */
[----:B------:R-:W-:Y:S02]  /*42ce0*/  ISETP.GE.AND P1, PT, R12, R27, PT ;  /* 0x0000001b0c00720c */ /* 0x000fe40003f26270 */
[----:B------:R-:W1:Y:S01]  /*42cf0*/  LDC R27, c[0x0][0x228] ;  /* 0x00008a00ff1b7b82 */ /* 0x000e620000000800 */
[----:B------:R2:W-:Y:S01]  /*42d00*/  @P6 STG.E.U16 desc[UR60][R24.64], R114 ;  /* 0x0000007218006986 */ /* 0x0005e2000c10153c */
[----:B------:R-:W-:Y:S01]  /*42d10*/  IMAD.IADD R12, R0, 0x1, R116 ;  /* 0x00000001000c7824 */ /* 0x000fe200078e0274 */
[----:B--2---:R-:W-:Y:S01]  /*42d20*/  PRMT R114, R114, 0x7632, R114 ;  /* 0x0000763272727816 */ /* 0x004fe20000000072 */
[----:B------:R-:W-:-:S05]  /*42d30*/  IMAD.WIDE R24, R0, 0x2, R250 ;  /* 0x0000000200187825 */ /* 0x000fca00078e02fa */
[----:B------:R2:W-:Y:S01]  /*42d40*/  @P2 STG.E.U16 desc[UR60][R24.64], R114 ;  /* 0x0000007218002986 */ /* 0x0005e2000c10153c */
[----:B0-----:R-:W-:Y:S02]  /*42d50*/  ISETP.LT.AND P2, PT, R11, R26, !P1 ;  /* 0x0000001a0b00720c */ /* 0x001fe40004f41270 */
[----:B------:R-:W-:Y:S01]  /*42d60*/  ISETP.LT.AND P6, PT, R120, R112, !P1 ;  /* 0x000000707800720c */ /* 0x000fe20004fc1270 */
[----:B------:R-:W0:Y:S01]  /*42d70*/  LDC R26, c[0x0][0x228] ;  /* 0x00008a00ff1a7b82 */ /* 0x000e220000000800 */
[----:B--2---:R-:W-:-:S07]  /*42d80*/  IMAD.WIDE R24, R12, 0x2, R2 ;  /* 0x000000020c187825 */ /* 0x004fce00078e0202 */
[----:B------:R-:W2:Y:S02]  /*42d90*/  LDC R112, c[0x0][0x228] ;  /* 0x00008a00ff707b82 */ /* 0x000ea40000000800 */
[----:B------:R4:W-:Y:S01]  /*42da0*/  @P2 STG.E.U16 desc[UR60][R24.64], R118 ;  /* 0x0000007618002986 */ /* 0x0009e2000c10153c */
[----:B------:R-:W-:Y:S01]  /*42db0*/  VIADD R0, R13, 0xe ;  /* 0x0000000e0d007836 */ /* 0x000fe20000000000 */
[----:B----4-:R-:W-:Y:S01]  /*42dc0*/  PRMT R118, R118, 0x7632, R118 ;  /* 0x0000763276767816 */ /* 0x010fe20000000076 */
[----:B------:R-:W-:-:S05]  /*42dd0*/  IMAD.WIDE R24, R12, 0x2, R14 ;  /* 0x000000020c187825 */ /* 0x000fca00078e020e */
[----:B------:R4:W-:Y:S01]  /*42de0*/  @P6 STG.E.U16 desc[UR60][R24.64], R118 ;  /* 0x0000007618006986 */ /* 0x0009e2000c10153c */
[----:B------:R-:W-:Y:S02]  /*42df0*/  ISETP.LT.AND P6, PT, R127, R100, !P1 ;  /* 0x000000647f00720c */ /* 0x000fe40004fc1270 */
[----:B------:R-:W2:Y:S01]  /*42e00*/  LDC R100, c[0x0][0x228] ;  /* 0x00008a00ff647b82 */ /* 0x000ea20000000800 */
[----:B-1----:R-:W-:Y:S02]  /*42e10*/  ISETP.LT.AND P1, PT, R252, R27, !P1 ;  /* 0x0000001bfc00720c */ /* 0x002fe40004f21270 */
[----:B---3--:R-:W-:Y:S01]  /*42e20*/  ISETP.GE.AND P2, PT, R0, R101, PT ;  /* 0x000000650000720c */ /* 0x008fe20003f46270 */
[----:B----4-:R-:W-:-:S04]  /*42e30*/  IMAD.WIDE R24, R12, 0x2, R248 ;  /* 0x000000020c187825 */ /* 0x010fc800078e02f8 */
[----:B------:R-:W1:Y:S03]  /*42e40*/  LDC R27, c[0x0][0x228] ;  /* 0x00008a00ff1b7b82 */ /* 0x000e660000000800 */
[----:B------:R3:W-:Y:S01]  /*42e50*/  @P6 STG.E.U16 desc[UR60][R24.64], R102 ;  /* 0x0000006618006986 */ /* 0x0007e2000c10153c */
[----:B0-----:R-:W-:Y:S01]  /*42e60*/  ISETP.LT.AND P6, PT, R11, R26, !P2 ;  /* 0x0000001a0b00720c */ /* 0x001fe200057c1270 */
[----:B------:R-:W-:-:S03]  /*42e70*/  IMAD.IADD R0, R12, 0x1, R116 ;  /* 0x000000010c007824 */ /* 0x000fc600078e0274 */
[----:B------:R-:W0:Y:S01]  /*42e80*/  LDC R101, c[0x0][0x22c] ;  /* 0x00008b00ff657b82 */ /* 0x000e220000000800 */
[----:B---3--:R-:W-:Y:S01]  /*42e90*/  PRMT R102, R102, 0x7632, R102 ;  /* 0x0000763266667816 */ /* 0x008fe20000000066 */
[----:B------:R-:W-:-:S06]  /*42ea0*/  IMAD.WIDE R24, R12, 0x2, R250 ;  /* 0x000000020c187825 */ /* 0x000fcc00078e02fa */
[----:B------:R-:W3:Y:S01]  /*42eb0*/  LDC R26, c[0x0][0x228] ;  /* 0x00008a00ff1a7b82 */ /* 0x000ee20000000800 */
[----:B------:R4:W-:Y:S01]  /*42ec0*/  @P1 STG.E.U16 desc[UR60][R24.64], R102 ;  /* 0x0000006618001986 */ /* 0x0009e2000c10153c */
[----:B--2---:R-:W-:Y:S01]  /*42ed0*/  ISETP.LT.AND P1, PT, R120, R112, !P2 ;  /* 0x000000707800720c */ /* 0x004fe20005721270 */
[----:B------:R-:W-:-:S05]  /*42ee0*/  VIADD R12, R13, 0xf ;  /* 0x0000000f0d0c7836 */ /* 0x000fca0000000000 */
[----:B------:R-:W2:Y:S01]  /*42ef0*/  LDC R112, c[0x0][0x228] ;  /* 0x00008a00ff707b82 */ /* 0x000ea20000000800 */
[----:B----4-:R-:W-:-:S07]  /*42f00*/  IMAD.WIDE R24, R0, 0x2, R2 ;  /* 0x0000000200187825 */ /* 0x010fce00078e0202 */
[----:B------:R-:W4:Y:S01]  /*42f10*/  LDC R102, c[0x0][0x248] ;  /* 0x00009200ff667b82 */ /* 0x000f220000000800 */
[----:B------:R0:W-:Y:S01]  /*42f20*/  @P6 STG.E.U16 desc[UR60][R24.64], R123 ;  /* 0x0000007b18006986 */ /* 0x0001e2000c10153c */
[----:B------:R-:W-:-:S06]  /*42f30*/  ISETP.LT.AND P6, PT, R127, R100, !P2 ;  /* 0x000000647f00720c */ /* 0x000fcc00057c1270 */
[----:B------:R-:W2:Y:S01]  /*42f40*/  LDC R100, c[0x0][0x228] ;  /* 0x00008a00ff647b82 */ /* 0x000ea20000000800 */
[----:B-1----:R-:W-:Y:S02]  /*42f50*/  ISETP.LT.AND P2, PT, R252, R27, !P2 ;  /* 0x0000001bfc00720c */ /* 0x002fe40005741270 */
[----:B0-----:R-:W-:Y:S01]  /*42f60*/  PRMT R123, R123, 0x7632, R123 ;  /* 0x000076327b7b7816 */ /* 0x001fe2000000007b */
[----:B------:R-:W-:-:S04]  /*42f70*/  IMAD.WIDE R24, R0, 0x2, R14 ;  /* 0x0000000200187825 */ /* 0x000fc800078e020e */
[----:B------:R-:W0:Y:S01]  /*42f80*/  LDC R27, c[0x0][0x228] ;  /* 0x00008a00ff1b7b82 */ /* 0x000e220000000800 */
[----:B------:R1:W-:Y:S01]  /*42f90*/  @P1 STG.E.U16 desc[UR60][R24.64], R123 ;  /* 0x0000007b18001986 */ /* 0x0003e2000c10153c */
[----:B------:R-:W-:Y:S02]  /*42fa0*/  ISETP.GE.AND P1, PT, R12, R101, PT ;  /* 0x000000650c00720c */ /* 0x000fe40003f26270 */
[----:B------:R-:W-:-:S04]  /*42fb0*/  PRMT R12, R115, 0x7632, R12 ;  /* 0x00007632730c7816 */ /* 0x000fc8000000000c */
[----:B------:R-:W0:Y:S01]  /*42fc0*/  LDC R101, c[0x0][0x22c] ;  /* 0x00008b00ff657b82 */ /* 0x000e220000000800 */
[----:B-1----:R-:W-:-:S05]  /*42fd0*/  IMAD.WIDE R24, R0, 0x2, R248 ;  /* 0x0000000200187825 */ /* 0x002fca00078e02f8 */
[----:B------:R1:W-:Y:S01]  /*42fe0*/  @P6 STG.E.U16 desc[UR60][R24.64], R115 ;  /* 0x0000007318006986 */ /* 0x0003e2000c10153c */
[----:B---3--:R-:W-:Y:S02]  /*42ff0*/  ISETP.LT.AND P6, PT, R11, R26, !P1 ;  /* 0x0000001a0b00720c */ /* 0x008fe40004fc1270 */
[----:B------:R-:W3:Y:S01]  /*43000*/  LDC R26, c[0x0][0x228] ;  /* 0x00008a00ff1a7b82 */ /* 0x000ee20000000800 */
[----:B-1----:R-:W-:-:S04]  /*43010*/  IMAD.WIDE R24, R0, 0x2, R250 ;  /* 0x0000000200187825 */ /* 0x002fc800078e02fa */
[----:B----4-:R-:W-:Y:S01]  /*43020*/  IMAD.IADD R0, R0, 0x1, R102 ;  /* 0x0000000100007824 */ /* 0x010fe200078e0266 */
[----:B------:R1:W-:Y:S01]  /*43030*/  @P2 STG.E.U16 desc[UR60][R24.64], R12 ;  /* 0x0000000c18002986 */ /* 0x0003e2000c10153c */
[----:B--2---:R-:W-:Y:S01]  /*43040*/  ISETP.LT.AND P2, PT, R120, R100, !P1 ;  /* 0x000000647800720c */ /* 0x004fe20004f41270 */
[----:B------:R-:W2:Y:S08]  /*43050*/  LDC R102, c[0x0][0x248] ;  /* 0x00009200ff667b82 */ /* 0x000eb00000000800 */
[----:B------:R-:W4:Y:S01]  /*43060*/  LDC R100, c[0x0][0x228] ;  /* 0x00008a00ff647b82 */ /* 0x000f220000000800 */
[----:B-1----:R-:W-:Y:S01]  /*43070*/  IMAD.WIDE R24, R0, 0x2, R2 ;  /* 0x0000000200187825 */ /* 0x002fe200078e0202 */
[----:B------:R-:W-:-:S04]  /*43080*/  PRMT R12, R119, 0x7632, R12 ;  /* 0x00007632770c7816 */ /* 0x000fc8000000000c */
[----:B------:R1:W-:Y:S01]  /*43090*/  @P6 STG.E.U16 desc[UR60][R24.64], R119 ;  /* 0x0000007718006986 */ /* 0x0003e2000c10153c */
[----:B------:R-:W-:Y:S02]  /*430a0*/  ISETP.LT.AND P6, PT, R127, R112, !P1 ;  /* 0x000000707f00720c */ /* 0x000fe40004fc1270 */
[----:B------:R-:W4:Y:S01]  /*430b0*/  LDC R112, c[0x0][0x228] ;  /* 0x00008a00ff707b82 */ /* 0x000f220000000800 */
[----:B0-----:R-:W-:-:S07]  /*430c0*/  ISETP.LT.AND P1, PT, R252, R27, !P1 ;  /* 0x0000001bfc00720c */ /* 0x001fce0004f21270 */
[----:B------:R-:W0:Y:S01]  /*430d0*/  LDC R27, c[0x0][0x228] ;  /* 0x00008a00ff1b7b82 */ /* 0x000e220000000800 */
[----:B-1----:R-:W-:-:S05]  /*430e0*/  IMAD.WIDE R24, R0, 0x2, R14 ;  /* 0x0000000200187825 */ /* 0x002fca00078e020e */
[----:B------:R1:W-:Y:S02]  /*430f0*/  @P2 STG.E.U16 desc[UR60][R24.64], R12 ;  /* 0x0000000c18002986 */ /* 0x0003e4000c10153c */
[----:B-1----:R-:W-:Y:S02]  /*43100*/  VIADD R12, R13, 0x10 ;  /* 0x000000100d0c7836 */ /* 0x002fe40000000000 */
[----:B------:R-:W-:-:S03]  /*43110*/  IMAD.WIDE R24, R0, 0x2, R248 ;  /* 0x0000000200187825 */ /* 0x000fc600078e02f8 */
[----:B------:R-:W-:Y:S02]  /*43120*/  ISETP.GE.AND P2, PT, R12, R101, PT ;  /* 0x000000650c00720c */ /* 0x000fe40003f46270 */
[----:B------:R1:W-:Y:S01]  /*43130*/  @P6 STG.E.U16 desc[UR60][R24.64], R103 ;  /* 0x0000006718006986 */ /* 0x0003e2000c10153c */
[----:B------:R-:W0:Y:S01]  /*43140*/  LDC R101, c[0x0][0x22c] ;  /* 0x00008b00ff657b82 */ /* 0x000e220000000800 */
[----:B---3--:R-:W-:Y:S02]  /*43150*/  ISETP.LT.AND P6, PT, R11, R26, !P2 ;  /* 0x0000001a0b00720c */ /* 0x008fe400057c1270 */
[----:B------:R-:W-:-:S05]  /*43160*/  PRMT R12, R103, 0x7632, R12 ;  /* 0x00007632670c7816 */ /* 0x000fca000000000c */
[----:B------:R-:W3:Y:S01]  /*43170*/  LDC R26, c[0x0][0x228] ;  /* 0x00008a00ff1a7b82 */ /* 0x000ee20000000800 */
[----:B-1----:R-:W-:-:S04]  /*43180*/  IMAD.WIDE R24, R0, 0x2, R250 ;  /* 0x0000000200187825 */ /* 0x002fc800078e02fa */
[----:B--2---:R-:W-:Y:S01]  /*43190*/  IMAD.IADD R0, R0, 0x1, R102 ;  /* 0x0000000100007824 */ /* 0x004fe200078e0266 */
[----:B------:R1:W-:Y:S01]  /*431a0*/  @P1 STG.E.U16 desc[UR60][R24.64], R12 ;  /* 0x0000000c18001986 */ /* 0x0003e2000c10153c */
[----:B----4-:R-:W-:Y:S01]  /*431b0*/  ISETP.LT.AND P1, PT, R120, R112, !P2 ;  /* 0x000000707800720c */ /* 0x010fe20005721270 */
[----:B------:R-:W2:Y:S08]  /*431c0*/  LDC R102, c[0x0][0x22c] ;  /* 0x00008b00ff667b82 */ /* 0x000eb00000000800 */
[----:B------:R-:W4:Y:S01]  /*431d0*/  LDC R112, c[0x0][0x228] ;  /* 0x00008a00ff707b82 */ /* 0x000f220000000800 */
[----:B-1----:R-:W-:-:S07]  /*431e0*/  IMAD.WIDE R24, R0, 0x2, R2 ;  /* 0x0000000200187825 */ /* 0x002fce00078e0202 */
[----:B------:R-:W1:Y:S01]  /*431f0*/  LDC R12, c[0x0][0x248] ;  /* 0x00009200ff0c7b82 */ /* 0x000e620000000800 */
[----:B------:R0:W-:Y:S01]  /*43200*/  @P6 STG.E.U16 desc[UR60][R24.64], R96 ;  /* 0x0000006018006986 */ /* 0x0001e2000c10153c */
[----:B------:R-:W-:Y:S02]  /*43210*/  ISETP.LT.AND P6, PT, R127, R100, !P2 ;  /* 0x000000647f00720c */ /* 0x000fe400057c1270 */
[----:B------:R-:W-:-:S04]  /*43220*/  PRMT R100, R96, 0x7632, R100 ;  /* 0x0000763260647816 */ /* 0x000fc80000000064 */
[----:B------:R-:W2:Y:S01]  /*43230*/  LDC R103, c[0x0][0x228] ;  /* 0x00008a00ff677b82 */ /* 0x000ea20000000800 */
[----:B0-----:R-:W-:-:S04]  /*43240*/  IMAD.WIDE R24, R0, 0x2, R14 ;  /* 0x0000000200187825 */ /* 0x001fc800078e020e */
[----:B------:R-:W-:Y:S01]  /*43250*/  VIADD R96, R13, 0x11 ;  /* 0x000000110d607836 */ /* 0x000fe20000000000 */
[----:B------:R0:W-:Y:S01]  /*43260*/  @P1 STG.E.U16 desc[UR60][R24.64], R100 ;  /* 0x0000006418001986 */ /* 0x0001e2000c10153c */
[----:B------:R-:W-:-:S03]  /*43270*/  ISETP.LT.AND P2, PT, R252, R27, !P2 ;  /* 0x0000001bfc00720c */ /* 0x000fc60005741270 */
[----:B------:R-:W-:Y:S01]  /*43280*/  ISETP.GE.AND P1, PT, R96, R101, PT ;  /* 0x000000656000720c */ /* 0x000fe20003f26270 */
[C---:B-1----:R-:W-:Y:S01]  /*43290*/  IMAD.IADD R12, R0.reuse, 0x1, R12 ;  /* 0x00000001000c7824 */ /* 0x042fe200078e020c */
[----:B------:R-:W1:Y:S01]  /*432a0*/  LDC R96, c[0x0][0x248] ;  /* 0x00009200ff607b82 */ /* 0x000e620000000800 */
[----:B0-----:R-:W-:-:S07]  /*432b0*/  IMAD.WIDE R24, R0, 0x2, R248 ;  /* 0x0000000200187825 */ /* 0x001fce00078e02f8 */
[----:B------:R-:W0:Y:S01]  /*432c0*/  LDC R100, c[0x0][0x228] ;  /* 0x00008a00ff647b82 */ /* 0x000e220000000800 */
[----:B------:R4:W-:Y:S01]  /*432d0*/  @P6 STG.E.U16 desc[UR60][R24.64], R88 ;  /* 0x0000005818006986 */ /* 0x0009e2000c10153c */
[----:B---3--:R-:W-:Y:S01]  /*432e0*/  ISETP.LT.AND P6, PT, R11, R26, !P1 ;  /* 0x0000001a0b00720c */ /* 0x008fe20004fc1270 */
[----:B------:R-:W-:-:S04]  /*432f0*/  IMAD.WIDE R26, R12, 0x2, R2 ;  /* 0x000000020c1a7825 */ /* 0x000fc800078e0202 */
[----:B----4-:R-:W-:Y:S01]  /*43300*/  IMAD.WIDE R24, R0, 0x2, R250 ;  /* 0x0000000200187825 */ /* 0x010fe200078e02fa */
[----:B------:R-:W-:Y:S01]  /*43310*/  PRMT R88, R88, 0x7632, R88 ;  /* 0x0000763258587816 */ /* 0x000fe20000000058 */
[----:B------:R-:W3:Y:S04]  /*43320*/  LDC R0, c[0x0][0x228] ;  /* 0x00008a00ff007b82 */ /* 0x000ee80000000800 */
[----:B------:R4:W-:Y:S01]  /*43330*/  @P2 STG.E.U16 desc[UR60][R24.64], R88 ;  /* 0x0000005818002986 */ /* 0x0009e2000c10153c */
[----:B------:R-:W-:-:S03]  /*43340*/  ISETP.LT.AND P2, PT, R120, R112, !P1 ;  /* 0x000000707800720c */ /* 0x000fc60004f41270 */
[----:B------:R2:W-:Y:S01]  /*43350*/  @P6 STG.E.U16 desc[UR60][R26.64], R92 ;  /* 0x0000005c1a006986 */ /* 0x0005e2000c10153c */
[----:B------:R-:W-:Y:S01]  /*43360*/  ISETP.LT.AND P6, PT, R127, R113, !P1 ;  /* 0x000000717f00720c */ /* 0x000fe20004fc1270 */
[----:B------:R-:W-:Y:S01]  /*43370*/  VIADD R101, R13, 0x12 ;  /* 0x000000120d657836 */ /* 0x000fe20000000000 */
[----:B----4-:R-:W4:Y:S01]  /*43380*/  LDC R88, c[0x0][0x228] ;  /* 0x00008a00ff587b82 */ /* 0x010f220000000800 */
[----:B------:R-:W-:Y:S01]  /*43390*/  IMAD.WIDE R24, R12, 0x2, R14 ;  /* 0x000000020c187825 */ /* 0x000fe200078e020e */
[----:B--2---:R-:W-:-:S03]  /*433a0*/  PRMT R92, R92, 0x7632, R92 ;  /* 0x000076325c5c7816 */ /* 0x004fc6000000005c */
[----:B------:R-:W-:Y:S01]  /*433b0*/  IMAD.WIDE R26, R12, 0x2, R248 ;  /* 0x000000020c1a7825 */ /* 0x000fe200078e02f8 */
[----:B------:R-:W-:Y:S01]  /*433c0*/  ISETP.LT.AND P1, PT, R252, R103, !P1 ;  /* 0x00000067fc00720c */ /* 0x000fe20004f21270 */
[----:B------:R2:W-:Y:S01]  /*433d0*/  @P2 STG.E.U16 desc[UR60][R24.64], R92 ;  /* 0x0000005c18002986 */ /* 0x0005e2000c10153c */
[----:B------:R-:W-:-:S03]  /*433e0*/  ISETP.GE.AND P2, PT, R101, R102, PT ;  /* 0x000000666500720c */ /* 0x000fc60003f46270 */
[----:B------:R0:W-:Y:S01]  /*433f0*/  @P6 STG.E.U16 desc[UR60][R26.64], R36 ;  /* 0x000000241a006986 */ /* 0x0001e2000c10153c */
[----:B---3--:R-:W-:Y:S02]  /*43400*/  ISETP.LT.AND P6, PT, R11, R0, !P2 ;  /* 0x000000000b00720c */ /* 0x008fe400057c1270 */
[----:B------:R-:W3:Y:S01]  /*43410*/  LDC R0, c[0x0][0x228] ;  /* 0x00008a00ff007b82 */ /* 0x000ee20000000800 */
[----:B------:R-:W-:Y:S01]  /*43420*/  PRMT R101, R36, 0x7632, R101 ;  /* 0x0000763224657816 */ /* 0x000fe20000000065 */
[----:B--2---:R-:W-:-:S06]  /*43430*/  IMAD.WIDE R24, R12, 0x2, R250 ;  /* 0x000000020c187825 */ /* 0x004fcc00078e02fa */
[----:B------:R-:W2:Y:S01]  /*43440*/  LDC R92, c[0x0][0x22c] ;  /* 0x00008b00ff5c7b82 */ /* 0x000ea20000000800 */
[----:B-1----:R-:W-:Y:S01]  /*43450*/  IMAD.IADD R12, R12, 0x1, R96 ;  /* 0x000000010c0c7824 */ /* 0x002fe200078e0260 */
[----:B------:R1:W-:Y:S01]  /*43460*/  @P1 STG.E.U16 desc[UR60][R24.64], R101 ;  /* 0x0000006518001986 */ /* 0x0003e2000c10153c */
[----:B----4-:R-:W-:-:S05]  /*43470*/  ISETP.LT.AND P1, PT, R120, R88, !P2 ;  /* 0x000000587800720c */ /* 0x010fca0005721270 */
[----:B0-----:R-:W0:Y:S01]  /*43480*/  LDC R27, c[0x0][0x228] ;  /* 0x00008a00ff1b7b82 */ /* 0x001e220000000800 */
[----:B-1----:R-:W-:-:S07]  /*43490*/  IMAD.WIDE R24, R12, 0x2, R2 ;  /* 0x000000020c187825 */ /* 0x002fce00078e0202 */
[----:B------:R-:W1:Y:S01]  /*434a0*/  LDC R26, c[0x0][0x248] ;  /* 0x00009200ff1a7b82 */ /* 0x000e620000000800 */
[----:B------:R4:W-:Y:S01]  /*434b0*/  @P6 STG.E.U16 desc[UR60][R24.64], R97 ;  /* 0x0000006118006986 */ /* 0x0009e2000c10153c */
[----:B------:R-:W-:-:S06]  /*434c0*/  ISETP.LT.AND P6, PT, R127, R100, !P2 ;  /* 0x000000647f00720c */ /* 0x000fcc00057c1270 */
[----:B------:R-:W1:Y:S01]  /*434d0*/  LDC R36, c[0x0][0x228] ;  /* 0x00008a00ff247b82 */ /* 0x000e620000000800 */
[----:B------:R-:W-:Y:S01]  /*434e0*/  PRMT R96, R97, 0x7632, R96 ;  /* 0x0000763261607816 */ /* 0x000fe20000000060 */
[----:B------:R-:W-:Y:S02]  /*434f0*/  VIADD R101, R13, 0x13 ;  /* 0x000000130d657836 */ /* 0x000fe40000000000 */
[----:B----4-:R-:W-:-:S04]  /*43500*/  IMAD.WIDE R24, R12, 0x2, R14 ;  /* 0x000000020c187825 */ /* 0x010fc800078e020e */
[----:B------:R-:W4:Y:S01]  /*43510*/  LDC R88, c[0x0][0x228] ;  /* 0x00008a00ff587b82 */ /* 0x000f220000000800 */
[----:B---3--:R-:W-:Y:S01]  /*43520*/  ISETP.LT.AND P2, PT, R252, R0, !P2 ;  /* 0x00000000fc00720c */ /* 0x008fe20005741270 */
[----:B------:R3:W-:Y:S01]  /*43530*/  @P1 STG.E.U16 desc[UR60][R24.64], R96 ;  /* 0x0000006018001986 */ /* 0x0007e2000c10153c */
[----:B--2---:R-:W-:-:S05]  /*43540*/  ISETP.GE.AND P1, PT, R101, R92, PT ;  /* 0x0000005c6500720c */ /* 0x004fca0003f26270 */
[----:B------:R-:W2:Y:S01]  /*43550*/  LDC R0, c[0x0][0x22c] ;  /* 0x00008b00ff007b82 */ /* 0x000ea20000000800 */
[----:B---3--:R-:W-:Y:S01]  /*43560*/  IMAD.WIDE R24, R12, 0x2, R248 ;  /* 0x000000020c187825 */ /* 0x008fe200078e02f8 */
[----:B------:R-:W-:-:S04]  /*43570*/  PRMT R92, R89, 0x7632, R92 ;  /* 0x00007632595c7816 */ /* 0x000fc8000000005c */
[----:B------:R3:W-:Y:S01]  /*43580*/  @P6 STG.E.U16 desc[UR60][R24.64], R89 ;  /* 0x0000005918006986 */ /* 0x0007e2000c10153c */
[----:B0-----:R-:W-:Y:S02]  /*43590*/  ISETP.LT.AND P6, PT, R11, R27, !P1 ;  /* 0x0000001b0b00720c */ /* 0x001fe40004fc1270 */
[----:B------:R-:W0:Y:S01]  /*435a0*/  LDC R27, c[0x0][0x228] ;  /* 0x00008a00ff1b7b82 */ /* 0x000e220000000800 */
[----:B-1----:R-:W-:-:S07]  /*435b0*/  IMAD.IADD R97, R12, 0x1, R26 ;  /* 0x000000010c617824 */ /* 0x002fce00078e021a */
[----:B------:R-:W1:Y:S01]  /*435c0*/  LDC R26, c[0x0][0x248] ;  /* 0x00009200ff1a7b82 */ /* 0x000e620000000800 */
[----:B---3--:R-:W-:-:S07]  /*435d0*/  IMAD.WIDE R24, R12, 0x2, R250 ;  /* 0x000000020c187825 */ /* 0x008fce00078e02fa */
[----:B------:R-:W3:Y:S01]  /*435e0*/  LDC R12, c[0x0][0x228] ;  /* 0x00008a00ff0c7b82 */ /* 0x000ee20000000800 */
[----:B------:R4:W-:Y:S01]  /*435f0*/  @P2 STG.E.U16 desc[UR60][R24.64], R92 ;  /* 0x0000005c18002986 */ /* 0x0009e2000c10153c */
[----:B------:R-:W-:Y:S02]  /*43600*/  ISETP.LT.AND P2, PT, R120, R36, !P1 ;  /* 0x000000247800720c */ /* 0x000fe40004f41270 */
[----:B------:R-:W-:-:S04]  /*43610*/  PRMT R96, R93, 0x7632, R96 ;  /* 0x000076325d607816 */ /* 0x000fc80000000060 */
[----:B------:R-:W1:Y:S01]  /*43620*/  LDC R36, c[0x0][0x228] ;  /* 0x00008a00ff247b82 */ /* 0x000e620000000800 */
[----:B----4-:R-:W-:Y:S01]  /*43630*/  IMAD.WIDE R24, R97, 0x2, R2 ;  /* 0x0000000261187825 */ /* 0x010fe200078e0202 */
[----:B------:R-:W-:-:S06]  /*43640*/  PRMT R100, R37, 0x7632, R100 ;  /* 0x0000763225647816 */ /* 0x000fcc0000000064 */
[----:B------:R-:W4:Y:S01]  /*43650*/  LDC R92, c[0x0][0x248] ;  /* 0x00009200ff5c7b82 */ /* 0x000f220000000800 */
[----:B------:R2:W-:Y:S01]  /*43660*/  @P6 STG.E.U16 desc[UR60][R24.64], R93 ;  /* 0x0000005d18006986 */ /* 0x0005e2000c10153c */
[----:B------:R-:W-:Y:S01]  /*43670*/  ISETP.LT.AND P6, PT, R127, R88, !P1 ;  /* 0x000000587f00720c */ /* 0x000fe20004fc1270 */
[----:B------:R-:W-:-:S05]  /*43680*/  VIADD R89, R13, 0x14 ;  /* 0x000000140d597836 */ /* 0x000fca0000000000 */
[----:B------:R-:W4:Y:S01]  /*43690*/  LDC R88, c[0x0][0x228] ;  /* 0x00008a00ff587b82 */ /* 0x000f220000000800 */
[----:B--2---:R-:W-:Y:S01]  /*436a0*/  IMAD.WIDE R24, R97, 0x2, R14 ;  /* 0x0000000261187825 */ /* 0x004fe200078e020e */
[----:B0-----:R-:W-:-:S06]  /*436b0*/  ISETP.LT.AND P1, PT, R252, R27, !P1 ;  /* 0x0000001bfc00720c */ /* 0x001fcc0004f21270 */
[----:B------:R-:W0:Y:S01]  /*436c0*/  LDC R93, c[0x0][0x228] ;  /* 0x00008a00ff5d7b82 */ /* 0x000e220000000800 */
[----:B------:R2:W-:Y:S01]  /*436d0*/  @P2 STG.E.U16 desc[UR60][R24.64], R96 ;  /* 0x0000006018002986 */ /* 0x0005e2000c10153c */
[----:B------:R-:W-:-:S06]  /*436e0*/  ISETP.GE.AND P2, PT, R89, R0, PT ;  /* 0x000000005900720c */ /* 0x000fcc0003f46270 */
[----:B------:R-:W0:Y:S01]  /*436f0*/  LDC R0, c[0x0][0x228] ;  /* 0x00008a00ff007b82 */ /* 0x000e220000000800 */
[----:B--2---:R-:W-:-:S05]  /*43700*/  IMAD.WIDE R24, R97, 0x2, R248 ;  /* 0x0000000261187825 */ /* 0x004fca00078e02f8 */
[----:B------:R2:W-:Y:S01]  /*43710*/  @P6 STG.E.U16 desc[UR60][R24.64], R37 ;  /* 0x0000002518006986 */ /* 0x0005e2000c10153c */
[----:B---3--:R-:W-:Y:S02]  /*43720*/  ISETP.LT.AND P6, PT, R11, R12, !P2 ;  /* 0x0000000c0b00720c */ /* 0x008fe400057c1270 */
[----:B------:R-:W3:Y:S01]  /*43730*/  LDC R12, c[0x0][0x22c] ;  /* 0x00008b00ff0c7b82 */ /* 0x000ee20000000800 */
[----:B-1----:R-:W-:-:S04]  /*43740*/  IMAD.IADD R89, R97, 0x1, R26 ;  /* 0x0000000161597824 */ /* 0x002fc800078e021a */
[----:B------:R-:W-:-:S04]  /*43750*/  IMAD.WIDE R26, R89, 0x2, R2 ;  /* 0x00000002591a7825 */ /* 0x000fc800078e0202 */
[----:B--2---:R-:W-:Y:S01]  /*43760*/  IMAD.WIDE R24, R97, 0x2, R250 ;  /* 0x0000000261187825 */ /* 0x004fe200078e02fa */
[----:B------:R-:W1:Y:S04]  /*43770*/  LDC R37, c[0x0][0x228] ;  /* 0x00008a00ff257b82 */ /* 0x000e680000000800 */
[----:B------:R2:W-:Y:S01]  /*43780*/  @P1 STG.E.U16 desc[UR60][R24.64], R100 ;  /* 0x0000006418001986 */ /* 0x0005e2000c10153c */
[----:B------:R-:W-:-:S03]  /*43790*/  ISETP.LT.AND P1, PT, R120, R36, !P2 ;  /* 0x000000247800720c */ /* 0x000fc60005721270 */
[----:B------:R0:W-:Y:S01]  /*437a0*/  @P6 STG.E.U16 desc[UR60][R26.64], R98 ;  /* 0x000000621a006986 */ /* 0x0001e2000c10153c */
[----:B----4-:R-:W-:Y:S01]  /*437b0*/  ISETP.LT.AND P6, PT, R127, R88, !P2 ;  /* 0x000000587f00720c */ /* 0x010fe200057c1270 */
[----:B------:R-:W4:Y:S01]  /*437c0*/  LDC R36, c[0x0][0x228] ;  /* 0x00008a00ff247b82 */ /* 0x000f220000000800 */
[----:B------:R-:W-:Y:S01]  /*437d0*/  PRMT R88, R98, 0x7632, R88 ;  /* 0x0000763262587816 */ /* 0x000fe20000000058 */
[----:B------:R-:W-:Y:S02]  /*437e0*/  VIADD R97, R13, 0x15 ;  /* 0x000000150d617836 */ /* 0x000fe40000000000 */
[----:B--2---:R-:W-:Y:S01]  /*437f0*/  IMAD.WIDE R24, R89, 0x2, R14 ;  /* 0x0000000259187825 */ /* 0x004fe200078e020e */
[----:B0-----:R-:W-:-:S03]  /*43800*/  ISETP.LT.AND P2, PT, R252, R0, !P2 ;  /* 0x00000000fc00720c */ /* 0x001fc60005741270 */
[----:B------:R-:W0:Y:S01]  /*43810*/  LDC R0, c[0x0][0x22c] ;  /* 0x00008b00ff007b82 */ /* 0x000e220000000800 */
[----:B------:R-:W-:Y:S01]  /*43820*/  IMAD.WIDE R26, R89, 0x2, R248 ;  /* 0x00000002591a7825 */ /* 0x000fe200078e02f8 */
[----:B------:R2:W-:Y:S01]  /*43830*/  @P1 STG.E.U16 desc[UR60][R24.64], R88 ;  /* 0x0000005818001986 */ /* 0x0005e2000c10153c */
[----:B---3--:R-:W-:-:S03]  /*43840*/  ISETP.GE.AND P1, PT, R97, R12, PT ;  /* 0x0000000c6100720c */ /* 0x008fc60003f26270 */
[----:B------:R3:W-:Y:S02]  /*43850*/  @P6 STG.E.U16 desc[UR60][R26.64], R90 ;  /* 0x0000005a1a006986 */ /* 0x0007e4000c10153c */
[----:B------:R-:W0:Y:S01]  /*43860*/  LDC R12, c[0x0][0x228] ;  /* 0x00008a00ff0c7b82 */ /* 0x000e220000000800 */
[----:B------:R-:W-:Y:S01]  /*43870*/  ISETP.LT.AND P6, PT, R11, R93, !P1 ;  /* 0x0000005d0b00720c */ /* 0x000fe20004fc1270 */
[----:B--2---:R-:W-:-:S06]  /*43880*/  IMAD.WIDE R24, R89, 0x2, R250 ;  /* 0x0000000259187825 */ /* 0x004fcc00078e02fa */
[----:B------:R-:W2:Y:S01]  /*43890*/  LDC R88, c[0x0][0x248] ;  /* 0x00009200ff587b82 */ /* 0x000ea20000000800 */
[----:B---3--:R-:W-:Y:S01]  /*438a0*/  PRMT R27, R90, 0x7632, R27 ;  /* 0x000076325a1b7816 */ /* 0x008fe2000000001b */
[----:B------:R-:W-:-:S06]  /*438b0*/  IMAD.IADD R89, R89, 0x1, R92 ;  /* 0x0000000159597824 */ /* 0x000fcc00078e025c */
[----:B------:R-:W3:Y:S01]  /*438c0*/  LDC R92, c[0x0][0x228] ;  /* 0x00008a00ff5c7b82 */ /* 0x000ee20000000800 */
[----:B------:R4:W-:Y:S01]  /*438d0*/  @P2 STG.E.U16 desc[UR60][R24.64], R27 ;  /* 0x0000001b18002986 */ /* 0x0009e2000c10153c */
[----:B-1----:R-:W-:-:S06]  /*438e0*/  ISETP.LT.AND P2, PT, R120, R37, !P1 ;  /* 0x000000257800720c */ /* 0x002fcc0004f41270 */
[----:B------:R-:W1:Y:S01]  /*438f0*/  LDC R26, c[0x0][0x228] ;  /* 0x00008a00ff1a7b82 */ /* 0x000e620000000800 */
[----:B----4-:R-:W-:-:S07]  /*43900*/  IMAD.WIDE R24, R89, 0x2, R2 ;  /* 0x0000000259187825 */ /* 0x010fce00078e0202 */
[----:B------:R-:W4:Y:S01]  /*43910*/  LDC R27, c[0x0][0x228] ;  /* 0x00008a00ff1b7b82 */ /* 0x000f220000000800 */
[----:B------:R0:W-:Y:S01]  /*43920*/  @P6 STG.E.U16 desc[UR60][R24.64], R94 ;  /* 0x0000005e18006986 */ /* 0x0001e2000c10153c */
[----:B------:R-:W-:Y:S02]  /*43930*/  ISETP.LT.AND P6, PT, R127, R36, !P1 ;  /* 0x000000247f00720c */ /* 0x000fe40004fc1270 */
[----:B------:R-:W-:Y:S01]  /*43940*/  PRMT R36, R94, 0x7632, R36 ;  /* 0x000076325e247816 */ /* 0x000fe20000000024 */
[----:B------:R-:W-:Y:S01]  /*43950*/  VIADD R37, R13, 0x16 ;  /* 0x000000160d257836 */ /* 0x000fe20000000000 */
[----:B0-----:R-:W-:Y:S02]  /*43960*/  ISETP.LT.AND P1, PT, R252, R12, !P1 ;  /* 0x0000000cfc00720c */ /* 0x001fe40004f21270 */
[----:B------:R-:W0:Y:S01]  /*43970*/  LDC R12, c[0x0][0x22c] ;  /* 0x00008b00ff0c7b82 */ /* 0x000e220000000800 */
[----:B------:R-:W-:-:S05]  /*43980*/  IMAD.WIDE R24, R89, 0x2, R14 ;  /* 0x0000000259187825 */ /* 0x000fca00078e020e */
[----:B------:R2:W-:Y:S01]  /*43990*/  @P2 STG.E.U16 desc[UR60][R24.64], R36 ;  /* 0x0000002418002986 */ /* 0x0005e2000c10153c */
[----:B------:R-:W-:Y:S02]  /*439a0*/  ISETP.GE.AND P2, PT, R37, R0, PT ;  /* 0x000000002500720c */ /* 0x000fe40003f46270 */
[----:B------:R-:W0:Y:S01]  /*439b0*/  LDC R0, c[0x0][0x228] ;  /* 0x00008a00ff007b82 */ /* 0x000e220000000800 */
[----:B------:R-:W-:-:S07]  /*439c0*/  PRMT R90, R38, 0x7632, R90 ;  /* 0x00007632265a7816 */ /* 0x000fce000000005a */
[----:B------:R-:W0:Y:S01]  /*439d0*/  LDC R37, c[0x0][0x228] ;  /* 0x00008a00ff257b82 */ /* 0x000e220000000800 */
[----:B--2---:R-:W-:-:S05]  /*439e0*/  IMAD.WIDE R24, R89, 0x2, R248 ;  /* 0x0000000259187825 */ /* 0x004fca00078e02f8 */
[----:B------:R2:W-:Y:S01]  /*439f0*/  @P6 STG.E.U16 desc[UR60][R24.64], R38 ;  /* 0x0000002618006986 */ /* 0x0005e2000c10153c */
[----:B---3--:R-:W-:Y:S01]  /*43a00*/  ISETP.LT.AND P6, PT, R11, R92, !P2 ;  /* 0x0000005c0b00720c */ /* 0x008fe200057c1270 */
[----:B------:R-:W3:Y:S01]  /*43a10*/  LDC R36, c[0x0][0x228] ;  /* 0x00008a00ff247b82 */ /* 0x000ee20000000800 */
[----:B--2---:R-:W-:-:S07]  /*43a20*/  IMAD.WIDE R24, R89, 0x2, R250 ;  /* 0x0000000259187825 */ /* 0x004fce00078e02fa */
[----:B------:R-:W2:Y:S01]  /*43a30*/  LDC R38, c[0x0][0x228] ;  /* 0x00008a00ff267b82 */ /* 0x000ea20000000800 */
[----:B------:R-:W-:Y:S01]  /*43a40*/  IMAD.IADD R89, R89, 0x1, R88 ;  /* 0x0000000159597824 */ /* 0x000fe200078e0258 */
[----:B------:R4:W-:Y:S01]  /*43a50*/  @P1 STG.E.U16 desc[UR60][R24.64], R90 ;  /* 0x0000005a18001986 */ /* 0x0009e2000c10153c */
[----:B-1----:R-:W-:-:S05]  /*43a60*/  ISETP.LT.AND P1, PT, R120, R26, !P2 ;  /* 0x0000001a7800720c */ /* 0x002fca0005721270 */
[----:B------:R-:W1:Y:S01]  /*43a70*/  LDC R88, c[0x0][0x248] ;  /* 0x00009200ff587b82 */ /* 0x000e620000000800 */
[----:B----4-:R-:W-:Y:S01]  /*43a80*/  IMAD.WIDE R24, R89, 0x2, R2 ;  /* 0x0000000259187825 */ /* 0x010fe200078e0202 */
[----:B------:R-:W-:-:S06]  /*43a90*/  PRMT R92, R99, 0x7632, R92 ;  /* 0x00007632635c7816 */ /* 0x000fcc000000005c */
[----:B------:R-:W4:Y:S01]  /*43aa0*/  LDC R90, c[0x0][0x228] ;  /* 0x00008a00ff5a7b82 */ /* 0x000f220000000800 */
[----:B------:R3:W-:Y:S01]  /*43ab0*/  @P6 STG.E.U16 desc[UR60][R24.64], R99 ;  /* 0x0000006318006986 */ /* 0x0007e2000c10153c */
[----:B------:R-:W-:Y:S01]  /*43ac0*/  ISETP.LT.AND P6, PT, R127, R27, !P2 ;  /* 0x0000001b7f00720c */ /* 0x000fe200057c1270 */
[----:B------:R-:W-:Y:S01]  /*43ad0*/  VIADD R27, R13, 0x17 ;  /* 0x000000170d1b7836 */ /* 0x000fe20000000000 */
[----:B0-----:R-:W-:Y:S02]  /*43ae0*/  ISETP.LT.AND P2, PT, R252, R0, !P2 ;  /* 0x00000000fc00720c */ /* 0x001fe40005741270 */
[----:B------:R-:W-:Y:S02]  /*43af0*/  PRMT R94, R91, 0x7632, R94 ;  /* 0x000076325b5e7816 */ /* 0x000fe4000000005e */
[----:B------:R-:W0:Y:S01]  /*43b00*/  LDC R0, c[0x0][0x248] ;  /* 0x00009200ff007b82 */ /* 0x000e220000000800 */
[----:B---3--:R-:W-:-:S05]  /*43b10*/  IMAD.WIDE R24, R89, 0x2, R14 ;  /* 0x0000000259187825 */ /* 0x008fca00078e020e */
[----:B------:R3:W-:Y:S01]  /*43b20*/  @P1 STG.E.U16 desc[UR60][R24.64], R92 ;  /* 0x0000005c18001986 */ /* 0x0007e2000c10153c */
[----:B------:R-:W-:Y:S01]  /*43b30*/  ISETP.GE.AND P1, PT, R27, R12, PT ;  /* 0x0000000c1b00720c */ /* 0x000fe20003f26270 */
[C---:B------:R-:W-:Y:S01]  /*43b40*/  IMAD.WIDE R26, R89.reuse, 0x2, R250 ;  /* 0x00000002591a7825 */ /* 0x040fe200078e02fa */
[----:B------:R-:W0:Y:S03]  /*43b50*/  LDC R12, c[0x0][0x22c] ;  /* 0x00008b00ff0c7b82 */ /* 0x000e260000000800 */
[----:B---3--:R-:W-:-:S05]  /*43b60*/  IMAD.WIDE R24, R89, 0x2, R248 ;  /* 0x0000000259187825 */ /* 0x008fca00078e02f8 */
[----:B------:R-:W3:Y:S01]  /*43b70*/  LDC R92, c[0x0][0x228] ;  /* 0x00008a00ff5c7b82 */ /* 0x000ee20000000800 */
[----:B------:R2:W-:Y:S01]  /*43b80*/  @P6 STG.E.U16 desc[UR60][R24.64], R91 ;  /* 0x0000005b18006986 */ /* 0x0005e2000c10153c */
[----:B------:R-:W-:Y:S01]  /*43b90*/  ISETP.LT.AND P6, PT, R11, R37, !P1 ;  /* 0x000000250b00720c */ /* 0x000fe20004fc1270 */
[----:B-1----:R-:W-:-:S05]  /*43ba0*/  IMAD.IADD R89, R89, 0x1, R88 ;  /* 0x0000000159597824 */ /* 0x002fca00078e0258 */
[----:B------:R-:W1:Y:S01]  /*43bb0*/  LDC R88, c[0x0][0x228] ;  /* 0x00008a00ff587b82 */ /* 0x000e620000000800 */
[----:B------:R4:W-:Y:S01]  /*43bc0*/  @P2 STG.E.U16 desc[UR60][R26.64], R94 ;  /* 0x0000005e1a002986 */ /* 0x0009e2000c10153c */
[----:B------:R-:W-:Y:S01]  /*43bd0*/  ISETP.LT.AND P2, PT, R120, R36, !P1 ;  /* 0x000000247800720c */ /* 0x000fe20004f41270 */
[----:B------:R-:W-:-:S04]  /*43be0*/  IMAD.WIDE R36, R89, 0x2, R2 ;  /* 0x0000000259247825 */ /* 0x000fc800078e0202 */
[----:B------:R-:W-:Y:S01]  /*43bf0*/  VIADD R93, R13, 0x18 ;  /* 0x000000180d5d7836 */ /* 0x000fe20000000000 */
[----:B--2---:R-:W2:Y:S01]  /*43c00*/  LDC R91, c[0x0][0x228] ;  /* 0x00008a00ff5b7b82 */ /* 0x004ea20000000800 */
[----:B------:R0:W-:Y:S01]  /*43c10*/  @P6 STG.E.U16 desc[UR60][R36.64], R95 ;  /* 0x0000005f24006986 */ /* 0x0001e2000c10153c */
[----:B------:R-:W-:Y:S01]  /*43c20*/  ISETP.LT.AND P6, PT, R127, R38, !P1 ;  /* 0x000000267f00720c */ /* 0x000fe20004fc1270 */
[----:B------:R-:W-:Y:S01]  /*43c30*/  IMAD.WIDE R24, R89, 0x2, R14 ;  /* 0x0000000259187825 */ /* 0x000fe200078e020e */
[----:B----4-:R-:W-:-:S04]  /*43c40*/  PRMT R27, R95, 0x7632, R27 ;  /* 0x000076325f1b7816 */ /* 0x010fc8000000001b */
[----:B------:R-:W4:Y:S01]  /*43c50*/  LDC R38, c[0x0][0x228] ;  /* 0x00008a00ff267b82 */ /* 0x000f220000000800 */
[----:B------:R0:W-:Y:S01]  /*43c60*/  @P2 STG.E.U16 desc[UR60][R24.64], R27 ;  /* 0x0000001b18002986 */ /* 0x0001e2000c10153c */
[----:B------:R-:W-:Y:S02]  /*43c70*/  ISETP.LT.AND P1, PT, R252, R90, !P1 ;  /* 0x0000005afc00720c */ /* 0x000fe40004f21270 */
[----:B0-----:R-:W-:Y:S01]  /*43c80*/  ISETP.GE.AND P2, PT, R93, R12, PT ;  /* 0x0000000c5d00720c */ /* 0x001fe20003f46270 */
[----:B------:R-:W-:-:S03]  /*43c90*/  IMAD.WIDE R36, R89, 0x2, R250 ;  /* 0x0000000259247825 */ /* 0x000fc600078e02fa */
[----:B------:R-:W0:Y:S01]  /*43ca0*/  LDC R12, c[0x0][0x22c] ;  /* 0x00008b00ff0c7b82 */ /* 0x000e220000000800 */
[----:B------:R-:W-:Y:S01]  /*43cb0*/  IMAD.WIDE R26, R89, 0x2, R248 ;  /* 0x00000002591a7825 */ /* 0x000fe200078e02f8 */
[----:B------:R-:W-:-:S06]  /*43cc0*/  PRMT R25, R39, 0x7632, R25 ;  /* 0x0000763227197816 */ /* 0x000fcc0000000019 */
[----:B------:R-:W3:Y:S01]  /*43cd0*/  LDC R90, c[0x0][0x228] ;  /* 0x00008a00ff5a7b82 */ /* 0x000ee20000000800 */
[----:B------:R-:W-:Y:S01]  /*43ce0*/  @P6 STG.E.U16 desc[UR60][R26.64], R39 ;  /* 0x000000271a006986 */ /* 0x000fe2000c10153c */
[----:B-1----:R-:W-:-:S06]  /*43cf0*/  ISETP.LT.AND P6, PT, R11, R88, !P2 ;  /* 0x000000580b00720c */ /* 0x002fcc00057c1270 */
[----:B------:R-:W1:Y:S01]  /*43d00*/  LDC R88, c[0x0][0x228] ;  /* 0x00008a00ff587b82 */ /* 0x000e620000000800 */
[----:B------:R-:W-:Y:S01]  /*43d10*/  IMAD.IADD R89, R89, 0x1, R0 ;  /* 0x0000000159597824 */ /* 0x000fe200078e0200 */
[----:B------:R2:W-:Y:S01]  /*43d20*/  @P1 STG.E.U16 desc[UR60][R36.64], R25 ;  /* 0x0000001924001986 */ /* 0x0005e2000c10153c */
[----:B----4-:R-:W-:-:S05]  /*43d30*/  ISETP.LT.AND P1, PT, R120, R38, !P2 ;  /* 0x000000267800720c */ /* 0x010fca0005721270 */
[----:B------:R-:W4:Y:S01]  /*43d40*/  LDC R0, c[0x0][0x248] ;  /* 0x00009200ff007b82 */ /* 0x000f220000000800 */
[----:B--2---:R-:W-:Y:S01]  /*43d50*/  IMAD.WIDE R24, R89, 0x2, R2 ;  /* 0x0000000259187825 */ /* 0x004fe200078e0202 */
[----:B------:R-:W-:-:S06]  /*43d60*/  PRMT R37, R32, 0x7632, R37 ;  /* 0x0000763220257816 */ /* 0x000fcc0000000025 */
[----:B------:R-:W2:Y:S01]  /*43d70*/  LDC R93, c[0x0][0x228] ;  /* 0x00008a00ff5d7b82 */ /* 0x000ea20000000800 */
[----:B------:R3:W-:Y:S01]  /*43d80*/  @P6 STG.E.U16 desc[UR60][R24.64], R32 ;  /* 0x0000002018006986 */ /* 0x0007e2000c10153c */
[----:B------:R-:W-:Y:S01]  /*43d90*/  ISETP.LT.AND P6, PT, R127, R91, !P2 ;  /* 0x0000005b7f00720c */ /* 0x000fe200057c1270 */
[----:B------:R-:W-:-:S04]  /*43da0*/  IMAD.WIDE R26, R89, 0x2, R14 ;  /* 0x00000002591a7825 */ /* 0x000fc800078e020e */
[----:B------:R-:W-:Y:S01]  /*43db0*/  VIADD R39, R13, 0x19 ;  /* 0x000000190d277836 */ /* 0x000fe20000000000 */
[----:B------:R3:W-:Y:S01]  /*43dc0*/  @P1 STG.E.U16 desc[UR60][R26.64], R37 ;  /* 0x000000251a001986 */ /* 0x0007e2000c10153c */
[----:B-1----:R-:W-:Y:S02]  /*43dd0*/  ISETP.LT.AND P2, PT, R252, R88, !P2 ;  /* 0x00000058fc00720c */ /* 0x002fe40005741270 */
[----:B------:R-:W1:Y:S01]  /*43de0*/  LDC R88, c[0x0][0x228] ;  /* 0x00008a00ff587b82 */ /* 0x000e620000000800 */
[----:B0-----:R-:W-:-:S07]  /*43df0*/  ISETP.GE.AND P1, PT, R39, R12, PT ;  /* 0x0000000c2700720c */ /* 0x001fce0003f26270 */
[----:B---3--:R-:W0:Y:S01]  /*43e00*/  LDC R32, c[0x0][0x228] ;  /* 0x00008a00ff207b82 */ /* 0x008e220000000800 */
[----:B------:R-:W-:-:S05]  /*43e10*/  IMAD.WIDE R36, R89, 0x2, R248 ;  /* 0x0000000259247825 */ /* 0x000fca00078e02f8 */
[----:B------:R3:W-:Y:S01]  /*43e20*/  @P6 STG.E.U16 desc[UR60][R36.64], R28 ;  /* 0x0000001c24006986 */ /* 0x0007e2000c10153c */
[----:B------:R-:W-:Y:S01]  /*43e30*/  ISETP.LT.AND P6, PT, R11, R90, !P1 ;  /* 0x0000005a0b00720c */ /* 0x000fe20004fc1270 */
[----:B------:R-:W1:Y:S01]  /*43e40*/  LDC R12, c[0x0][0x22c] ;  /* 0x00008b00ff0c7b82 */ /* 0x000e620000000800 */
[----:B------:R-:W-:Y:S01]  /*43e50*/  PRMT R27, R28, 0x7632, R27 ;  /* 0x000076321c1b7816 */ /* 0x000fe2000000001b */
[C---:B----4-:R-:W-:Y:S02]  /*43e60*/  IMAD.IADD R91, R89.reuse, 0x1, R0 ;  /* 0x00000001595b7824 */ /* 0x050fe400078e0200 */
[----:B------:R-:W-:-:S04]  /*43e70*/  IMAD.WIDE R38, R89, 0x2, R250 ;  /* 0x0000000259267825 */ /* 0x000fc800078e02fa */
[----:B------:R-:W-:Y:S01]  /*43e80*/  IMAD.WIDE R24, R91, 0x2, R2 ;  /* 0x000000025b187825 */ /* 0x000fe200078e0202 */
[----:B------:R-:W4:Y:S01]  /*43e90*/  LDC R0, c[0x0][0x248] ;  /* 0x00009200ff007b82 */ /* 0x000f220000000800 */
[----:B------:R3:W-:Y:S01]  /*43ea0*/  @P2 STG.E.U16 desc[UR60][R38.64], R27 ;  /* 0x0000001b26002986 */ /* 0x0007e2000c10153c */
[----:B------:R-:W-:-:S03]  /*43eb0*/  ISETP.LT.AND P2, PT, R120, R92, !P1 ;  /* 0x0000005c7800720c */ /* 0x000fc60004f41270 */
[----:B------:R3:W-:Y:S01]  /*43ec0*/  @P6 STG.E.U16 desc[UR60][R24.64], R104 ;  /* 0x0000006818006986 */ /* 0x0007e2000c10153c */
[----:B--2---:R-:W-:Y:S02]  /*43ed0*/  ISETP.LT.AND P6, PT, R127, R93, !P1 ;  /* 0x0000005d7f00720c */ /* 0x004fe40004fc1270 */
[----:B---3--:R-:W2:Y:S01]  /*43ee0*/  LDC R28, c[0x0][0x228] ;  /* 0x00008a00ff1c7b82 */ /* 0x008ea20000000800 */
[----:B------:R-:W-:Y:S02]  /*43ef0*/  VIADD R93, R13, 0x1a ;  /* 0x0000001a0d5d7836 */ /* 0x000fe40000000000 */
[----:B------:R-:W-:-:S05]  /*43f00*/  IMAD.WIDE R26, R91, 0x2, R14 ;  /* 0x000000025b1a7825 */ /* 0x000fca00078e020e */
[----:B------:R-:W3:Y:S01]  /*43f10*/  LDC R89, c[0x0][0x228] ;  /* 0x00008a00ff597b82 */ /* 0x000ee20000000800 */
[----:B------:R-:W-:Y:S01]  /*43f20*/  PRMT R25, R104, 0x7632, R25 ;  /* 0x0000763268197816 */ /* 0x000fe20000000019 */
[----:B------:R-:W-:Y:S01]  /*43f30*/  IMAD.WIDE R36, R91, 0x2, R248 ;  /* 0x000000025b247825 */ /* 0x000fe200078e02f8 */
[----:B0-----:R-:W-:-:S03]  /*43f40*/  ISETP.LT.AND P1, PT, R252, R32, !P1 ;  /* 0x00000020fc00720c */ /* 0x001fc60004f21270 */
[----:B------:R0:W-:Y:S01]  /*43f50*/  @P2 STG.E.U16 desc[UR60][R26.64], R25 ;  /* 0x000000191a002986 */ /* 0x0001e2000c10153c */
[----:B-1----:R-:W-:Y:S01]  /*43f60*/  ISETP.GE.AND P2, PT, R93, R12, PT ;  /* 0x0000000c5d00720c */ /* 0x002fe20003f46270 */
[----:B------:R-:W1:Y:S02]  /*43f70*/  LDC R32, c[0x0][0x228] ;  /* 0x00008a00ff207b82 */ /* 0x000e640000000800 */
[----:B------:R-:W-:Y:S01]  /*43f80*/  @P6 STG.E.U16 desc[UR60][R36.64], R108 ;  /* 0x0000006c24006986 */ /* 0x000fe2000c10153c */
[----:B------:R-:W-:-:S05]  /*43f90*/  ISETP.LT.AND P6, PT, R11, R88, !P2 ;  /* 0x000000580b00720c */ /* 0x000fca00057c1270 */
[----:B------:R-:W1:Y:S01]  /*43fa0*/  LDC R12, c[0x0][0x22c] ;  /* 0x00008b00ff0c7b82 */ /* 0x000e620000000800 */
[----:B0-----:R-:W-:Y:S01]  /*43fb0*/  PRMT R27, R108, 0x7632, R27 ;  /* 0x000076326c1b7816 */ /* 0x001fe2000000001b */
[----:B------:R-:W-:-:S04]  /*43fc0*/  IMAD.WIDE R24, R91, 0x2, R250 ;  /* 0x000000025b187825 */ /* 0x000fc800078e02fa */
[----:B----4-:R-:W-:Y:S02]  /*43fd0*/  IMAD.IADD R91, R91, 0x1, R0 ;  /* 0x000000015b5b7824 */ /* 0x010fe400078e0200 */
[----:B------:R-:W0:Y:S01]  /*43fe0*/  LDC R38, c[0x0][0x228] ;  /* 0x00008a00ff267b82 */ /* 0x000e220000000800 */
[----:B------:R4:W-:Y:S01]  /*43ff0*/  @P1 STG.E.U16 desc[UR60][R24.64], R27 ;  /* 0x0000001b18001986 */ /* 0x0009e2000c10153c */
[----:B--2---:R-:W-:-:S06]  /*44000*/  ISETP.LT.AND P1, PT, R120, R28, !P2 ;  /* 0x0000001c7800720c */ /* 0x004fcc0005721270 */
[----:B------:R-:W2:Y:S01]  /*44010*/  LDC R0, c[0x0][0x248] ;  /* 0x00009200ff007b82 */ /* 0x000ea20000000800 */
[----:B----4-:R-:W-:-:S07]  /*44020*/  IMAD.WIDE R26, R91, 0x2, R2 ;  /* 0x000000025b1a7825 */ /* 0x010fce00078e0202 */
[----:B------:R-:W4:Y:S01]  /*44030*/  LDC R28, c[0x0][0x228] ;  /* 0x00008a00ff1c7b82 */ /* 0x000f220000000800 */
[----:B------:R1:W-:Y:S01]  /*44040*/  @P6 STG.E.U16 desc[UR60][R26.64], R33 ;  /* 0x000000211a006986 */ /* 0x0003e2000c10153c */
[----:B---3--:R-:W-:Y:S01]  /*44050*/  ISETP.LT.AND P6, PT, R127, R89, !P2 ;  /* 0x000000597f00720c */ /* 0x008fe200057c1270 */
[----:B------:R-:W-:Y:S01]  /*44060*/  IMAD.WIDE R36, R91, 0x2, R14 ;  /* 0x000000025b247825 */ /* 0x000fe200078e020e */
[----:B------:R-:W-:-:S03]  /*44070*/  PRMT R25, R33, 0x7632, R25 ;  /* 0x0000763221197816 */ /* 0x000fc60000000019 */
[----:B------:R-:W-:Y:S01]  /*44080*/  VIADD R89, R13, 0x1b ;  /* 0x0000001b0d597836 */ /* 0x000fe20000000000 */
[----:B------:R-:W3:Y:S01]  /*44090*/  LDC R39, c[0x0][0x228] ;  /* 0x00008a00ff277b82 */ /* 0x000ee20000000800 */
[----:B------:R0:W-:Y:S01]  /*440a0*/  @P1 STG.E.U16 desc[UR60][R36.64], R25 ;  /* 0x0000001924001986 */ /* 0x0001e2000c10153c */
[----:B-1----:R-:W-:Y:S02]  /*440b0*/  ISETP.LT.AND P2, PT, R252, R32, !P2 ;  /* 0x00000020fc00720c */ /* 0x002fe40005741270 */
[----:B------:R-:W-:Y:S01]  /*440c0*/  ISETP.GE.AND P1, PT, R89, R12, PT ;  /* 0x0000000c5900720c */ /* 0x000fe20003f26270 */
[----:B------:R-:W-:Y:S01]  /*440d0*/  IMAD.WIDE R26, R91, 0x2, R250 ;  /* 0x000000025b1a7825 */ /* 0x000fe200078e02fa */
[----:B------:R-:W-:Y:S02]  /*440e0*/  PRMT R33, R29, 0x7632, R33 ;  /* 0x000076321d217816 */ /* 0x000fe40000000021 */
[----:B------:R-:W1:Y:S01]  /*440f0*/  LDC R12, c[0x0][0x22c] ;  /* 0x00008b00ff0c7b82 */ /* 0x000e620000000800 */
[----:B0-----:R-:W-:-:S07]  /*44100*/  IMAD.WIDE R24, R91, 0x2, R248 ;  /* 0x000000025b187825 */ /* 0x001fce00078e02f8 */
[----:B------:R-:W0:Y:S01]  /*44110*/  LDC R36, c[0x0][0x228] ;  /* 0x00008a00ff247b82 */ /* 0x000e220000000800 */
[----:B------:R-:W-:Y:S01]  /*44120*/  @P6 STG.E.U16 desc[UR60][R24.64], R29 ;  /* 0x0000001d18006986 */ /* 0x000fe2000c10153c */
[----:B------:R-:W-:Y:S01]  /*44130*/  ISETP.LT.AND P6, PT, R11, R38, !P1 ;  /* 0x000000260b00720c */ /* 0x000fe20004fc1270 */
[----:B--2---:R-:W-:-:S05]  /*44140*/  IMAD.IADD R91, R91, 0x1, R0 ;  /* 0x000000015b5b7824 */ /* 0x004fca00078e0200 */
[----:B------:R-:W2:Y:S01]  /*44150*/  LDC R38, c[0x0][0x228] ;  /* 0x00008a00ff267b82 */ /* 0x000ea20000000800 */
[----:B------:R3:W-:Y:S01]  /*44160*/  @P2 STG.E.U16 desc[UR60][R26.64], R33 ;  /* 0x000000211a002986 */ /* 0x0007e2000c10153c */
[----:B----4-:R-:W-:-:S06]  /*44170*/  ISETP.LT.AND P2, PT, R120, R28, !P1 ;  /* 0x0000001c7800720c */ /* 0x010fcc0004f41270 */
[----:B------:R-:W4:Y:S01]  /*44180*/  LDC R0, c[0x0][0x248] ;  /* 0x00009200ff007b82 */ /* 0x000f220000000800 */
[----:B---3--:R-:W-:Y:S01]  /*44190*/  IMAD.WIDE R32, R91, 0x2, R2 ;  /* 0x000000025b207825 */ /* 0x008fe200078e0202 */
[----:B------:R-:W-:-:S06]  /*441a0*/  PRMT R27, R105, 0x7632, R27 ;  /* 0x00007632691b7816 */ /* 0x000fcc000000001b */
[----:B------:R-:W3:Y:S01]  /*441b0*/  LDC R37, c[0x0][0x228] ;  /* 0x00008a00ff257b82 */ /* 0x000ee20000000800 */
[----:B------:R1:W-:Y:S01]  /*441c0*/  @P6 STG.E.U16 desc[UR60][R32.64], R105 ;  /* 0x0000006920006986 */ /* 0x0003e2000c10153c */
[----:B------:R-:W-:Y:S01]  /*441d0*/  ISETP.LT.AND P6, PT, R127, R39, !P1 ;  /* 0x000000277f00720c */ /* 0x000fe20004fc1270 */
[----:B------:R-:W-:-:S05]  /*441e0*/  IMAD.WIDE R24, R91, 0x2, R14 ;  /* 0x000000025b187825 */ /* 0x000fca00078e020e */
[----:B------:R-:W3:Y:S01]  /*441f0*/  LDC R39, c[0x0][0x228] ;  /* 0x00008a00ff277b82 */ /* 0x000ee20000000800 */
[----:B------:R-:W-:Y:S01]  /*44200*/  VIADD R29, R13, 0x1c ;  /* 0x0000001c0d1d7836 */ /* 0x000fe20000000000 */
[----:B------:R0:W-:Y:S01]  /*44210*/  @P2 STG.E.U16 desc[UR60][R24.64], R27 ;  /* 0x0000001b18002986 */ /* 0x0001e2000c10153c */
[----:B--2---:R-:W-:-:S03]  /*44220*/  ISETP.LT.AND P1, PT, R252, R38, !P1 ;  /* 0x00000026fc00720c */ /* 0x004fc60004f21270 */
[----:B-1----:R-:W-:Y:S02]  /*44230*/  ISETP.GE.AND P2, PT, R29, R12, PT ;  /* 0x0000000c1d00720c */ /* 0x002fe40003f46270 */
[----:B------:R-:W1:Y:S01]  /*44240*/  LDC R32, c[0x0][0x228] ;  /* 0x00008a00ff207b82 */ /* 0x000e620000000800 */
[----:B0-----:R-:W-:-:S07]  /*44250*/  IMAD.WIDE R26, R91, 0x2, R248 ;  /* 0x000000025b1a7825 */ /* 0x001fce00078e02f8 */
[----:B------:R-:W0:Y:S01]  /*44260*/  LDC R12, c[0x0][0x22c] ;  /* 0x00008b00ff0c7b82 */ /* 0x000e220000000800 */
[----:B------:R2:W-:Y:S01]  /*44270*/  @P6 STG.E.U16 desc[UR60][R26.64], R109 ;  /* 0x0000006d1a006986 */ /* 0x0005e2000c10153c */
[----:B------:R-:W-:Y:S01]  /*44280*/  ISETP.LT.AND P6, PT, R11, R36, !P2 ;  /* 0x000000240b00720c */ /* 0x000fe200057c1270 */
[----:B----4-:R-:W-:Y:S01]  /*44290*/  IMAD.IADD R33, R91, 0x1, R0 ;  /* 0x000000015b217824 */ /* 0x010fe200078e0200 */
[----:B------:R-:W-:Y:S01]  /*442a0*/  PRMT R88, R109, 0x7632, R88 ;  /* 0x000076326d587816 */ /* 0x000fe20000000058 */
[----:B------:R-:W-:-:S03]  /*442b0*/  IMAD.WIDE R28, R91, 0x2, R250 ;  /* 0x000000025b1c7825 */ /* 0x000fc600078e02fa */
[----:B------:R-:W4:Y:S01]  /*442c0*/  LDC R36, c[0x0][0x228] ;  /* 0x00008a00ff247b82 */ /* 0x000f220000000800 */
[----:B------:R-:W-:Y:S01]  /*442d0*/  IMAD.WIDE R24, R33, 0x2, R2 ;  /* 0x0000000221187825 */ /* 0x000fe200078e0202 */
[----:B------:R-:W-:Y:S01]  /*442e0*/  @P1 STG.E.U16 desc[UR60][R28.64], R88 ;  /* 0x000000581c001986 */ /* 0x000fe2000c10153c */
[----:B---3--:R-:W-:-:S05]  /*442f0*/  ISETP.LT.AND P1, PT, R120, R37, !P2 ;  /* 0x000000257800720c */ /* 0x008fca0005721270 */
[----:B------:R-:W3:Y:S01]  /*44300*/  LDC R0, c[0x0][0x248] ;  /* 0x00009200ff007b82 */ /* 0x000ee20000000800 */
[----:B------:R2:W-:Y:S01]  /*44310*/  @P6 STG.E.U16 desc[UR60][R24.64], R34 ;  /* 0x0000002218006986 */ /* 0x0005e2000c10153c */
[----:B------:R-:W-:-:S06]  /*44320*/  ISETP.LT.AND P6, PT, R127, R39, !P2 ;  /* 0x000000277f00720c */ /* 0x000fcc00057c1270 */
[----:B------:R-:W3:Y:S01]  /*44330*/  LDC R38, c[0x0][0x228] ;  /* 0x00008a00ff267b82 */ /* 0x000ee20000000800 */
[----:B--2---:R-:W-:Y:S01]  /*44340*/  IMAD.WIDE R26, R33, 0x2, R14 ;  /* 0x00000002211a7825 */ /* 0x004fe200078e020e */
[----:B------:R-:W-:-:S03]  /*44350*/  PRMT R25, R34, 0x7632, R25 ;  /* 0x0000763222197816 */ /* 0x000fc60000000019 */
[----:B------:R-:W-:-:S03]  /*44360*/  VIADD R37, R13, 0x1d ;  /* 0x0000001d0d257836 */ /* 0x000fc60000000000 */
[----:B------:R-:W2:Y:S01]  /*44370*/  LDC R39, c[0x0][0x228] ;  /* 0x00008a00ff277b82 */ /* 0x000ea20000000800 */
[----:B-1----:R-:W-:Y:S01]  /*44380*/  ISETP.LT.AND P2, PT, R252, R32, !P2 ;  /* 0x00000020fc00720c */ /* 0x002fe20005741270 */
[----:B------:R-:W-:Y:S01]  /*44390*/  IMAD.WIDE R28, R33, 0x2, R248 ;  /* 0x00000002211c7825 */ /* 0x000fe200078e02f8 */
[----:B------:R1:W-:Y:S01]  /*443a0*/  @P1 STG.E.U16 desc[UR60][R26.64], R25 ;  /* 0x000000191a001986 */ /* 0x0003e2000c10153c */
[----:B0-----:R-:W-:-:S03]  /*443b0*/  ISETP.GE.AND P1, PT, R37, R12, PT ;  /* 0x0000000c2500720c */ /* 0x001fc60003f26270 */
[----:B------:R0:W-:Y:S01]  /*443c0*/  @P6 STG.E.U16 desc[UR60][R28.64], R30 ;  /* 0x0000001e1c006986 */ /* 0x0001e2000c10153c */
[----:B------:R-:W0:Y:S01]  /*443d0*/  LDC R34, c[0x0][0x228] ;  /* 0x00008a00ff227b82 */ /* 0x000e220000000800 */
[----:B----4-:R-:W-:Y:S01]  /*443e0*/  ISETP.LT.AND P6, PT, R11, R36, !P1 ;  /* 0x000000240b00720c */ /* 0x010fe20004fc1270 */
[----:B---3--:R-:W-:-:S06]  /*443f0*/  IMAD.IADD R37, R33, 0x1, R0 ;  /* 0x0000000121257824 */ /* 0x008fcc00078e0200 */
[----:B------:R-:W3:Y:S01]  /*44400*/  LDC R12, c[0x0][0x22c] ;  /* 0x00008b00ff0c7b82 */ /* 0x000ee20000000800 */
[----:B-1----:R-:W-:Y:S01]  /*44410*/  PRMT R27, R30, 0x7632, R27 ;  /* 0x000076321e1b7816 */ /* 0x002fe2000000001b */
[----:B------:R-:W-:-:S06]  /*44420*/  IMAD.WIDE R24, R33, 0x2, R250 ;  /* 0x0000000221187825 */ /* 0x000fcc00078e02fa */
[----:B------:R-:W1:Y:S01]  /*44430*/  LDC R36, c[0x0][0x228] ;  /* 0x00008a00ff247b82 */ /* 0x000e620000000800 */
[----:B------:R4:W-:Y:S01]  /*44440*/  @P2 STG.E.U16 desc[UR60][R24.64], R27 ;  /* 0x0000001b18002986 */ /* 0x0009e2000c10153c */
[----:B------:R-:W-:Y:S01]  /*44450*/  ISETP.LT.AND P2, PT, R120, R38, !P1 ;  /* 0x000000267800720c */ /* 0x000fe20004f41270 */
[----:B------:R-:W-:-:S05]  /*44460*/  IMAD.WIDE R32, R37, 0x2, R2 ;  /* 0x0000000225207825 */ /* 0x000fca00078e0202 */
[----:B------:R-:W1:Y:S01]  /*44470*/  LDC R0, c[0x0][0x248] ;  /* 0x00009200ff007b82 */ /* 0x000e620000000800 */
[----:B------:R3:W-:Y:S01]  /*44480*/  @P6 STG.E.U16 desc[UR60][R32.64], R106 ;  /* 0x0000006a20006986 */ /* 0x0007e2000c10153c */
[----:B--2---:R-:W-:-:S06]  /*44490*/  ISETP.LT.AND P6, PT, R127, R39, !P1 ;  /* 0x000000277f00720c */ /* 0x004fcc0004fc1270 */
[----:B0-----:R-:W0:Y:S01]  /*444a0*/  LDC R30, c[0x0][0x228] ;  /* 0x00008a00ff1e7b82 */ /* 0x001e220000000800 */
[----:B----4-:R-:W-:Y:S01]  /*444b0*/  PRMT R25, R106, 0x7632, R25 ;  /* 0x000076326a197816 */ /* 0x010fe20000000019 */
[----:B------:R-:W-:Y:S01]  /*444c0*/  IMAD.WIDE R26, R37, 0x2, R14 ;  /* 0x00000002251a7825 */ /* 0x000fe200078e020e */
[----:B------:R-:W-:-:S03]  /*444d0*/  ISETP.LT.AND P1, PT, R252, R34, !P1 ;  /* 0x00000022fc00720c */ /* 0x000fc60004f21270 */
[----:B------:R-:W-:Y:S02]  /*444e0*/  VIADD R29, R13, 0x1e ;  /* 0x0000001e0d1d7836 */ /* 0x000fe40000000000 */
[----:B------:R-:W2:Y:S01]  /*444f0*/  LDC R38, c[0x0][0x228] ;  /* 0x00008a00ff267b82 */ /* 0x000ea20000000800 */
[----:B------:R4:W-:Y:S02]  /*44500*/  @P2 STG.E.U16 desc[UR60][R26.64], R25 ;  /* 0x000000191a002986 */ /* 0x0009e4000c10153c */
[----:B---3--:R-:W-:-:S05]  /*44510*/  ISETP.GE.AND P2, PT, R29, R12, PT ;  /* 0x0000000c1d00720c */ /* 0x008fca0003f46270 */
[----:B------:R-:W3:Y:S01]  /*44520*/  LDC R32, c[0x0][0x228] ;  /* 0x00008a00ff207b82 */ /* 0x000ee20000000800 */
[----:B----4-:R-:W-:Y:S01]  /*44530*/  IMAD.WIDE R24, R37, 0x2, R248 ;  /* 0x0000000225187825 */ /* 0x010fe200078e02f8 */
[----:B------:R-:W-:-:S06]  /*44540*/  PRMT R29, R110, 0x7632, R29 ;  /* 0x000076326e1d7816 */ /* 0x000fcc000000001d */
[----:B------:R-:W4:Y:S01]  /*44550*/  LDC R12, c[0x0][0x22c] ;  /* 0x00008b00ff0c7b82 */ /* 0x000f220000000800 */
[----:B------:R-:W-:Y:S01]  /*44560*/  @P6 STG.E.U16 desc[UR60][R24.64], R110 ;  /* 0x0000006e18006986 */ /* 0x000fe2000c10153c */
[----:B-1----:R-:W-:Y:S01]  /*44570*/  ISETP.LT.AND P6, PT, R11, R36, !P2 ;  /* 0x000000240b00720c */ /* 0x002fe200057c1270 */
[----:B------:R-:W-:-:S04]  /*44580*/  IMAD.WIDE R26, R37, 0x2, R250 ;  /* 0x00000002251a7825 */ /* 0x000fc800078e02fa */
[----:B------:R-:W-:Y:S01]  /*44590*/  IMAD.IADD R37, R37, 0x1, R0 ;  /* 0x0000000125257824 */ /* 0x000fe200078e0200 */
[----:B------:R-:W1:Y:S01]  /*445a0*/  LDC R33, c[0x0][0x228] ;  /* 0x00008a00ff217b82 */ /* 0x000e620000000800 */
[----:B------:R2:W-:Y:S01]  /*445b0*/  @P1 STG.E.U16 desc[UR60][R26.64], R29 ;  /* 0x0000001d1a001986 */ /* 0x0005e2000c10153c */
[----:B0-----:R-:W-:-:S06]  /*445c0*/  ISETP.LT.AND P1, PT, R120, R30, !P2 ;  /* 0x0000001e7800720c */ /* 0x001fcc0005721270 */
[----:B------:R-:W0:Y:S01]  /*445d0*/  LDC R0, c[0x0][0x248] ;  /* 0x00009200ff007b82 */ /* 0x000e220000000800 */
[----:B--2---:R-:W-:-:S07]  /*445e0*/  IMAD.WIDE R28, R37, 0x2, R2 ;  /* 0x00000002251c7825 */ /* 0x004fce00078e0202 */
[----:B------:R-:W2:Y:S01]  /*445f0*/  LDC R30, c[0x0][0x228] ;  /* 0x00008a00ff1e7b82 */ /* 0x000ea20000000800 */
[----:B------:R-:W-:Y:S01]  /*44600*/  @P6 STG.E.U16 desc[UR60][R28.64], R35 ;  /* 0x000000231c006986 */ /* 0x000fe2000c10153c */
[----:B------:R-:W-:Y:S01]  /*44610*/  ISETP.LT.AND P6, PT, R127, R38, !P2 ;  /* 0x000000267f00720c */ /* 0x000fe200057c1270 */
[----:B------:R-:W-:Y:S01]  /*44620*/  IMAD.WIDE R24, R37, 0x2, R14 ;  /* 0x0000000225187825 */ /* 0x000fe200078e020e */
[----:B------:R-:W-:-:S04]  /*44630*/  PRMT R27, R35, 0x7632, R27 ;  /* 0x00007632231b7816 */ /* 0x000fc8000000001b */
[----:B------:R-:W2:Y:S01]  /*44640*/  LDC R34, c[0x0][0x228] ;  /* 0x00008a00ff227b82 */ /* 0x000ea20000000800 */
[----:B------:R-:W-:Y:S01]  /*44650*/  VIADD R39, R13, 0x1f ;  /* 0x0000001f0d277836 */ /* 0x000fe20000000000 */
[----:B------:R4:W-:Y:S01]  /*44660*/  @P1 STG.E.U16 desc[UR60][R24.64], R27 ;  /* 0x0000001b18001986 */ /* 0x0009e2000c10153c */
[----:B---3--:R-:W-:-:S03]  /*44670*/  ISETP.LT.AND P2, PT, R252, R32, !P2 ;  /* 0x00000020fc00720c */ /* 0x008fc60005741270 */
[----:B----4-:R-:W-:Y:S02]  /*44680*/  ISETP.GE.AND P1, PT, R39, R12, PT ;  /* 0x0000000c2700720c */ /* 0x010fe40003f26270 */
[----:B------:R-:W3:Y:S01]  /*44690*/  LDC R32, c[0x0][0x228] ;  /* 0x00008a00ff207b82 */ /* 0x000ee20000000800 */
[----:B------:R-:W-:-:S07]  /*446a0*/  IMAD.WIDE R26, R37, 0x2, R248 ;  /* 0x00000002251a7825 */ /* 0x000fce00078e02f8 */
[----:B------:R-:W4:Y:S01]  /*446b0*/  LDC R12, c[0x0][0x22c] ;  /* 0x00008b00ff0c7b82 */ /* 0x000f220000000800 */
[----:B------:R-:W-:Y:S01]  /*446c0*/  @P6 STG.E.U16 desc[UR60][R26.64], R31 ;  /* 0x0000001f1a006986 */ /* 0x000fe2000c10153c */
[----:B-1----:R-:W-:Y:S01]  /*446d0*/  ISETP.LT.AND P6, PT, R11, R33, !P1 ;  /* 0x000000210b00720c */ /* 0x002fe20004fc1270 */
[----:B------:R-:W-:Y:S01]  /*446e0*/  IMAD.WIDE R28, R37, 0x2, R250 ;  /* 0x00000002251c7825 */ /* 0x000fe200078e02fa */
[----:B------:R-:W-:-:S04]  /*446f0*/  PRMT R25, R31, 0x7632, R25 ;  /* 0x000076321f197816 */ /* 0x000fc80000000019 */
[----:B------:R-:W1:Y:S01]  /*44700*/  LDC R33, c[0x0][0x228] ;  /* 0x00008a00ff217b82 */ /* 0x000e620000000800 */
[----:B0-----:R-:W-:Y:S01]  /*44710*/  IMAD.IADD R37, R37, 0x1, R0 ;  /* 0x0000000125257824 */ /* 0x001fe200078e0200 */
[----:B------:R0:W-:Y:S01]  /*44720*/  @P2 STG.E.U16 desc[UR60][R28.64], R25 ;  /* 0x000000191c002986 */ /* 0x0001e2000c10153c */
[----:B--2---:R-:W-:-:S05]  /*44730*/  ISETP.LT.AND P2, PT, R120, R30, !P1 ;  /* 0x0000001e7800720c */ /* 0x004fca0004f41270 */
[----:B------:R-:W2:Y:S01]  /*44740*/  LDC R0, c[0x0][0x248] ;  /* 0x00009200ff007b82 */ /* 0x000ea20000000800 */
[----:B0-----:R-:W-:-:S07]  /*44750*/  IMAD.WIDE R24, R37, 0x2, R2 ;  /* 0x0000000225187825 */ /* 0x001fce00078e0202 */
[----:B------:R-:W0:Y:S01]  /*44760*/  LDC R30, c[0x0][0x228] ;  /* 0x00008a00ff1e7b82 */ /* 0x000e220000000800 */
[----:B------:R-:W-:Y:S01]  /*44770*/  PRMT R29, R107, 0x7632, R29 ;  /* 0x000076326b1d7816 */ /* 0x000fe2000000001d */
[----:B------:R-:W-:Y:S01]  /*44780*/  @P6 STG.E.U16 desc[UR60][R24.64], R107 ;  /* 0x0000006b18006986 */ /* 0x000fe2000c10153c */
[----:B------:R-:W-:Y:S01]  /*44790*/  ISETP.LT.AND P6, PT, R127, R34, !P1 ;  /* 0x000000227f00720c */ /* 0x000fe20004fc1270 */
[----:B------:R-:W-:-:S04]  /*447a0*/  IMAD.WIDE R26, R37, 0x2, R14 ;  /* 0x00000002251a7825 */ /* 0x000fc800078e020e */
[----:B------:R-:W0:Y:S01]  /*447b0*/  LDC R31, c[0x0][0x228] ;  /* 0x00008a00ff1f7b82 */ /* 0x000e220000000800 */
[----:B------:R-:W-:Y:S01]  /*447c0*/  VIADD R35, R13, 0x20 ;  /* 0x000000200d237836 */ /* 0x000fe20000000000 */
[----:B------:R1:W-:Y:S01]  /*447d0*/  @P2 STG.E.U16 desc[UR60][R26.64], R29 ;  /* 0x0000001d1a002986 */ /* 0x0003e2000c10153c */
[----:B---3--:R-:W-:-:S03]  /*447e0*/  ISETP.LT.AND P1, PT, R252, R32, !P1 ;  /* 0x00000020fc00720c */ /* 0x008fc60004f21270 */
[----:B----4-:R-:W-:Y:S02]  /*447f0*/  ISETP.GE.AND P2, PT, R35, R12, PT ;  /* 0x0000000c2300720c */ /* 0x010fe40003f46270 */
[----:B------:R-:W3:Y:S01]  /*44800*/  LDC R32, c[0x0][0x228] ;  /* 0x00008a00ff207b82 */ /* 0x000ee20000000800 */
[----:B-1----:R-:W-:-:S07]  /*44810*/  IMAD.WIDE R28, R37, 0x2, R248 ;  /* 0x00000002251c7825 */ /* 0x002fce00078e02f8 */
[----:B------:R-:W1:Y:S01]  /*44820*/  LDC R12, c[0x0][0x22c] ;  /* 0x00008b00ff0c7b82 */ /* 0x000e620000000800 */
[----:B------:R-:W-:Y:S01]  /*44830*/  PRMT R27, R111, 0x7632, R27 ;  /* 0x000076326f1b7816 */ /* 0x000fe2000000001b */
[----:B------:R-:W-:Y:S01]  /*44840*/  @P6 STG.E.U16 desc[UR60][R28.64], R111 ;  /* 0x0000006f1c006986 */ /* 0x000fe2000c10153c */
[----:B------:R-:W-:Y:S01]  /*44850*/  ISETP.LT.AND P6, PT, R11, R33, !P2 ;  /* 0x000000210b00720c */ /* 0x000fe200057c1270 */
[----:B------:R-:W-:-:S04]  /*44860*/  IMAD.WIDE R24, R37, 0x2, R250 ;  /* 0x0000000225187825 */ /* 0x000fc800078e02fa */
[----:B------:R-:W4:Y:S01]  /*44870*/  LDC R33, c[0x0][0x228] ;  /* 0x00008a00ff217b82 */ /* 0x000f220000000800 */
[----:B--2---:R-:W-:Y:S01]  /*44880*/  IMAD.IADD R37, R37, 0x1, R0 ;  /* 0x0000000125257824 */ /* 0x004fe200078e0200 */
[----:B------:R2:W-:Y:S01]  /*44890*/  @P1 STG.E.U16 desc[UR60][R24.64], R27 ;  /* 0x0000001b18001986 */ /* 0x0005e2000c10153c */
[----:B0-----:R-:W-:-:S05]  /*448a0*/  ISETP.LT.AND P1, PT, R120, R30, !P2 ;  /* 0x0000001e7800720c */ /* 0x001fca0005721270 */
[----:B------:R-:W0:Y:S01]  /*448b0*/  LDC R0, c[0x0][0x248] ;  /* 0x00009200ff007b82 */ /* 0x000e220000000800 */
[----:B--2---:R-:W-:-:S07]  /*448c0*/  IMAD.WIDE R26, R37, 0x2, R2 ;  /* 0x00000002251a7825 */ /* 0x004fce00078e0202 */
[----:B------:R-:W2:Y:S01]  /*448d0*/  LDC R30, c[0x0][0x228] ;  /* 0x00008a00ff1e7b82 */ /* 0x000ea20000000800 */
[----:B------:R-:W-:Y:S01]  /*448e0*/  PRMT R25, R84, 0x7632, R25 ;  /* 0x0000763254197816 */ /* 0x000fe20000000019 */
[----:B------:R-:W-:Y:S01]  /*448f0*/  @P6 STG.E.U16 desc[UR60][R26.64], R84 ;  /* 0x000000541a006986 */ /* 0x000fe2000c10153c */
[----:B------:R-:W-:Y:S01]  /*44900*/  ISETP.LT.AND P6, PT, R127, R31, !P2 ;  /* 0x0000001f7f00720c */ /* 0x000fe200057c1270 */
[----:B------:R-:W-:-:S04]  /*44910*/  IMAD.WIDE R28, R37, 0x2, R14 ;  /* 0x00000002251c7825 */ /* 0x000fc800078e020e */
[----:B------:R-:W2:Y:S01]  /*44920*/  LDC R34, c[0x0][0x228] ;  /* 0x00008a00ff227b82 */ /* 0x000ea20000000800 */
[----:B------:R-:W-:Y:S01]  /*44930*/  VIADD R31, R13, 0x21 ;  /* 0x000000210d1f7836 */ /* 0x000fe20000000000 */
[----:B------:R4:W-:Y:S01]  /*44940*/  @P1 STG.E.U16 desc[UR60][R28.64], R25 ;  /* 0x000000191c001986 */ /* 0x0009e2000c10153c */
[----:B---3--:R-:W-:-:S03]  /*44950*/  ISETP.LT.AND P2, PT, R252, R32, !P2 ;  /* 0x00000020fc00720c */ /* 0x008fc60005741270 */
[----:B-1----:R-:W-:Y:S02]  /*44960*/  ISETP.GE.AND P1, PT, R31, R12, PT ;  /* 0x0000000c1f00720c */ /* 0x002fe40003f26270 */
[----:B------:R-:W1:Y:S01]  /*44970*/  LDC R32, c[0x0][0x228] ;  /* 0x00008a00ff207b82 */ /* 0x000e620000000800 */
[----:B----4-:R-:W-:-:S07]  /*44980*/  IMAD.WIDE R24, R37, 0x2, R248 ;  /* 0x0000000225187825 */ /* 0x010fce00078e02f8 */
[----:B------:R-:W3:Y:S01]  /*44990*/  LDC R12, c[0x0][0x22c] ;  /* 0x00008b00ff0c7b82 */ /* 0x000ee20000000800 */
[----:B------:R4:W-:Y:S01]  /*449a0*/  @P6 STG.E.U16 desc[UR60][R24.64], R40 ;  /* 0x0000002818006986 */ /* 0x0009e2000c10153c */
[----:B------:R-:W-:Y:S01]  /*449b0*/  ISETP.LT.AND P6, PT, R11, R33, !P1 ;  /* 0x000000210b00720c */ /* 0x000fe20004fc1270 */
[C---:B0-----:R-:W-:Y:S01]  /*449c0*/  IMAD.IADD R31, R37.reuse, 0x1, R0 ;  /* 0x00000001251f7824 */ /* 0x041fe200078e0200 */
[----:B------:R-:W-:Y:S01]  /*449d0*/  PRMT R36, R40, 0x7632, R36 ;  /* 0x0000763228247816 */ /* 0x000fe20000000024 */
[----:B------:R-:W-:-:S03]  /*449e0*/  IMAD.WIDE R26, R37, 0x2, R250 ;  /* 0x00000002251a7825 */ /* 0x000fc600078e02fa */
[----:B------:R-:W0:Y:S01]  /*449f0*/  LDC R33, c[0x0][0x228] ;  /* 0x00008a00ff217b82 */ /* 0x000e220000000800 */
[----:B------:R-:W-:Y:S01]  /*44a00*/  IMAD.WIDE R28, R31, 0x2, R2 ;  /* 0x000000021f1c7825 */ /* 0x000fe200078e0202 */
[----:B------:R-:W-:Y:S01]  /*44a10*/  @P2 STG.E.U16 desc[UR60][R26.64], R36 ;  /* 0x000000241a002986 */ /* 0x000fe2000c10153c */
[----:B--2---:R-:W-:-:S05]  /*44a20*/  ISETP.LT.AND P2, PT, R120, R30, !P1 ;  /* 0x0000001e7800720c */ /* 0x004fca0004f41270 */
[----:B------:R-:W2:Y:S01]  /*44a30*/  LDC R0, c[0x0][0x248] ;  /* 0x00009200ff007b82 */ /* 0x000ea20000000800 */
[----:B------:R1:W-:Y:S01]  /*44a40*/  @P6 STG.E.U16 desc[UR60][R28.64], R76 ;  /* 0x0000004c1c006986 */ /* 0x0003e2000c10153c */
[----:B------:R-:W-:-:S06]  /*44a50*/  ISETP.LT.AND P6, PT, R127, R34, !P1 ;  /* 0x000000227f00720c */ /* 0x000fcc0004fc1270 */
[----:B------:R-:W2:Y:S01]  /*44a60*/  LDC R30, c[0x0][0x228] ;  /* 0x00008a00ff1e7b82 */ /* 0x000ea20000000800 */
[----:B----4-:R-:W-:Y:S01]  /*44a70*/  IMAD.WIDE R24, R31, 0x2, R14 ;  /* 0x000000021f187825 */ /* 0x010fe200078e020e */
[----:B-1----:R-:W-:-:S03]  /*44a80*/  PRMT R29, R76, 0x7632, R29 ;  /* 0x000076324c1d7816 */ /* 0x002fc6000000001d */
[----:B------:R-:W-:-:S03]  /*44a90*/  VIADD R35, R13, 0x22 ;  /* 0x000000220d237836 */ /* 0x000fc60000000000 */
[----:B------:R-:W1:Y:S01]  /*44aa0*/  LDC R34, c[0x0][0x228] ;  /* 0x00008a00ff227b82 */ /* 0x000e620000000800 */
[----:B------:R-:W-:Y:S01]  /*44ab0*/  ISETP.LT.AND P1, PT, R252, R32, !P1 ;  /* 0x00000020fc00720c */ /* 0x000fe20004f21270 */
[----:B------:R-:W-:Y:S01]  /*44ac0*/  IMAD.WIDE R26, R31, 0x2, R248 ;  /* 0x000000021f1a7825 */ /* 0x000fe200078e02f8 */
[----:B------:R4:W-:Y:S01]  /*44ad0*/  @P2 STG.E.U16 desc[UR60][R24.64], R29 ;  /* 0x0000001d18002986 */ /* 0x0009e2000c10153c */
[----:B---3--:R-:W-:-:S03]  /*44ae0*/  ISETP.GE.AND P2, PT, R35, R12, PT ;  /* 0x0000000c2300720c */ /* 0x008fc60003f46270 */
[----:B------:R-:W-:Y:S01]  /*44af0*/  @P6 STG.E.U16 desc[UR60][R26.64], R80 ;  /* 0x000000501a006986 */ /* 0x000fe2000c10153c */
[----:B------:R-:W3:Y:S01]  /*44b00*/  LDC R32, c[0x0][0x228] ;  /* 0x00008a00ff207b82 */ /* 0x000ee20000000800 */
[----:B0-----:R-:W-:-:S07]  /*44b10*/  ISETP.LT.AND P6, PT, R11, R33, !P2 ;  /* 0x000000210b00720c */ /* 0x001fce00057c1270 */
[----:B------:R-:W0:Y:S01]  /*44b20*/  LDC R12, c[0x0][0x22c] ;  /* 0x00008b00ff0c7b82 */ /* 0x000e220000000800 */
[----:B----4-:R-:W-:Y:S01]  /*44b30*/  PRMT R25, R80, 0x7632, R25 ;  /* 0x0000763250197816 */ /* 0x010fe20000000019 */
[----:B------:R-:W-:-:S04]  /*44b40*/  IMAD.WIDE R28, R31, 0x2, R250 ;  /* 0x000000021f1c7825 */ /* 0x000fc800078e02fa */
[----:B--2---:R-:W-:Y:S02]  /*44b50*/  IMAD.IADD R31, R31, 0x1, R0 ;  /* 0x000000011f1f7824 */ /* 0x004fe400078e0200 */
[----:B------:R-:W2:Y:S01]  /*44b60*/  LDC R33, c[0x0][0x228] ;  /* 0x00008a00ff217b82 */ /* 0x000ea20000000800 */
[----:B------:R4:W-:Y:S01]  /*44b70*/  @P1 STG.E.U16 desc[UR60][R28.64], R25 ;  /* 0x000000191c001986 */ /* 0x0009e2000c10153c */
[----:B------:R-:W-:-:S06]  /*44b80*/  ISETP.LT.AND P1, PT, R120, R30, !P2 ;  /* 0x0000001e7800720c */ /* 0x000fcc0005721270 */
[----:B------:R-:W2:Y:S01]  /*44b90*/  LDC R0, c[0x0][0x248] ;  /* 0x00009200ff007b82 */ /* 0x000ea20000000800 */
[----:B----4-:R-:W-:-:S07]  /*44ba0*/  IMAD.WIDE R24, R31, 0x2, R2 ;  /* 0x000000021f187825 */ /* 0x010fce00078e0202 */
[----:B------:R-:W4:Y:S01]  /*44bb0*/  LDC R30, c[0x0][0x228] ;  /* 0x00008a00ff1e7b82 */ /* 0x000f220000000800 */
[----:B------:R-:W-:Y:S01]  /*44bc0*/  @P6 STG.E.U16 desc[UR60][R24.64], R85 ;  /* 0x0000005518006986 */ /* 0x000fe2000c10153c */
[----:B-1----:R-:W-:Y:S01]  /*44bd0*/  ISETP.LT.AND P6, PT, R127, R34, !P2 ;  /* 0x000000227f00720c */ /* 0x002fe200057c1270 */
[----:B------:R-:W-:Y:S01]  /*44be0*/  IMAD.WIDE R26, R31, 0x2, R14 ;  /* 0x000000021f1a7825 */ /* 0x000fe200078e020e */
[----:B------:R-:W-:-:S04]  /*44bf0*/  PRMT R29, R85, 0x7632, R29 ;  /* 0x00007632551d7816 */ /* 0x000fc8000000001d */
[----:B------:R-:W1:Y:S01]  /*44c00*/  LDC R34, c[0x0][0x228] ;  /* 0x00008a00ff227b82 */ /* 0x000e620000000800 */
[----:B------:R-:W-:Y:S01]  /*44c10*/  VIADD R35, R13, 0x23 ;  /* 0x000000230d237836 */ /* 0x000fe20000000000 */
[----:B------:R0:W-:Y:S01]  /*44c20*/  @P1 STG.E.U16 desc[UR60][R26.64], R29 ;  /* 0x0000001d1a001986 */ /* 0x0001e2000c10153c */
[----:B---3--:R-:W-:-:S03]  /*44c30*/  ISETP.LT.AND P2, PT, R252, R32, !P2 ;  /* 0x00000020fc00720c */ /* 0x008fc60005741270 */
[----:B0-----:R-:W-:Y:S02]  /*44c40*/  ISETP.GE.AND P1, PT, R35, R12, PT ;  /* 0x0000000c2300720c */ /* 0x001fe40003f26270 */
[----:B------:R-:W0:Y:S01]  /*44c50*/  LDC R32, c[0x0][0x228] ;  /* 0x00008a00ff207b82 */ /* 0x000e220000000800 */
[----:B------:R-:W-:-:S07]  /*44c60*/  IMAD.WIDE R28, R31, 0x2, R248 ;  /* 0x000000021f1c7825 */ /* 0x000fce00078e02f8 */
[----:B------:R-:W3:Y:S01]  /*44c70*/  LDC R12, c[0x0][0x22c] ;  /* 0x00008b00ff0c7b82 */ /* 0x000ee20000000800 */
[----:B------:R-:W-:Y:S01]  /*44c80*/  @P6 STG.E.U16 desc[UR60][R28.64], R41 ;  /* 0x000000291c006986 */ /* 0x000fe2000c10153c */
[----:B--2---:R-:W-:Y:S01]  /*44c90*/  ISETP.LT.AND P6, PT, R11, R33, !P1 ;  /* 0x000000210b00720c */ /* 0x004fe20004fc1270 */
[----:B------:R-:W-:Y:S01]  /*44ca0*/  IMAD.WIDE R24, R31, 0x2, R250 ;  /* 0x000000021f187825 */ /* 0x000fe200078e02fa */
[----:B------:R-:W-:-:S04]  /*44cb0*/  PRMT R27, R41, 0x7632, R27 ;  /* 0x00007632291b7816 */ /* 0x000fc8000000001b */
[----:B------:R-:W2:Y:S01]  /*44cc0*/  LDC R33, c[0x0][0x228] ;  /* 0x00008a00ff217b82 */ /* 0x000ea20000000800 */
[----:B------:R-:W-:Y:S01]  /*44cd0*/  IMAD.IADD R31, R31, 0x1, R0 ;  /* 0x000000011f1f7824 */ /* 0x000fe200078e0200 */
[----:B------:R1:W-:Y:S01]  /*44ce0*/  @P2 STG.E.U16 desc[UR60][R24.64], R27 ;  /* 0x0000001b18002986 */ /* 0x0003e2000c10153c */
[----:B----4-:R-:W-:-:S05]  /*44cf0*/  ISETP.LT.AND P2, PT, R120, R30, !P1 ;  /* 0x0000001e7800720c */ /* 0x010fca0004f41270 */
[----:B------:R-:W4:Y:S01]  /*44d00*/  LDC R0, c[0x0][0x248] ;  /* 0x00009200ff007b82 */ /* 0x000f220000000800 */
[----:B-1----:R-:W-:-:S07]  /*44d10*/  IMAD.WIDE R26, R31, 0x2, R2 ;  /* 0x000000021f1a7825 */ /* 0x002fce00078e0202 */
[----:B------:R-:W1:Y:S01]  /*44d20*/  LDC R30, c[0x0][0x228] ;  /* 0x00008a00ff1e7b82 */ /* 0x000e620000000800 */
[----:B------:R-:W-:Y:S01]  /*44d30*/  PRMT R25, R77, 0x7632, R25 ;  /* 0x000076324d197816 */ /* 0x000fe20000000019 */
[----:B------:R-:W-:Y:S01]  /*44d40*/  @P6 STG.E.U16 desc[UR60][R26.64], R77 ;  /* 0x0000004d1a006986 */ /* 0x000fe2000c10153c */
[----:B------:R-:W-:Y:S01]  /*44d50*/  ISETP.LT.AND P6, PT, R127, R34, !P1 ;  /* 0x000000227f00720c */ /* 0x000fe20004fc1270 */
[----:B------:R-:W-:-:S04]  /*44d60*/  IMAD.WIDE R28, R31, 0x2, R14 ;  /* 0x000000021f1c7825 */ /* 0x000fc800078e020e */
[----:B------:R-:W1:Y:S01]  /*44d70*/  LDC R34, c[0x0][0x228] ;  /* 0x00008a00ff227b82 */ /* 0x000e620000000800 */
[----:B------:R-:W-:Y:S01]  /*44d80*/  VIADD R35, R13, 0x24 ;  /* 0x000000240d237836 */ /* 0x000fe20000000000 */
[----:B------:R2:W-:Y:S01]  /*44d90*/  @P2 STG.E.U16 desc[UR60][R28.64], R25 ;  /* 0x000000191c002986 */ /* 0x0005e2000c10153c */
[----:B0-----:R-:W-:-:S03]  /*44da0*/  ISETP.LT.AND P1, PT, R252, R32, !P1 ;  /* 0x00000020fc00720c */ /* 0x001fc60004f21270 */
[----:B---3--:R-:W-:Y:S02]  /*44db0*/  ISETP.GE.AND P2, PT, R35, R12, PT ;  /* 0x0000000c2300720c */ /* 0x008fe40003f46270 */
[----:B------:R-:W0:Y:S01]  /*44dc0*/  LDC R32, c[0x0][0x228] ;  /* 0x00008a00ff207b82 */ /* 0x000e220000000800 */
[----:B--2---:R-:W-:-:S07]  /*44dd0*/  IMAD.WIDE R24, R31, 0x2, R248 ;  /* 0x000000021f187825 */ /* 0x004fce00078e02f8 */
[----:B------:R-:W2:Y:S01]  /*44de0*/  LDC R12, c[0x0][0x22c] ;  /* 0x00008b00ff0c7b82 */ /* 0x000ea20000000800 */
[----:B------:R3:W-:Y:S01]  /*44df0*/  @P6 STG.E.U16 desc[UR60][R24.64], R81 ;  /* 0x0000005118006986 */ /* 0x0007e2000c10153c */
[----:B------:R-:W-:Y:S01]  /*44e00*/  ISETP.LT.AND P6, PT, R11, R33, !P2 ;  /* 0x000000210b00720c */ /* 0x000fe200057c1270 */
[----:B----4-:R-:W-:Y:S01]  /*44e10*/  IMAD.IADD R33, R31, 0x1, R0 ;  /* 0x000000011f217824 */ /* 0x010fe200078e0200 */
[----:B------:R-:W-:Y:S01]  /*44e20*/  PRMT R36, R81, 0x7632, R36 ;  /* 0x0000763251247816 */ /* 0x000fe20000000024 */
[----:B------:R-:W-:-:S03]  /*44e30*/  IMAD.WIDE R26, R31, 0x2, R250 ;  /* 0x000000021f1a7825 */ /* 0x000fc600078e02fa */
[----:B------:R-:W4:Y:S01]  /*44e40*/  LDC R0, c[0x0][0x248] ;  /* 0x00009200ff007b82 */ /* 0x000f220000000800 */
[----:B------:R-:W-:-:S07]  /*44e50*/  IMAD.WIDE R28, R33, 0x2, R2 ;  /* 0x00000002211c7825 */ /* 0x000fce00078e0202 */
[----:B------:R-:W4:Y:S01]  /*44e60*/  LDC R31, c[0x0][0x228] ;  /* 0x00008a00ff1f7b82 */ /* 0x000f220000000800 */
[----:B------:R0:W-:Y:S01]  /*44e70*/  @P1 STG.E.U16 desc[UR60][R26.64], R36 ;  /* 0x000000241a001986 */ /* 0x0001e2000c10153c */
[----:B-1----:R-:W-:-:S03]  /*44e80*/  ISETP.LT.AND P1, PT, R120, R30, !P2 ;  /* 0x0000001e7800720c */ /* 0x002fc60005721270 */
[----:B------:R1:W-:Y:S01]  /*44e90*/  @P6 STG.E.U16 desc[UR60][R28.64], R86 ;  /* 0x000000561c006986 */ /* 0x0003e2000c10153c */
[----:B------:R-:W-:Y:S02]  /*44ea0*/  ISETP.LT.AND P6, PT, R127, R34, !P2 ;  /* 0x000000227f00720c */ /* 0x000fe400057c1270 */
[----:B------:R-:W4:Y:S01]  /*44eb0*/  LDC R30, c[0x0][0x228] ;  /* 0x00008a00ff1e7b82 */ /* 0x000f220000000800 */
[----:B---3--:R-:W-:-:S04]  /*44ec0*/  IMAD.WIDE R24, R33, 0x2, R14 ;  /* 0x0000000221187825 */ /* 0x008fc800078e020e */
[----:B------:R-:W-:Y:S02]  /*44ed0*/  VIADD R35, R13, 0x25 ;  /* 0x000000250d237836 */ /* 0x000fe40000000000 */
[----:B0-----:R-:W-:Y:S01]  /*44ee0*/  IMAD.WIDE R26, R33, 0x2, R248 ;  /* 0x00000002211a7825 */ /* 0x001fe200078e02f8 */
[----:B------:R-:W0:Y:S01]  /*44ef0*/  LDC R34, c[0x0][0x228] ;  /* 0x00008a00ff227b82 */ /* 0x000e220000000800 */
[----:B-1----:R-:W-:Y:S02]  /*44f00*/  PRMT R29, R86, 0x7632, R29 ;  /* 0x00007632561d7816 */ /* 0x002fe4000000001d */
[----:B------:R-:W-:-:S03]  /*44f10*/  ISETP.LT.AND P2, PT, R252, R32, !P2 ;  /* 0x00000020fc00720c */ /* 0x000fc60005741270 */
[----:B------:R1:W-:Y:S01]  /*44f20*/  @P1 STG.E.U16 desc[UR60][R24.64], R29 ;  /* 0x0000001d18001986 */ /* 0x0003e2000c10153c */
[----:B--2---:R-:W-:Y:S01]  /*44f30*/  ISETP.GE.AND P1, PT, R35, R12, PT ;  /* 0x0000000c2300720c */ /* 0x004fe20003f26270 */
[----:B------:R-:W2:Y:S02]  /*44f40*/  LDC R32, c[0x0][0x228] ;  /* 0x00008a00ff207b82 */ /* 0x000ea40000000800 */
[----:B------:R-:W-:Y:S01]  /*44f50*/  @P6 STG.E.U16 desc[UR60][R26.64], R42 ;  /* 0x0000002a1a006986 */ /* 0x000fe2000c10153c */
[----:B----4-:R-:W-:-:S05]  /*44f60*/  ISETP.LT.AND P6, PT, R11, R31, !P1 ;  /* 0x0000001f0b00720c */ /* 0x010fca0004fc1270 */
[----:B------:R-:W3:Y:S01]  /*44f70*/  LDC R31, c[0x0][0x228] ;  /* 0x00008a00ff1f7b82 */ /* 0x000ee20000000800 */
[----:B-1----:R-:W-:Y:S01]  /*44f80*/  PRMT R25, R42, 0x7632, R25 ;  /* 0x000076322a197816 */ /* 0x002fe20000000019 */
[----:B------:R-:W-:-:S06]  /*44f90*/  IMAD.WIDE R28, R33, 0x2, R250 ;  /* 0x00000002211c7825 */ /* 0x000fcc00078e02fa */
[----:B------:R-:W1:Y:S01]  /*44fa0*/  LDC R12, c[0x0][0x22c] ;  /* 0x00008b00ff0c7b82 */ /* 0x000e620000000800 */
[----:B------:R-:W-:Y:S01]  /*44fb0*/  IMAD.IADD R33, R33, 0x1, R0 ;  /* 0x0000000121217824 */ /* 0x000fe200078e0200 */
[----:B------:R4:W-:Y:S01]  /*44fc0*/  @P2 STG.E.U16 desc[UR60][R28.64], R25 ;  /* 0x000000191c002986 */ /* 0x0009e2000c10153c */
[----:B------:R-:W-:-:S05]  /*44fd0*/  ISETP.LT.AND P2, PT, R120, R30, !P1 ;  /* 0x0000001e7800720c */ /* 0x000fca0004f41270 */
[----:B------:R-:W2:Y:S01]  /*44fe0*/  LDC R0, c[0x0][0x248] ;  /* 0x00009200ff007b82 */ /* 0x000ea20000000800 */
[----:B----4-:R-:W-:-:S07]  /*44ff0*/  IMAD.WIDE R24, R33, 0x2, R2 ;  /* 0x0000000221187825 */ /* 0x010fce00078e0202 */
[----:B------:R-:W4:Y:S01]  /*45000*/  LDC R30, c[0x0][0x228] ;  /* 0x00008a00ff1e7b82 */ /* 0x000f220000000800 */
[----:B------:R-:W-:Y:S01]  /*45010*/  @P6 STG.E.U16 desc[UR60][R24.64], R78 ;  /* 0x0000004e18006986 */ /* 0x000fe2000c10153c */
[----:B0-----:R-:W-:Y:S01]  /*45020*/  ISETP.LT.AND P6, PT, R127, R34, !P1 ;  /* 0x000000227f00720c */ /* 0x001fe20004fc1270 */
[----:B------:R-:W-:Y:S01]  /*45030*/  IMAD.WIDE R26, R33, 0x2, R14 ;  /* 0x00000002211a7825 */ /* 0x000fe200078e020e */
[----:B------:R-:W-:-:S04]  /*45040*/  PRMT R29, R78, 0x7632, R29 ;  /* 0x000076324e1d7816 */ /* 0x000fc8000000001d */
[----:B------:R-:W0:Y:S01]  /*45050*/  LDC R34, c[0x0][0x228] ;  /* 0x00008a00ff227b82 */ /* 0x000e220000000800 */
[----:B------:R-:W-:Y:S01]  /*45060*/  VIADD R35, R13, 0x26 ;  /* 0x000000260d237836 */ /* 0x000fe20000000000 */
[----:B---3--:R-:W-:Y:S01]  /*45070*/  ISETP.LT.AND P1, PT, R252, R31, !P1 ;  /* 0x0000001ffc00720c */ /* 0x008fe20004f21270 */
[----:B------:R3:W-:Y:S03]  /*45080*/  @P2 STG.E.U16 desc[UR60][R26.64], R29 ;  /* 0x0000001d1a002986 */ /* 0x0007e6000c10153c */
[----:B-1----:R-:W-:Y:S02]  /*45090*/  ISETP.GE.AND P2, PT, R35, R12, PT ;  /* 0x0000000c2300720c */ /* 0x002fe40003f46270 */
[----:B------:R-:W1:Y:S01]  /*450a0*/  LDC R31, c[0x0][0x228] ;  /* 0x00008a00ff1f7b82 */ /* 0x000e620000000800 */
[----:B---3--:R-:W-:-:S07]  /*450b0*/  IMAD.WIDE R28, R33, 0x2, R248 ;  /* 0x00000002211c7825 */ /* 0x008fce00078e02f8 */
[----:B------:R-:W3:Y:S01]  /*450c0*/  LDC R12, c[0x0][0x22c] ;  /* 0x00008b00ff0c7b82 */ /* 0x000ee20000000800 */
[----:B------:R-:W-:Y:S01]  /*450d0*/  PRMT R27, R82, 0x7632, R27 ;  /* 0x00007632521b7816 */ /* 0x000fe2000000001b */
[----:B------:R-:W-:Y:S01]  /*450e0*/  @P6 STG.E.U16 desc[UR60][R28.64], R82 ;  /* 0x000000521c006986 */ /* 0x000fe2000c10153c */
[----:B--2---:R-:W-:Y:S01]  /*450f0*/  ISETP.LT.AND P6, PT, R11, R32, !P2 ;  /* 0x000000200b00720c */ /* 0x004fe200057c1270 */
[----:B------:R-:W-:-:S04]  /*45100*/  IMAD.WIDE R24, R33, 0x2, R250 ;  /* 0x0000000221187825 */ /* 0x000fc800078e02fa */
[----:B------:R-:W2:Y:S01]  /*45110*/  LDC R32, c[0x0][0x228] ;  /* 0x00008a00ff207b82 */ /* 0x000ea20000000800 */
[----:B------:R-:W-:Y:S01]  /*45120*/  IMAD.IADD R33, R33, 0x1, R0 ;  /* 0x0000000121217824 */ /* 0x000fe200078e0200 */
[----:B------:R0:W-:Y:S01]  /*45130*/  @P1 STG.E.U16 desc[UR60][R24.64], R27 ;  /* 0x0000001b18001986 */ /* 0x0001e2000c10153c */
[----:B----4-:R-:W-:-:S05]  /*45140*/  ISETP.LT.AND P1, PT, R120, R30, !P2 ;  /* 0x0000001e7800720c */ /* 0x010fca0005721270 */
[----:B------:R-:W4:Y:S01]  /*45150*/  LDC R0, c[0x0][0x248] ;  /* 0x00009200ff007b82 */ /* 0x000f220000000800 */
        /* <DEDUP_REMOVED lines=9> */
[----:B-1----:R-:W-:-:S03]  /*451f0*/  ISETP.LT.AND P2, PT, R252, R31, !P2 ;  /* 0x0000001ffc00720c */ /* 0x002fc60005741270 */
[----:B---3--:R-:W-:Y:S02]  /*45200*/  ISETP.GE.AND P1, PT, R35, R12, PT ;  /* 0x0000000c2300720c */ /* 0x008fe40003f26270 */
[----:B------:R-:W1:Y:S01]  /*45210*/  LDC R31, c[0x0][0x228] ;  /* 0x00008a00ff1f7b82 */ /* 0x000e620000000800 */
[----:B------:R-:W-:-:S07]  /*45220*/  IMAD.WIDE R24, R33, 0x2, R248 ;  /* 0x0000000221187825 */ /* 0x000fce00078e02f8 */
[----:B------:R-:W3:Y:S01]  /*45230*/  LDC R12, c[0x0][0x22c] ;  /* 0x00008b00ff0c7b82 */ /* 0x000ee20000000800 */
[----:B------:R-:W-:Y:S01]  /*45240*/  PRMT R29, R43, 0x7632, R29 ;  /* 0x000076322b1d7816 */ /* 0x000fe2000000001d */
[----:B------:R-:W-:Y:S01]  /*45250*/  @P6 STG.E.U16 desc[UR60][R24.64], R43 ;  /* 0x0000002b18006986 */ /* 0x000fe2000c10153c */
[----:B--2---:R-:W-:Y:S01]  /*45260*/  ISETP.LT.AND P6, PT, R11, R32, !P1 ;  /* 0x000000200b00720c */ /* 0x004fe20004fc1270 */
[----:B------:R-:W-:-:S04]  /*45270*/  IMAD.WIDE R26, R33, 0x2, R250 ;  /* 0x00000002211a7825 */ /* 0x000fc800078e02fa */
[----:B------:R-:W2:Y:S01]  /*45280*/  LDC R32, c[0x0][0x228] ;  /* 0x00008a00ff207b82 */ /* 0x000ea20000000800 */
[----:B----4-:R-:W-:Y:S01]  /*45290*/  IMAD.IADD R33, R33, 0x1, R0 ;  /* 0x0000000121217824 */ /* 0x010fe200078e0200 */
[----:B------:R4:W-:Y:S01]  /*452a0*/  @P2 STG.E.U16 desc[UR60][R26.64], R29 ;  /* 0x0000001d1a002986 */ /* 0x0009e2000c10153c */
[----:B0-----:R-:W-:-:S05]  /*452b0*/  ISETP.LT.AND P2, PT, R120, R30, !P1 ;  /* 0x0000001e7800720c */ /* 0x001fca0004f41270 */
[----:B------:R-:W0:Y:S01]  /*452c0*/  LDC R0, c[0x0][0x248] ;  /* 0x00009200ff007b82 */ /* 0x000e220000000800 */
[----:B----4-:R-:W-:-:S07]  /*452d0*/  IMAD.WIDE R28, R33, 0x2, R2 ;  /* 0x00000002211c7825 */ /* 0x010fce00078e0202 */
[----:B------:R-:W4:Y:S01]  /*452e0*/  LDC R30, c[0x0][0x228] ;  /* 0x00008a00ff1e7b82 */ /* 0x000f220000000800 */
[----:B------:R-:W-:Y:S01]  /*452f0*/  PRMT R27, R79, 0x7632, R27 ;  /* 0x000076324f1b7816 */ /* 0x000fe2000000001b */
[----:B------:R-:W-:Y:S01]  /*45300*/  @P6 STG.E.U16 desc[UR60][R28.64], R79 ;  /* 0x0000004f1c006986 */ /* 0x000fe2000c10153c */
[----:B------:R-:W-:Y:S01]  /*45310*/  ISETP.LT.AND P6, PT, R127, R34, !P1 ;  /* 0x000000227f00720c */ /* 0x000fe20004fc1270 */
[----:B------:R-:W-:-:S04]  /*45320*/  IMAD.WIDE R24, R33, 0x2, R14 ;  /* 0x0000000221187825 */ /* 0x000fc800078e020e */
[----:B------:R-:W4:Y:S01]  /*45330*/  LDC R34, c[0x0][0x228] ;  /* 0x00008a00ff227b82 */ /* 0x000f220000000800 */
[----:B------:R-:W-:Y:S01]  /*45340*/  VIADD R35, R13, 0x28 ;  /* 0x000000280d237836 */ /* 0x000fe20000000000 */
[----:B------:R2:W-:Y:S01]  /*45350*/  @P2 STG.E.U16 desc[UR60][R24.64], R27 ;  /* 0x0000001b18002986 */ /* 0x0005e2000c10153c */
[----:B-1----:R-:W-:-:S03]  /*45360*/  ISETP.LT.AND P1, PT, R252, R31, !P1 ;  /* 0x0000001ffc00720c */ /* 0x002fc60004f21270 */
[----:B---3--:R-:W-:Y:S02]  /*45370*/  ISETP.GE.AND P2, PT, R35, R12, PT ;  /* 0x0000000c2300720c */ /* 0x008fe40003f46270 */
[----:B------:R-:W1:Y:S01]  /*45380*/  LDC R31, c[0x0][0x228] ;  /* 0x00008a00ff1f7b82 */ /* 0x000e620000000800 */
[----:B--2---:R-:W-:-:S07]  /*45390*/  IMAD.WIDE R26, R33, 0x2, R248 ;  /* 0x00000002211a7825 */ /* 0x004fce00078e02f8 */
[----:B------:R-:W2:Y:S01]  /*453a0*/  LDC R12, c[0x0][0x22c] ;  /* 0x00008b00ff0c7b82 */ /* 0x000ea20000000800 */
[----:B------:R-:W-:Y:S01]  /*453b0*/  PRMT R25, R83, 0x7632, R25 ;  /* 0x0000763253197816 */ /* 0x000fe20000000019 */
[----:B------:R-:W-:Y:S01]  /*453c0*/  @P6 STG.E.U16 desc[UR60][R26.64], R83 ;  /* 0x000000531a006986 */ /* 0x000fe2000c10153c */
[----:B------:R-:W-:Y:S01]  /*453d0*/  ISETP.LT.AND P6, PT, R11, R32, !P2 ;  /* 0x000000200b00720c */ /* 0x000fe200057c1270 */
[----:B------:R-:W-:-:S04]  /*453e0*/  IMAD.WIDE R28, R33, 0x2, R250 ;  /* 0x00000002211c7825 */ /* 0x000fc800078e02fa */
[----:B------:R-:W3:Y:S01]  /*453f0*/  LDC R32, c[0x0][0x228] ;  /* 0x00008a00ff207b82 */ /* 0x000ee20000000800 */
[----:B0-----:R-:W-:Y:S01]  /*45400*/  IMAD.IADD R33, R33, 0x1, R0 ;  /* 0x0000000121217824 */ /* 0x001fe200078e0200 */
        /* <DEDUP_REMOVED lines=13> */
[----:B--2---:R-:W-:Y:S02]  /*454e0*/  ISETP.GE.AND P1, PT, R35, R12, PT ;  /* 0x0000000c2300720c */ /* 0x004fe40003f26270 */
[----:B------:R-:W1:Y:S01]  /*454f0*/  LDC R12, c[0x0][0x22c] ;  /* 0x00008b00ff0c7b82 */ /* 0x000e620000000800 */
[----:B---3--:R-:W-:-:S07]  /*45500*/  IMAD.WIDE R28, R33, 0x2, R248 ;  /* 0x00000002211c7825 */ /* 0x008fce00078e02f8 */
[----:B------:R-:W2:Y:S01]  /*45510*/  LDC R35, c[0x0][0x228] ;  /* 0x00008a00ff237b82 */ /* 0x000ea20000000800 */
[----:B------:R3:W-:Y:S01]  /*45520*/  @P6 STG.E.U16 desc[UR60][R28.64], R44 ;  /* 0x0000002c1c006986 */ /* 0x0007e2000c10153c */
[----:B------:R-:W-:Y:S01]  /*45530*/  ISETP.LT.AND P6, PT, R11, R32, !P1 ;  /* 0x000000200b00720c */ /* 0x000fe20004fc1270 */
[C---:B----4-:R-:W-:Y:S01]  /*45540*/  IMAD.IADD R31, R33.reuse, 0x1, R0 ;  /* 0x00000001211f7824 */ /* 0x050fe200078e0200 */
[----:B------:R-:W-:Y:S01]  /*45550*/  PRMT R36, R44, 0x7632, R36 ;  /* 0x000076322c247816 */ /* 0x000fe20000000024 */
[----:B------:R-:W-:-:S03]  /*45560*/  IMAD.WIDE R24, R33, 0x2, R250 ;  /* 0x0000000221187825 */ /* 0x000fc600078e02fa */
[----:B------:R-:W4:Y:S01]  /*45570*/  LDC R32, c[0x0][0x228] ;  /* 0x00008a00ff207b82 */ /* 0x000f220000000800 */
[----:B------:R-:W-:Y:S01]  /*45580*/  IMAD.WIDE R26, R31, 0x2, R2 ;  /* 0x000000021f1a7825 */ /* 0x000fe200078e0202 */
[----:B------:R-:W-:Y:S01]  /*45590*/  @P2 STG.E.U16 desc[UR60][R24.64], R36 ;  /* 0x0000002418002986 */ /* 0x000fe2000c10153c */
[----:B0-----:R-:W-:-:S05]  /*455a0*/  ISETP.LT.AND P2, PT, R120, R30, !P1 ;  /* 0x0000001e7800720c */ /* 0x001fca0004f41270 */
[----:B------:R-:W0:Y:S01]  /*455b0*/  LDC R0, c[0x0][0x248] ;  /* 0x00009200ff007b82 */ /* 0x000e220000000800 */
[----:B------:R1:W-:Y:S01]  /*455c0*/  @P6 STG.E.U16 desc[UR60][R26.64], R64 ;  /* 0x000000401a006986 */ /* 0x0003e2000c10153c */
[----:B------:R-:W-:Y:S01]  /*455d0*/  ISETP.LT.AND P6, PT, R127, R34, !P1 ;  /* 0x000000227f00720c */ /* 0x000fe20004fc1270 */
[----:B---3--:R-:W-:-:S05]  /*455e0*/  IMAD.WIDE R28, R31, 0x2, R14 ;  /* 0x000000021f1c7825 */ /* 0x008fca00078e020e */
[----:B------:R-:W3:Y:S01]  /*455f0*/  LDC R30, c[0x0][0x228] ;  /* 0x00008a00ff1e7b82 */ /* 0x000ee20000000800 */
[----:B------:R-:W-:Y:S01]  /*45600*/  VIADD R37, R13, 0x2a ;  /* 0x0000002a0d257836 */ /* 0x000fe20000000000 */
[----:B-1----:R-:W-:Y:S01]  /*45610*/  PRMT R27, R64, 0x7632, R27 ;  /* 0x00007632401b7816 */ /* 0x002fe2000000001b */
[----:B------:R-:W-:-:S05]  /*45620*/  IMAD.WIDE R24, R31, 0x2, R248 ;  /* 0x000000021f187825 */ /* 0x000fca00078e02f8 */
[----:B------:R-:W1:Y:S01]  /*45630*/  LDC R33, c[0x0][0x228] ;  /* 0x00008a00ff217b82 */ /* 0x000e620000000800 */
[----:B------:R4:W-:Y:S01]  /*45640*/  @P2 STG.E.U16 desc[UR60][R28.64], R27 ;  /* 0x0000001b1c002986 */ /* 0x0009e2000c10153c */
[----:B------:R-:W-:Y:S02]  /*45650*/  ISETP.GE.AND P2, PT, R37, R12, PT ;  /* 0x0000000c2500720c */ /* 0x000fe40003f46270 */
[----:B--2---:R-:W-:Y:S01]  /*45660*/  ISETP.LT.AND P1, PT, R252, R35, !P1 ;  /* 0x00000023fc00720c */ /* 0x004fe20004f21270 */
[----:B------:R2:W-:Y:S01]  /*45670*/  @P6 STG.E.U16 desc[UR60][R24.64], R68 ;  /* 0x0000004418006986 */ /* 0x0005e2000c10153c */
[----:B----4-:R-:W-:Y:S02]  /*45680*/  ISETP.LT.AND P6, PT, R11, R32, !P2 ;  /* 0x000000200b00720c */ /* 0x010fe400057c1270 */
[----:B------:R-:W4:Y:S08]  /*45690*/  LDC R12, c[0x0][0x22c] ;  /* 0x00008b00ff0c7b82 */ /* 0x000f300000000800 */
[----:B------:R-:W4:Y:S01]  /*456a0*/  LDC R32, c[0x0][0x228] ;  /* 0x00008a00ff207b82 */ /* 0x000f220000000800 */
[----:B------:R-:W-:Y:S01]  /*456b0*/  IMAD.WIDE R26, R31, 0x2, R250 ;  /* 0x000000021f1a7825 */ /* 0x000fe200078e02fa */
[----:B--2---:R-:W-:-:S03]  /*456c0*/  PRMT R25, R68, 0x7632, R25 ;  /* 0x0000763244197816 */ /* 0x004fc60000000019 */
[----:B0-----:R-:W-:-:S03]  /*456d0*/  IMAD.IADD R31, R31, 0x1, R0 ;  /* 0x000000011f1f7824 */ /* 0x001fc600078e0200 */
[----:B------:R-:W0:Y:S01]  /*456e0*/  LDC R34, c[0x0][0x228] ;  /* 0x00008a00ff227b82 */ /* 0x000e220000000800 */
[----:B------:R2:W-:Y:S01]  /*456f0*/  @P1 STG.E.U16 desc[UR60][R26.64], R25 ;  /* 0x000000191a001986 */ /* 0x0005e2000c10153c */
[----:B---3--:R-:W-:Y:S01]  /*45700*/  ISETP.LT.AND P1, PT, R120, R30, !P2 ;  /* 0x0000001e7800720c */ /* 0x008fe20005721270 */
[----:B------:R-:W-:-:S05]  /*45710*/  IMAD.WIDE R28, R31, 0x2, R2 ;  /* 0x000000021f1c7825 */ /* 0x000fca00078e0202 */
[----:B------:R-:W3:Y:S01]  /*45720*/  LDC R0, c[0x0][0x248] ;  /* 0x00009200ff007b82 */ /* 0x000ee20000000800 */
[----:B------:R4:W-:Y:S01]  /*45730*/  @P6 STG.E.U16 desc[UR60][R28.64], R73 ;  /* 0x000000491c006986 */ /* 0x0009e2000c10153c */
[----:B-1----:R-:W-:-:S06]  /*45740*/  ISETP.LT.AND P6, PT, R127, R33, !P2 ;  /* 0x000000217f00720c */ /* 0x002fcc00057c1270 */
[----:B------:R-:W1:Y:S01]  /*45750*/  LDC R30, c[0x0][0x228] ;  /* 0x00008a00ff1e7b82 */ /* 0x000e620000000800 */
[----:B--2---:R-:W-:Y:S01]  /*45760*/  PRMT R27, R73, 0x7632, R27 ;  /* 0x00007632491b7816 */ /* 0x004fe2000000001b */
[----:B------:R-:W-:Y:S01]  /*45770*/  IMAD.WIDE R24, R31, 0x2, R14 ;  /* 0x000000021f187825 */ /* 0x000fe200078e020e */
[----:B----4-:R-:W-:-:S03]  /*45780*/  ISETP.LT.AND P2, PT, R252, R32, !P2 ;  /* 0x00000020fc00720c */ /* 0x010fc60005741270 */
[----:B------:R-:W-:Y:S02]  /*45790*/  VIADD R35, R13, 0x2b ;  /* 0x0000002b0d237836 */ /* 0x000fe40000000000 */
[----:B------:R-:W2:Y:S01]  /*457a0*/  LDC R33, c[0x0][0x228] ;  /* 0x00008a00ff217b82 */ /* 0x000ea20000000800 */
[----:B------:R4:W-:Y:S02]  /*457b0*/  @P1 STG.E.U16 desc[UR60][R24.64], R27 ;  /* 0x0000001b18001986 */ /* 0x0009e4000c10153c */
[----:B------:R-:W-:Y:S02]  /*457c0*/  ISETP.GE.AND P1, PT, R35, R12, PT ;  /* 0x0000000c2300720c */ /* 0x000fe40003f26270 */
[----:B------:R-:W-:-:S03]  /*457d0*/  PRMT R29, R45, 0x7632, R29 ;  /* 0x000076322d1d7816 */ /* 0x000fc6000000001d */
[----:B------:R-:W2:Y:S01]  /*457e0*/  LDC R32, c[0x0][0x228] ;  /* 0x00008a00ff207b82 */ /* 0x000ea20000000800 */
[----:B----4-:R-:W-:-:S07]  /*457f0*/  IMAD.WIDE R26, R31, 0x2, R248 ;  /* 0x000000021f1a7825 */ /* 0x010fce00078e02f8 */
[----:B------:R-:W4:Y:S01]  /*45800*/  LDC R12, c[0x0][0x22c] ;  /* 0x00008b00ff0c7b82 */ /* 0x000f220000000800 */
[----:B------:R-:W-:Y:S01]  /*45810*/  @P6 STG.E.U16 desc[UR60][R26.64], R45 ;  /* 0x0000002d1a006986 */ /* 0x000fe2000c10153c */
[----:B0-----:R-:W-:Y:S01]  /*45820*/  ISETP.LT.AND P6, PT, R11, R34, !P1 ;  /* 0x000000220b00720c */ /* 0x001fe20004fc1270 */
[----:B------:R-:W-:-:S04]  /*45830*/  IMAD.WIDE R24, R31, 0x2, R250 ;  /* 0x000000021f187825 */ /* 0x000fc800078e02fa */
[----:B---3--:R-:W-:Y:S01]  /*45840*/  IMAD.IADD R31, R31, 0x1, R0 ;  /* 0x000000011f1f7824 */ /* 0x008fe200078e0200 */
[----:B------:R-:W0:Y:S01]  /*45850*/  LDC R34, c[0x0][0x228] ;  /* 0x00008a00ff227b82 */ /* 0x000e220000000800 */
[----:B------:R3:W-:Y:S01]  /*45860*/  @P2 STG.E.U16 desc[UR60][R24.64], R29 ;  /* 0x0000001d18002986 */ /* 0x0007e2000c10153c */
[----:B-1----:R-:W-:-:S06]  /*45870*/  ISETP.LT.AND P2, PT, R120, R30, !P1 ;  /* 0x0000001e7800720c */ /* 0x002fcc0004f41270 */
[----:B------:R-:W1:Y:S01]  /*45880*/  LDC R0, c[0x0][0x248] ;  /* 0x00009200ff007b82 */ /* 0x000e620000000800 */
[----:B---3--:R-:W-:Y:S01]  /*45890*/  IMAD.WIDE R28, R31, 0x2, R2 ;  /* 0x000000021f1c7825 */ /* 0x008fe200078e0202 */
[----:B------:R-:W-:-:S06]  /*458a0*/  PRMT R25, R65, 0x7632, R25 ;  /* 0x0000763241197816 */ /* 0x000fcc0000000019 */
[----:B------:R-:W3:Y:S01]  /*458b0*/  LDC R30, c[0x0][0x228] ;  /* 0x00008a00ff1e7b82 */ /* 0x000ee20000000800 */
[----:B------:R-:W-:Y:S01]  /*458c0*/  @P6 STG.E.U16 desc[UR60][R28.64], R65 ;  /* 0x000000411c006986 */ /* 0x000fe2000c10153c */
[----:B--2---:R-:W-:Y:S01]  /*458d0*/  ISETP.LT.AND P6, PT, R127, R33, !P1 ;  /* 0x000000217f00720c */ /* 0x004fe20004fc1270 */
[----:B------:R-:W-:-:S05]  /*458e0*/  IMAD.WIDE R26, R31, 0x2, R14 ;  /* 0x000000021f1a7825 */ /* 0x000fca00078e020e */
[----:B------:R-:W2:Y:S01]  /*458f0*/  LDC R35, c[0x0][0x228] ;  /* 0x00008a00ff237b82 */ /* 0x000ea20000000800 */
[----:B------:R-:W-:Y:S01]  /*45900*/  VIADD R33, R13, 0x2c ;  /* 0x0000002c0d217836 */ /* 0x000fe20000000000 */
[----:B------:R4:W-:Y:S01]  /*45910*/  @P2 STG.E.U16 desc[UR60][R26.64], R25 ;  /* 0x000000191a002986 */ /* 0x0009e2000c10153c */
[----:B------:R-:W-:-:S03]  /*45920*/  ISETP.LT.AND P1, PT, R252, R32, !P1 ;  /* 0x00000020fc00720c */ /* 0x000fc60004f21270 */
[----:B----4-:R-:W-:Y:S02]  /*45930*/  ISETP.GE.AND P2, PT, R33, R12, PT ;  /* 0x0000000c2100720c */ /* 0x010fe40003f46270 */
[----:B------:R-:W4:Y:S01]  /*45940*/  LDC R12, c[0x0][0x22c] ;  /* 0x00008b00ff0c7b82 */ /* 0x000f220000000800 */
[----:B------:R-:W-:-:S07]  /*45950*/  IMAD.WIDE R24, R31, 0x2, R248 ;  /* 0x000000021f187825 */ /* 0x000fce00078e02f8 */
[----:B------:R-:W4:Y:S01]  /*45960*/  LDC R32, c[0x0][0x228] ;  /* 0x00008a00ff207b82 */ /* 0x000f220000000800 */
[----:B------:R2:W-:Y:S01]  /*45970*/  @P6 STG.E.U16 desc[UR60][R24.64], R69 ;  /* 0x0000004518006986 */ /* 0x0005e2000c10153c */
[----:B0-----:R-:W-:Y:S01]  /*45980*/  ISETP.LT.AND P6, PT, R11, R34, !P2 ;  /* 0x000000220b00720c */ /* 0x001fe200057c1270 */
[----:B-1----:R-:W-:Y:S01]  /*45990*/  IMAD.IADD R33, R31, 0x1, R0 ;  /* 0x000000011f217824 */ /* 0x002fe200078e0200 */
[----:B------:R-:W-:Y:S01]  /*459a0*/  PRMT R36, R69, 0x7632, R36 ;  /* 0x0000763245247816 */ /* 0x000fe20000000024 */
[----:B------:R-:W-:-:S03]  /*459b0*/  IMAD.WIDE R28, R31, 0x2, R250 ;  /* 0x000000021f1c7825 */ /* 0x000fc600078e02fa */
[----:B------:R-:W0:Y:S01]  /*459c0*/  LDC R0, c[0x0][0x248] ;  /* 0x00009200ff007b82 */ /* 0x000e220000000800 */
[----:B------:R-:W-:-:S07]  /*459d0*/  IMAD.WIDE R26, R33, 0x2, R2 ;  /* 0x00000002211a7825 */ /* 0x000fce00078e0202 */
[----:B------:R-:W1:Y:S01]  /*459e0*/  LDC R31, c[0x0][0x228] ;  /* 0x00008a00ff1f7b82 */ /* 0x000e620000000800 */
[----:B------:R-:W-:Y:S01]  /*459f0*/  @P1 STG.E.U16 desc[UR60][R28.64], R36 ;  /* 0x000000241c001986 */ /* 0x000fe2000c10153c */
[----:B---3--:R-:W-:-:S03]  /*45a00*/  ISETP.LT.AND P1, PT, R120, R30, !P2 ;  /* 0x0000001e7800720c */ /* 0x008fc60005721270 */
[----:B------:R3:W-:Y:S01]  /*45a10*/  @P6 STG.E.U16 desc[UR60][R26.64], R74 ;  /* 0x0000004a1a006986 */ /* 0x0007e2000c10153c */
[----:B--2---:R-:W-:Y:S02]  /*45a20*/  ISETP.LT.AND P6, PT, R127, R35, !P2 ;  /* 0x000000237f00720c */ /* 0x004fe400057c1270 */
[----:B------:R-:W2:Y:S01]  /*45a30*/  LDC R30, c[0x0][0x228] ;  /* 0x00008a00ff1e7b82 */ /* 0x000ea20000000800 */
[----:B------:R-:W-:-:S04]  /*45a40*/  IMAD.WIDE R24, R33, 0x2, R14 ;  /* 0x0000000221187825 */ /* 0x000fc800078e020e */
[----:B------:R-:W-:-:S03]  /*45a50*/  VIADD R35, R13, 0x2d ;  /* 0x0000002d0d237836 */ /* 0x000fc60000000000 */
[----:B------:R-:W2:Y:S01]  /*45a60*/  LDC R34, c[0x0][0x228] ;  /* 0x00008a00ff227b82 */ /* 0x000ea20000000800 */
[----:B---3--:R-:W-:Y:S01]  /*45a70*/  PRMT R27, R74, 0x7632, R27 ;  /* 0x000076324a1b7816 */ /* 0x008fe2000000001b */
[----:B------:R-:W-:Y:S01]  /*45a80*/  IMAD.WIDE R28, R33, 0x2, R248 ;  /* 0x00000002211c7825 */ /* 0x000fe200078e02f8 */
[----:B----4-:R-:W-:-:S03]  /*45a90*/  ISETP.LT.AND P2, PT, R252, R32, !P2 ;  /* 0x00000020fc00720c */ /* 0x010fc60005741270 */
[----:B------:R3:W-:Y:S01]  /*45aa0*/  @P1 STG.E.U16 desc[UR60][R24.64], R27 ;  /* 0x0000001b18001986 */ /* 0x0007e2000c10153c */
[----:B------:R-:W-:Y:S01]  /*45ab0*/  ISETP.GE.AND P1, PT, R35, R12, PT ;  /* 0x0000000c2300720c */ /* 0x000fe20003f26270 */
[----:B------:R-:W4:Y:S02]  /*45ac0*/  LDC R32, c[0x0][0x228] ;  /* 0x00008a00ff207b82 */ /* 0x000f240000000800 */
[----:B------:R-:W-:Y:S01]  /*45ad0*/  @P6 STG.E.U16 desc[UR60][R28.64], R46 ;  /* 0x0000002e1c006986 */ /* 0x000fe2000c10153c */
[----:B-1----:R-:W-:-:S05]  /*45ae0*/  ISETP.LT.AND P6, PT, R11, R31, !P1 ;  /* 0x0000001f0b00720c */ /* 0x002fca0004fc1270 */
[----:B------:R-:W1:Y:S01]  /*45af0*/  LDC R31, c[0x0][0x228] ;  /* 0x00008a00ff1f7b82 */ /* 0x000e620000000800 */
[----:B---3--:R-:W-:Y:S01]  /*45b00*/  PRMT R25, R46, 0x7632, R25 ;  /* 0x000076322e197816 */ /* 0x008fe20000000019 */
[----:B------:R-:W-:-:S06]  /*45b10*/  IMAD.WIDE R26, R33, 0x2, R250 ;  /* 0x00000002211a7825 */ /* 0x000fcc00078e02fa */
[----:B------:R-:W3:Y:S01]  /*45b20*/  LDC R12, c[0x0][0x22c] ;  /* 0x00008b00ff0c7b82 */ /* 0x000ee20000000800 */
[----:B0-----:R-:W-:Y:S01]  /*45b30*/  IMAD.IADD R33, R33, 0x1, R0 ;  /* 0x0000000121217824 */ /* 0x001fe200078e0200 */
[----:B------:R0:W-:Y:S01]  /*45b40*/  @P2 STG.E.U16 desc[UR60][R26.64], R25 ;  /* 0x000000191a002986 */ /* 0x0001e2000c10153c */
[----:B--2---:R-:W-:-:S05]  /*45b50*/  ISETP.LT.AND P2, PT, R120, R30, !P1 ;  /* 0x0000001e7800720c */ /* 0x004fca0004f41270 */
[----:B------:R-:W2:Y:S01]  /*45b60*/  LDC R0, c[0x0][0x248] ;  /* 0x00009200ff007b82 */ /* 0x000ea20000000800 */
[----:B0-----:R-:W-:-:S07]  /*45b70*/  IMAD.WIDE R24, R33, 0x2, R2 ;  /* 0x0000000221187825 */ /* 0x001fce00078e0202 */
[----:B------:R-:W0:Y:S01]  /*45b80*/  LDC R30, c[0x0][0x228] ;  /* 0x00008a00ff1e7b82 */ /* 0x000e220000000800 */
[----:B------:R-:W-:Y:S01]  /*45b90*/  @P6 STG.E.U16 desc[UR60][R24.64], R66 ;  /* 0x0000004218006986 */ /* 0x000fe2000c10153c */
[----:B------:R-:W-:Y:S01]  /*45ba0*/  ISETP.LT.AND P6, PT, R127, R34, !P1 ;  /* 0x000000227f00720c */ /* 0x000fe20004fc1270 */
[----:B------:R-:W-:Y:S01]  /*45bb0*/  IMAD.WIDE R28, R33, 0x2, R14 ;  /* 0x00000002211c7825 */ /* 0x000fe200078e020e */
[----:B------:R-:W-:-:S04]  /*45bc0*/  PRMT R27, R66, 0x7632, R27 ;  /* 0x00007632421b7816 */ /* 0x000fc8000000001b */
[----:B------:R-:W0:Y:S01]  /*45bd0*/  LDC R34, c[0x0][0x228] ;  /* 0x00008a00ff227b82 */ /* 0x000e220000000800 */
[----:B------:R-:W-:Y:S01]  /*45be0*/  VIADD R35, R13, 0x2e ;  /* 0x0000002e0d237836 */ /* 0x000fe20000000000 */
[----:B-1----:R-:W-:Y:S01]  /*45bf0*/  ISETP.LT.AND P1, PT, R252, R31, !P1 ;  /* 0x0000001ffc00720c */ /* 0x002fe20004f21270 */
[----:B------:R1:W-:Y:S03]  /*45c00*/  @P2 STG.E.U16 desc[UR60][R28.64], R27 ;  /* 0x0000001b1c002986 */ /* 0x0003e6000c10153c */
[----:B---3--:R-:W-:Y:S02]  /*45c10*/  ISETP.GE.AND P2, PT, R35, R12, PT ;  /* 0x0000000c2300720c */ /* 0x008fe40003f46270 */
[----:B------:R-:W3:Y:S01]  /*45c20*/  LDC R31, c[0x0][0x228] ;  /* 0x00008a00ff1f7b82 */ /* 0x000ee20000000800 */
[----:B-1----:R-:W-:-:S07]  /*45c30*/  IMAD.WIDE R26, R33, 0x2, R248 ;  /* 0x00000002211a7825 */ /* 0x002fce00078e02f8 */
[----:B------:R-:W1:Y:S01]  /*45c40*/  LDC R12, c[0x0][0x22c] ;  /* 0x00008b00ff0c7b82 */ /* 0x000e620000000800 */
[----:B------:R-:W-:Y:S01]  /*45c50*/  PRMT R29, R70, 0x7632, R29 ;  /* 0x00007632461d7816 */ /* 0x000fe2000000001d */
[----:B------:R-:W-:Y:S01]  /*45c60*/  @P6 STG.E.U16 desc[UR60][R26.64], R70 ;  /* 0x000000461a006986 */ /* 0x000fe2000c10153c */
[----:B----4-:R-:W-:Y:S01]  /*45c70*/  ISETP.LT.AND P6, PT, R11, R32, !P2 ;  /* 0x000000200b00720c */ /* 0x010fe200057c1270 */
        /* <DEDUP_REMOVED lines=18> */
[----:B------:R-:W-:-:S07]  /*45da0*/  IMAD.WIDE R24, R33, 0x2, R248 ;  /* 0x0000000221187825 */ /* 0x000fce00078e02f8 */
[----:B------:R-:W3:Y:S01]  /*45db0*/  LDC R12, c[0x0][0x22c] ;  /* 0x00008b00ff0c7b82 */ /* 0x000ee20000000800 */
[----:B------:R-:W-:Y:S01]  /*45dc0*/  PRMT R27, R47, 0x7632, R27 ;  /* 0x000076322f1b7816 */ /* 0x000fe2000000001b */
[----:B------:R-:W-:Y:S01]  /*45dd0*/  @P6 STG.E.U16 desc[UR60][R24.64], R47 ;  /* 0x0000002f18006986 */ /* 0x000fe2000c10153c */
[----:B----4-:R-:W-:Y:S01]  /*45de0*/  ISETP.LT.AND P6, PT, R11, R32, !P1 ;  /* 0x000000200b00720c */ /* 0x010fe20004fc1270 */
[----:B------:R-:W-:-:S04]  /*45df0*/  IMAD.WIDE R28, R33, 0x2, R250 ;  /* 0x00000002211c7825 */ /* 0x000fc800078e02fa */
[----:B------:R-:W4:Y:S01]  /*45e00*/  LDC R32, c[0x0][0x228] ;  /* 0x00008a00ff207b82 */ /* 0x000f220000000800 */
        /* <DEDUP_REMOVED lines=16> */
[----:B----4-:R-:W-:-:S07]  /*45f10*/  IMAD.WIDE R28, R33, 0x2, R248 ;  /* 0x00000002211c7825 */ /* 0x010fce00078e02f8 */
[----:B------:R-:W3:Y:S01]  /*45f20*/  LDC R12, c[0x0][0x22c] ;  /* 0x00008b00ff0c7b82 */ /* 0x000ee20000000800 */
        /* <DEDUP_REMOVED lines=18> */
[----:B-1----:R-:W-:-:S03]  /*46050*/  ISETP.LT.AND P2, PT, R252, R31, !P2 ;  /* 0x0000001ffc00720c */ /* 0x002fc60005741270 */
[----:B---3--:R-:W-:Y:S02]  /*46060*/  ISETP.GE.AND P1, PT, R35, R12, PT ;  /* 0x0000000c2300720c */ /* 0x008fe40003f26270 */
[----:B------:R-:W1:Y:S01]  /*46070*/  LDC R12, c[0x0][0x22c] ;  /* 0x00008b00ff0c7b82 */ /* 0x000e620000000800 */
[----:B----4-:R-:W-:Y:S01]  /*46080*/  IMAD.WIDE R26, R33, 0x2, R248 ;  /* 0x00000002211a7825 */ /* 0x010fe200078e02f8 */
[----:B------:R-:W-:-:S06]  /*46090*/  PRMT R36, R48, 0x7632, R36 ;  /* 0x0000763230247816 */ /* 0x000fcc0000000024 */
[----:B------:R-:W3:Y:S01]  /*460a0*/  LDC R35, c[0x0][0x228] ;  /* 0x00008a00ff237b82 */ /* 0x000ee20000000800 */
[----:B------:R4:W-:Y:S01]  /*460b0*/  @P6 STG.E.U16 desc[UR60][R26.64], R48 ;  /* 0x000000301a006986 */ /* 0x0009e2000c10153c */
[----:B------:R-:W-:Y:S01]  /*460c0*/  ISETP.LT.AND P6, PT, R11, R32, !P1 ;  /* 0x000000200b00720c */ /* 0x000fe20004fc1270 */
[C---:B0-----:R-:W-:Y:S02]  /*460d0*/  IMAD.IADD R31, R33.reuse, 0x1, R0 ;  /* 0x00000001211f7824 */ /* 0x041fe400078e0200 */
[----:B------:R-:W-:-:S03]  /*460e0*/  IMAD.WIDE R24, R33, 0x2, R250 ;  /* 0x0000000221187825 */ /* 0x000fc600078e02fa */
[----:B------:R-:W0:Y:S01]  /*460f0*/  LDC R32, c[0x0][0x228] ;  /* 0x00008a00ff207b82 */ /* 0x000e220000000800 */
[----:B------:R-:W-:Y:S01]  /*46100*/  IMAD.WIDE R28, R31, 0x2, R2 ;  /* 0x000000021f1c7825 */ /* 0x000fe200078e0202 */
[----:B------:R-:W-:Y:S01]  /*46110*/  @P2 STG.E.U16 desc[UR60][R24.64], R36 ;  /* 0x0000002418002986 */ /* 0x000fe2000c10153c */
[----:B--2---:R-:W-:-:S05]  /*46120*/  ISETP.LT.AND P2, PT, R120, R30, !P1 ;  /* 0x0000001e7800720c */ /* 0x004fca0004f41270 */
[----:B------:R-:W2:Y:S01]  /*46130*/  LDC R0, c[0x0][0x248] ;  /* 0x00009200ff007b82 */ /* 0x000ea20000000800 */
[----:B------:R1:W-:Y:S01]  /*46140*/  @P6 STG.E.U16 desc[UR60][R28.64], R52 ;  /* 0x000000341c006986 */ /* 0x0003e2000c10153c */
[----:B------:R-:W-:Y:S01]  /*46150*/  ISETP.LT.AND P6, PT, R127, R34, !P1 ;  /* 0x000000227f00720c */ /* 0x000fe20004fc1270 */
[----:B----4-:R-:W-:-:S05]  /*46160*/  IMAD.WIDE R26, R31, 0x2, R14 ;  /* 0x000000021f1a7825 */ /* 0x010fca00078e020e */
[----:B------:R-:W4:Y:S01]  /*46170*/  LDC R30, c[0x0][0x228] ;  /* 0x00008a00ff1e7b82 */ /* 0x000f220000000800 */
[----:B------:R-:W-:Y:S01]  /*46180*/  VIADD R37, R13, 0x32 ;  /* 0x000000320d257836 */ /* 0x000fe20000000000 */
[----:B-1----:R-:W-:Y:S01]  /*46190*/  PRMT R29, R52, 0x7632, R29 ;  /* 0x00007632341d7816 */ /* 0x002fe2000000001d */
[----:B------:R-:W-:-:S05]  /*461a0*/  IMAD.WIDE R24, R31, 0x2, R248 ;  /* 0x000000021f187825 */ /* 0x000fca00078e02f8 */
[----:B------:R-:W1:Y:S01]  /*461b0*/  LDC R33, c[0x0][0x228] ;  /* 0x00008a00ff217b82 */ /* 0x000e620000000800 */
[----:B------:R0:W-:Y:S01]  /*461c0*/  @P2 STG.E.U16 desc[UR60][R26.64], R29 ;  /* 0x0000001d1a002986 */ /* 0x0001e2000c10153c */
[----:B------:R-:W-:Y:S02]  /*461d0*/  ISETP.GE.AND P2, PT, R37, R12, PT ;  /* 0x0000000c2500720c */ /* 0x000fe40003f46270 */
[----:B---3--:R-:W-:Y:S01]  /*461e0*/  ISETP.LT.AND P1, PT, R252, R35, !P1 ;  /* 0x00000023fc00720c */ /* 0x008fe20004f21270 */
[----:B------:R3:W-:Y:S01]  /*461f0*/  @P6 STG.E.U16 desc[UR60][R24.64], R20 ;  /* 0x0000001418006986 */ /* 0x0007e2000c10153c */
[----:B0-----:R-:W-:Y:S02]  /*46200*/  ISETP.LT.AND P6, PT, R11, R32, !P2 ;  /* 0x000000200b00720c */ /* 0x001fe400057c1270 */
[----:B------:R-:W0:Y:S08]  /*46210*/  LDC R12, c[0x0][0x22c] ;  /* 0x00008b00ff0c7b82 */ /* 0x000e300000000800 */
[----:B------:R-:W0:Y:S01]  /*46220*/  LDC R32, c[0x0][0x228] ;  /* 0x00008a00ff207b82 */ /* 0x000e220000000800 */
[----:B------:R-:W-:Y:S01]  /*46230*/  IMAD.WIDE R28, R31, 0x2, R250 ;  /* 0x000000021f1c7825 */ /* 0x000fe200078e02fa */
[----:B---3--:R-:W-:-:S03]  /*46240*/  PRMT R25, R20, 0x7632, R25 ;  /* 0x0000763214197816 */ /* 0x008fc60000000019 */
[----:B--2---:R-:W-:-:S03]  /*46250*/  IMAD.IADD R31, R31, 0x1, R0 ;  /* 0x000000011f1f7824 */ /* 0x004fc600078e0200 */
[----:B------:R-:W2:Y:S01]  /*46260*/  LDC R34, c[0x0][0x228] ;  /* 0x00008a00ff227b82 */ /* 0x000ea20000000800 */
[----:B------:R-:W-:Y:S01]  /*46270*/  IMAD.WIDE R26, R31, 0x2, R2 ;  /* 0x000000021f1a7825 */ /* 0x000fe200078e0202 */
[----:B------:R3:W-:Y:S01]  /*46280*/  @P1 STG.E.U16 desc[UR60][R28.64], R25 ;  /* 0x000000191c001986 */ /* 0x0007e2000c10153c */
[----:B----4-:R-:W-:-:S05]  /*46290*/  ISETP.LT.AND P1, PT, R120, R30, !P2 ;  /* 0x0000001e7800720c */ /* 0x010fca0005721270 */
[----:B------:R-:W4:Y:S01]  /*462a0*/  LDC R0, c[0x0][0x248] ;  /* 0x00009200ff007b82 */ /* 0x000f220000000800 */
[----:B------:R3:W-:Y:S01]  /*462b0*/  @P6 STG.E.U16 desc[UR60][R26.64], R61 ;  /* 0x0000003d1a006986 */ /* 0x0007e2000c10153c */
[----:B-1----:R-:W-:-:S06]  /*462c0*/  ISETP.LT.AND P6, PT, R127, R33, !P2 ;  /* 0x000000217f00720c */ /* 0x002fcc00057c1270 */
[----:B------:R-:W1:Y:S01]  /*462d0*/  LDC R20, c[0x0][0x228] ;  /* 0x00008a00ff147b82 */ /* 0x000e620000000800 */
[----:B---3--:R-:W-:Y:S01]  /*462e0*/  IMAD.WIDE R24, R31, 0x2, R14 ;  /* 0x000000021f187825 */ /* 0x008fe200078e020e */
[----:B------:R-:W-:-:S03]  /*462f0*/  PRMT R27, R61, 0x7632, R27 ;  /* 0x000076323d1b7816 */ /* 0x000fc6000000001b */
[----:B------:R-:W-:-:S03]  /*46300*/  VIADD R33, R13, 0x33 ;  /* 0x000000330d217836 */ /* 0x000fc60000000000 */
[----:B------:R-:W3:Y:S01]  /*46310*/  LDC R30, c[0x0][0x228] ;  /* 0x00008a00ff1e7b82 */ /* 0x000ee20000000800 */
[----:B------:R-:W-:Y:S01]  /*46320*/  IMAD.WIDE R28, R31, 0x2, R248 ;  /* 0x000000021f1c7825 */ /* 0x000fe200078e02f8 */
[----:B0-----:R-:W-:Y:S01]  /*46330*/  ISETP.LT.AND P2, PT, R252, R32, !P2 ;  /* 0x00000020fc00720c */ /* 0x001fe20005741270 */
[----:B------:R0:W-:Y:S01]  /*46340*/  @P1 STG.E.U16 desc[UR60][R24.64], R27 ;  /* 0x0000001b18001986 */ /* 0x0001e2000c10153c */
[----:B------:R-:W-:-:S03]  /*46350*/  ISETP.GE.AND P1, PT, R33, R12, PT ;  /* 0x0000000c2100720c */ /* 0x000fc60003f26270 */
[----:B------:R4:W-:Y:S01]  /*46360*/  @P6 STG.E.U16 desc[UR60][R28.64], R49 ;  /* 0x000000311c006986 */ /* 0x0009e2000c10153c */
[----:B--2---:R-:W-:Y:S01]  /*46370*/  ISETP.LT.AND P6, PT, R11, R34, !P1 ;  /* 0x000000220b00720c */ /* 0x004fe20004fc1270 */
[----:B------:R-:W2:Y:S01]  /*46380*/  LDC R32, c[0x0][0x228] ;  /* 0x00008a00ff207b82 */ /* 0x000ea20000000800 */
[----:B0-----:R-:W-:-:S07]  /*46390*/  IMAD.WIDE R24, R31, 0x2, R250 ;  /* 0x000000021f187825 */ /* 0x001fce00078e02fa */
[----:B------:R-:W0:Y:S01]  /*463a0*/  LDC R12, c[0x0][0x22c] ;  /* 0x00008b00ff0c7b82 */ /* 0x000e220000000800 */
[----:B----4-:R-:W-:Y:S01]  /*463b0*/  PRMT R29, R49, 0x7632, R29 ;  /* 0x00007632311d7816 */ /* 0x010fe2000000001d */
[----:B------:R-:W-:-:S06]  /*463c0*/  IMAD.IADD R31, R31, 0x1, R0 ;  /* 0x000000011f1f7824 */ /* 0x000fcc00078e0200 */
[----:B------:R-:W4:Y:S01]  /*463d0*/  LDC R33, c[0x0][0x228] ;  /* 0x00008a00ff217b82 */ /* 0x000f220000000800 */
[----:B------:R3:W-:Y:S01]  /*463e0*/  @P2 STG.E.U16 desc[UR60][R24.64], R29 ;  /* 0x0000001d18002986 */ /* 0x0007e2000c10153c */
[----:B------:R-:W-:Y:S01]  /*463f0*/  IMAD.WIDE R26, R31, 0x2, R2 ;  /* 0x000000021f1a7825 */ /* 0x000fe200078e0202 */
[----:B-1----:R-:W-:-:S05]  /*46400*/  ISETP.LT.AND P2, PT, R120, R20, !P1 ;  /* 0x000000147800720c */ /* 0x002fca0004f41270 */
[----:B------:R-:W1:Y:S01]  /*46410*/  LDC R0, c[0x0][0x248] ;  /* 0x00009200ff007b82 */ /* 0x000e620000000800 */
[----:B------:R-:W-:Y:S01]  /*46420*/  @P6 STG.E.U16 desc[UR60][R26.64], R53 ;  /* 0x000000351a006986 */ /* 0x000fe2000c10153c */
[----:B---3--:R-:W-:Y:S02]  /*46430*/  ISETP.LT.AND P6, PT, R127, R30, !P1 ;  /* 0x0000001e7f00720c */ /* 0x008fe40004fc1270 */
[----:B------:R-:W-:Y:S01]  /*46440*/  PRMT R25, R53, 0x7632, R25 ;  /* 0x0000763235197816 */ /* 0x000fe20000000019 */
[----:B------:R-:W-:-:S03]  /*46450*/  IMAD.WIDE R28, R31, 0x2, R14 ;  /* 0x000000021f1c7825 */ /* 0x000fc600078e020e */
[----:B------:R-:W3:Y:S01]  /*46460*/  LDC R20, c[0x0][0x228] ;  /* 0x00008a00ff147b82 */ /* 0x000ee20000000800 */
[----:B------:R-:W-:Y:S01]  /*46470*/  VIADD R35, R13, 0x34 ;  /* 0x000000340d237836 */ /* 0x000fe20000000000 */
[----:B------:R0:W-:Y:S06]  /*46480*/  @P2 STG.E.U16 desc[UR60][R28.64], R25 ;  /* 0x000000191c002986 */ /* 0x0001ec000c10153c */
[----:B------:R-:W3:Y:S01]  /*46490*/  LDC R30, c[0x0][0x228] ;  /* 0x00008a00ff1e7b82 */ /* 0x000ee20000000800 */
[----:B--2---:R-:W-:Y:S02]  /*464a0*/  ISETP.LT.AND P1, PT, R252, R32, !P1 ;  /* 0x00000020fc00720c */ /* 0x004fe40004f21270 */
[----:B0-----:R-:W-:Y:S01]  /*464b0*/  ISETP.GE.AND P2, PT, R35, R12, PT ;  /* 0x0000000c2300720c */ /* 0x001fe20003f46270 */
[----:B------:R-:W-:-:S04]  /*464c0*/  IMAD.WIDE R24, R31, 0x2, R248 ;  /* 0x000000021f187825 */ /* 0x000fc800078e02f8 */
[----:B------:R-:W0:Y:S01]  /*464d0*/  LDC R32, c[0x0][0x228] ;  /* 0x00008a00ff207b82 */ /* 0x000e220000000800 */
[----:B------:R2:W-:Y:S01]  /*464e0*/  @P6 STG.E.U16 desc[UR60][R24.64], R21 ;  /* 0x0000001518006986 */ /* 0x0005e2000c10153c */
[----:B----4-:R-:W-:-:S06]  /*464f0*/  ISETP.LT.AND P6, PT, R11, R33, !P2 ;  /* 0x000000210b00720c */ /* 0x010fcc00057c1270 */
[----:B------:R-:W4:Y:S01]  /*46500*/  LDC R12, c[0x0][0x22c] ;  /* 0x00008b00ff0c7b82 */ /* 0x000f220000000800 */
[----:B-1----:R-:W-:Y:S01]  /*46510*/  IMAD.IADD R33, R31, 0x1, R0 ;  /* 0x000000011f217824 */ /* 0x002fe200078e0200 */
[----:B------:R-:W-:Y:S01]  /*46520*/  PRMT R36, R21, 0x7632, R36 ;  /* 0x0000763215247816 */ /* 0x000fe20000000024 */
[----:B------:R-:W-:-:S05]  /*46530*/  IMAD.WIDE R26, R31, 0x2, R250 ;  /* 0x000000021f1a7825 */ /* 0x000fca00078e02fa */
[----:B------:R-:W1:Y:S01]  /*46540*/  LDC R31, c[0x0][0x228] ;  /* 0x00008a00ff1f7b82 */ /* 0x000e620000000800 */
[----:B------:R-:W-:Y:S01]  /*46550*/  IMAD.WIDE R28, R33, 0x2, R2 ;  /* 0x00000002211c7825 */ /* 0x000fe200078e0202 */
[----:B------:R2:W-:Y:S01]  /*46560*/  @P1 STG.E.U16 desc[UR60][R26.64], R36 ;  /* 0x000000241a001986 */ /* 0x0005e2000c10153c */
[----:B---3--:R-:W-:-:S05]  /*46570*/  ISETP.LT.AND P1, PT, R120, R20, !P2 ;  /* 0x000000147800720c */ /* 0x008fca0005721270 */
[----:B------:R-:W3:Y:S01]  /*46580*/  LDC R0, c[0x0][0x248] ;  /* 0x00009200ff007b82 */ /* 0x000ee20000000800 */
[----:B------:R1:W-:Y:S01]  /*46590*/  @P6 STG.E.U16 desc[UR60][R28.64], R62 ;  /* 0x0000003e1c006986 */ /* 0x0003e2000c10153c */
[----:B------:R-:W-:Y:S01]  /*465a0*/  ISETP.LT.AND P6, PT, R127, R30, !P2 ;  /* 0x0000001e7f00720c */ /* 0x000fe200057c1270 */
[----:B--2---:R-:W-:-:S05]  /*465b0*/  IMAD.WIDE R20, R33, 0x2, R14 ;  /* 0x0000000221147825 */ /* 0x004fca00078e020e */
[----:B------:R-:W2:Y:S01]  /*465c0*/  LDC R34, c[0x0][0x228] ;  /* 0x00008a00ff227b82 */ /* 0x000ea20000000800 */
[----:B------:R-:W-:Y:S01]  /*465d0*/  PRMT R27, R62, 0x7632, R27 ;  /* 0x000076323e1b7816 */ /* 0x000fe2000000001b */
[----:B------:R-:W-:Y:S01]  /*465e0*/  VIADD R35, R13, 0x35 ;  /* 0x000000350d237836 */ /* 0x000fe20000000000 */
[----:B0-----:R-:W-:Y:S01]  /*465f0*/  ISETP.LT.AND P2, PT, R252, R32, !P2 ;  /* 0x00000020fc00720c */ /* 0x001fe20005741270 */
[----:B------:R-:W-:-:S04]  /*46600*/  IMAD.WIDE R24, R33, 0x2, R248 ;  /* 0x0000000221187825 */ /* 0x000fc800078e02f8 */
[----:B------:R-:W0:Y:S01]  /*46610*/  LDC R30, c[0x0][0x228] ;  /* 0x00008a00ff1e7b82 */ /* 0x000e220000000800 */
[----:B------:R1:W-:Y:S01]  /*46620*/  @P1 STG.E.U16 desc[UR60][R20.64], R27 ;  /* 0x0000001b14001986 */ /* 0x0003e2000c10153c */
[----:B----4-:R-:W-:-:S03]  /*46630*/  ISETP.GE.AND P1, PT, R35, R12, PT ;  /* 0x0000000c2300720c */ /* 0x010fc60003f26270 */
[----:B------:R-:W-:Y:S01]  /*46640*/  @P6 STG.E.U16 desc[UR60][R24.64], R50 ;  /* 0x0000003218006986 */ /* 0x000fe2000c10153c */
[----:B-1----:R-:W-:Y:S02]  /*46650*/  ISETP.LT.AND P6, PT, R11, R31, !P1 ;  /* 0x0000001f0b00720c */ /* 0x002fe40004fc1270 */
[----:B------:R-:W1:Y:S01]  /*46660*/  LDC R28, c[0x0][0x228] ;  /* 0x00008a00ff1c7b82 */ /* 0x000e620000000800 */
[----:B------:R-:W-:Y:S01]  /*46670*/  PRMT R21, R50, 0x7632, R21 ;  /* 0x0000763232157816 */ /* 0x000fe20000000015 */
[----:B------:R-:W-:-:S06]  /*46680*/  IMAD.WIDE R26, R33, 0x2, R250 ;  /* 0x00000002211a7825 */ /* 0x000fcc00078e02fa */
[----:B------:R-:W4:Y:S01]  /*46690*/  LDC R12, c[0x0][0x22c] ;  /* 0x00008b00ff0c7b82 */ /* 0x000f220000000800 */
[----:B---3--:R-:W-:Y:S01]  /*466a0*/  IMAD.IADD R33, R33, 0x1, R0 ;  /* 0x0000000121217824 */ /* 0x008fe200078e0200 */
[----:B------:R3:W-:Y:S01]  /*466b0*/  @P2 STG.E.U16 desc[UR60][R26.64], R21 ;  /* 0x000000151a002986 */ /* 0x0007e2000c10153c */
[----:B--2---:R-:W-:-:S05]  /*466c0*/  ISETP.LT.AND P2, PT, R120, R34, !P1 ;  /* 0x000000227800720c */ /* 0x004fca0004f41270 */
[----:B------:R-:W2:Y:S01]  /*466d0*/  LDC R29, c[0x0][0x228] ;  /* 0x00008a00ff1d7b82 */ /* 0x000ea20000000800 */
[----:B---3--:R-:W-:-:S07]  /*466e0*/  IMAD.WIDE R20, R33, 0x2, R2 ;  /* 0x0000000221147825 */ /* 0x008fce00078e0202 */
[----:B------:R-:W3:Y:S01]  /*466f0*/  LDC R0, c[0x0][0x248] ;  /* 0x00009200ff007b82 */ /* 0x000ee20000000800 */
[----:B------:R4:W-:Y:S01]  /*46700*/  @P6 STG.E.U16 desc[UR60][R20.64], R54 ;  /* 0x0000003614006986 */ /* 0x0009e2000c10153c */
[----:B0-----:R-:W-:-:S06]  /*46710*/  ISETP.LT.AND P6, PT, R127, R30, !P1 ;  /* 0x0000001e7f00720c */ /* 0x001fcc0004fc1270 */
[----:B------:R-:W0:Y:S01]  /*46720*/  LDC R30, c[0x0][0x228] ;  /* 0x00008a00ff1e7b82 */ /* 0x000e220000000800 */
[----:B------:R-:W-:Y:S01]  /*46730*/  PRMT R27, R54, 0x7632, R27 ;  /* 0x00007632361b7816 */ /* 0x000fe2000000001b */
[----:B------:R-:W-:Y:S01]  /*46740*/  IMAD.WIDE R24, R33, 0x2, R14 ;  /* 0x0000000221187825 */ /* 0x000fe200078e020e */
[----:B-1----:R-:W-:-:S03]  /*46750*/  ISETP.LT.AND P1, PT, R252, R28, !P1 ;  /* 0x0000001cfc00720c */ /* 0x002fc60004f21270 */
[----:B------:R-:W-:Y:S02]  /*46760*/  VIADD R35, R13, 0x36 ;  /* 0x000000360d237836 */ /* 0x000fe40000000000 */
[----:B------:R-:W1:Y:S01]  /*46770*/  LDC R31, c[0x0][0x228] ;  /* 0x00008a00ff1f7b82 */ /* 0x000e620000000800 */
[----:B------:R2:W-:Y:S02]  /*46780*/  @P2 STG.E.U16 desc[UR60][R24.64], R27 ;  /* 0x0000001b18002986 */ /* 0x0005e4000c10153c */
[----:B----4-:R-:W-:Y:S01]  /*46790*/  ISETP.GE.AND P2, PT, R35, R12, PT ;  /* 0x0000000c2300720c */ /* 0x010fe20003f46270 */
[----:B------:R-:W-:-:S04]  /*467a0*/  IMAD.WIDE R20, R33, 0x2, R250 ;  /* 0x0000000221147825 */ /* 0x000fc800078e02fa */
[----:B------:R-:W4:Y:S01]  /*467b0*/  LDC R28, c[0x0][0x228] ;  /* 0x00008a00ff1c7b82 */ /* 0x000f220000000800 */
[----:B--2---:R-:W-:Y:S01]  /*467c0*/  IMAD.WIDE R26, R33, 0x2, R248 ;  /* 0x00000002211a7825 */ /* 0x004fe200078e02f8 */
[----:B------:R-:W-:-:S06]  /*467d0*/  PRMT R25, R22, 0x7632, R25 ;  /* 0x0000763216197816 */ /* 0x000fcc0000000019 */
[----:B------:R-:W2:Y:S01]  /*467e0*/  LDC R12, c[0x0][0x22c] ;  /* 0x00008b00ff0c7b82 */ /* 0x000ea20000000800 */
[----:B------:R-:W-:Y:S01]  /*467f0*/  @P6 STG.E.U16 desc[UR60][R26.64], R22 ;  /* 0x000000161a006986 */ /* 0x000fe2000c10153c */
[----:B------:R-:W-:Y:S01]  /*46800*/  ISETP.LT.AND P6, PT, R11, R29, !P2 ;  /* 0x0000001d0b00720c */ /* 0x000fe200057c1270 */
[----:B---3--:R-:W-:-:S05]  /*46810*/  IMAD.IADD R33, R33, 0x1, R0 ;  /* 0x0000000121217824 */ /* 0x008fca00078e0200 */
[----:B------:R-:W3:Y:S01]  /*46820*/  LDC R29, c[0x0][0x228] ;  /* 0x00008a00ff1d7b82 */ /* 0x000ee20000000800 */
[----:B------:R1:W-:Y:S01]  /*46830*/  @P1 STG.E.U16 desc[UR60][R20.64], R25 ;  /* 0x0000001914001986 */ /* 0x0003e2000c10153c */
[----:B0-----:R-:W-:-:S06]  /*46840*/  ISETP.LT.AND P1, PT, R120, R30, !P2 ;  /* 0x0000001e7800720c */ /* 0x001fcc0005721270 */
[----:B------:R-:W0:Y:S01]  /*46850*/  LDC R0, c[0x0][0x248] ;  /* 0x00009200ff007b82 */ /* 0x000e220000000800 */
[----:B-1----:R-:W-:-:S07]  /*46860*/  IMAD.WIDE R24, R33, 0x2, R2 ;  /* 0x0000000221187825 */ /* 0x002fce00078e0202 */
[----:B------:R-:W1:Y:S01]  /*46870*/  LDC R22, c[0x0][0x228] ;  /* 0x00008a00ff167b82 */ /* 0x000e620000000800 */
[----:B------:R-:W-:Y:S01]  /*46880*/  @P6 STG.E.U16 desc[UR60][R24.64], R63 ;  /* 0x0000003f18006986 */ /* 0x000fe2000c10153c */
[----:B------:R-:W-:Y:S01]  /*46890*/  ISETP.LT.AND P6, PT, R127, R31, !P2 ;  /* 0x0000001f7f00720c */ /* 0x000fe200057c1270 */
[----:B------:R-:W-:Y:S01]  /*468a0*/  IMAD.WIDE R26, R33, 0x2, R14 ;  /* 0x00000002211a7825 */ /* 0x000fe200078e020e */
[----:B------:R-:W-:-:S04]  /*468b0*/  PRMT R21, R63, 0x7632, R21 ;  /* 0x000076323f157816 */ /* 0x000fc80000000015 */
[----:B------:R-:W1:Y:S01]  /*468c0*/  LDC R30, c[0x0][0x228] ;  /* 0x00008a00ff1e7b82 */ /* 0x000e620000000800 */
[----:B------:R-:W-:Y:S01]  /*468d0*/  VIADD R31, R13, 0x37 ;  /* 0x000000370d1f7836 */ /* 0x000fe20000000000 */
[----:B------:R2:W-:Y:S01]  /*468e0*/  @P1 STG.E.U16 desc[UR60][R26.64], R21 ;  /* 0x000000151a001986 */ /* 0x0005e2000c10153c */
[----:B----4-:R-:W-:-:S03]  /*468f0*/  ISETP.LT.AND P2, PT, R252, R28, !P2 ;  /* 0x0000001cfc00720c */ /* 0x010fc60005741270 */
[----:B--2---:R-:W-:Y:S02]  /*46900*/  ISETP.GE.AND P1, PT, R31, R12, PT ;  /* 0x0000000c1f00720c */ /* 0x004fe40003f26270 */
[----:B------:R-:W2:Y:S01]  /*46910*/  LDC R28, c[0x0][0x228] ;  /* 0x00008a00ff1c7b82 */ /* 0x000ea20000000800 */
[----:B------:R-:W-:-:S07]  /*46920*/  IMAD.WIDE R20, R33, 0x2, R248 ;  /* 0x0000000221147825 */ /* 0x000fce00078e02f8 */
[----:B------:R-:W4:Y:S01]  /*46930*/  LDC R12, c[0x0][0x22c] ;  /* 0x00008b00ff0c7b82 */ /* 0x000f220000000800 */
[----:B------:R-:W-:Y:S01]  /*46940*/  @P6 STG.E.U16 desc[UR60][R20.64], R51 ;  /* 0x0000003314006986 */ /* 0x000fe2000c10153c */
[----:B---3--:R-:W-:Y:S01]  /*46950*/  ISETP.LT.AND P6, PT, R11, R29, !P1 ;  /* 0x0000001d0b00720c */ /* 0x008fe20004fc1270 */
[----:B------:R-:W-:Y:S01]  /*46960*/  IMAD.WIDE R24, R33, 0x2, R250 ;  /* 0x0000000221187825 */ /* 0x000fe200078e02fa */
[----:B------:R-:W-:-:S04]  /*46970*/  PRMT R27, R51, 0x7632, R27 ;  /* 0x00007632331b7816 */ /* 0x000fc8000000001b */
[----:B------:R-:W3:Y:S01]  /*46980*/  LDC R29, c[0x0][0x228] ;  /* 0x00008a00ff1d7b82 */ /* 0x000ee20000000800 */
[----:B0-----:R-:W-:Y:S01]  /*46990*/  IMAD.IADD R33, R33, 0x1, R0 ;  /* 0x0000000121217824 */ /* 0x001fe200078e0200 */
[----:B------:R0:W-:Y:S01]  /*469a0*/  @P2 STG.E.U16 desc[UR60][R24.64], R27 ;  /* 0x0000001b18002986 */ /* 0x0001e2000c10153c */
[----:B-1----:R-:W-:-:S05]  /*469b0*/  ISETP.LT.AND P2, PT, R120, R22, !P1 ;  /* 0x000000167800720c */ /* 0x002fca0004f41270 */
[----:B------:R-:W1:Y:S01]  /*469c0*/  LDC R0, c[0x0][0x248] ;  /* 0x00009200ff007b82 */ /* 0x000e620000000800 */
        /* <DEDUP_REMOVED lines=9> */
[----:B--2---:R-:W-:-:S03]  /*46a60*/  ISETP.LT.AND P1, PT, R252, R28, !P1 ;  /* 0x0000001cfc00720c */ /* 0x004fc60004f21270 */
[----:B----4-:R-:W-:Y:S02]  /*46a70*/  ISETP.GE.AND P2, PT, R31, R12, PT ;  /* 0x0000000c1f00720c */ /* 0x010fe40003f46270 */
[----:B------:R-:W2:Y:S01]  /*46a80*/  LDC R28, c[0x0][0x228] ;  /* 0x00008a00ff1c7b82 */ /* 0x000ea20000000800 */
[----:B---3--:R-:W-:-:S07]  /*46a90*/  IMAD.WIDE R24, R33, 0x2, R248 ;  /* 0x0000000221187825 */ /* 0x008fce00078e02f8 */
[----:B------:R-:W3:Y:S01]  /*46aa0*/  LDC R12, c[0x0][0x22c] ;  /* 0x00008b00ff0c7b82 */ /* 0x000ee20000000800 */
[----:B------:R-:W-:Y:S01]  /*46ab0*/  PRMT R21, R23, 0x7632, R21 ;  /* 0x0000763217157816 */ /* 0x000fe20000000015 */
[----:B------:R-:W-:Y:S01]  /*46ac0*/  @P6 STG.E.U16 desc[UR60][R24.64], R23 ;  /* 0x0000001718006986 */ /* 0x000fe2000c10153c */
[----:B------:R-:W-:Y:S01]  /*46ad0*/  ISETP.LT.AND P6, PT, R11, R29, !P2 ;  /* 0x0000001d0b00720c */ /* 0x000fe200057c1270 */
[----:B------:R-:W-:-:S04]  /*46ae0*/  IMAD.WIDE R26, R33, 0x2, R250 ;  /* 0x00000002211a7825 */ /* 0x000fc800078e02fa */
[----:B------:R-:W4:Y:S01]  /*46af0*/  LDC R29, c[0x0][0x228] ;  /* 0x00008a00ff1d7b82 */ /* 0x000f220000000800 */
[----:B-1----:R-:W-:Y:S01]  /*46b00*/  IMAD.IADD R33, R33, 0x1, R0 ;  /* 0x0000000121217824 */ /* 0x002fe200078e0200 */
[----:B------:R1:W-:Y:S01]  /*46b10*/  @P1 STG.E.U16 desc[UR60][R26.64], R21 ;  /* 0x000000151a001986 */ /* 0x0003e2000c10153c */
[----:B0-----:R-:W-:-:S05]  /*46b20*/  ISETP.LT.AND P1, PT, R120, R22, !P2 ;  /* 0x000000167800720c */ /* 0x001fca0005721270 */
[----:B------:R-:W0:Y:S01]  /*46b30*/  LDC R0, c[0x0][0x248] ;  /* 0x00009200ff007b82 */ /* 0x000e220000000800 */
[----:B-1----:R-:W-:Y:S01]  /*46b40*/  IMAD.WIDE R20, R33, 0x2, R2 ;  /* 0x0000000221147825 */ /* 0x002fe200078e0202 */
[----:B------:R-:W-:-:S06]  /*46b50*/  PRMT R25, R16, 0x7632, R25 ;  /* 0x0000763210197816 */ /* 0x000fcc0000000019 */
[----:B------:R-:W1:Y:S01]  /*46b60*/  LDC R31, c[0x0][0x228] ;  /* 0x00008a00ff1f7b82 */ /* 0x000e620000000800 */
[----:B------:R3:W-:Y:S01]  /*46b70*/  @P6 STG.E.U16 desc[UR60][R20.64], R16 ;  /* 0x0000001014006986 */ /* 0x0007e2000c10153c */
[----:B------:R-:W-:Y:S01]  /*46b80*/  ISETP.LT.AND P6, PT, R127, R30, !P2 ;  /* 0x0000001e7f00720c */ /* 0x000fe200057c1270 */
[----:B------:R-:W-:-:S05]  /*46b90*/  IMAD.WIDE R22, R33, 0x2, R14 ;  /* 0x0000000221167825 */ /* 0x000fca00078e020e */
[----:B------:R-:W1:Y:S01]  /*46ba0*/  LDC R30, c[0x0][0x228] ;  /* 0x00008a00ff1e7b82 */ /* 0x000e620000000800 */
[----:B------:R-:W-:Y:S01]  /*46bb0*/  VIADD R35, R13, 0x39 ;  /* 0x000000390d237836 */ /* 0x000fe20000000000 */
[----:B------:R4:W-:Y:S01]  /*46bc0*/  @P1 STG.E.U16 desc[UR60][R22.64], R25 ;  /* 0x0000001916001986 */ /* 0x0009e2000c10153c */
[----:B--2---:R-:W-:-:S03]  /*46bd0*/  ISETP.LT.AND P2, PT, R252, R28, !P2 ;  /* 0x0000001cfc00720c */ /* 0x004fc60005741270 */
[----:B---3--:R-:W-:Y:S02]  /*46be0*/  ISETP.GE.AND P1, PT, R35, R12, PT ;  /* 0x0000000c2300720c */ /* 0x008fe40003f26270 */
[----:B------:R-:W2:Y:S01]  /*46bf0*/  LDC R16, c[0x0][0x228] ;  /* 0x00008a00ff107b82 */ /* 0x000ea20000000800 */
        /* <DEDUP_REMOVED lines=10> */
[----:B-1----:R-:W-:-:S05]  /*46ca0*/  ISETP.LT.AND P2, PT, R120, R30, !P1 ;  /* 0x0000001e7800720c */ /* 0x002fca0004f41270 */
[----:B------:R-:W1:Y:S01]  /*46cb0*/  LDC R0, c[0x0][0x248] ;  /* 0x00009200ff007b82 */ /* 0x000e620000000800 */
[----:B------:R2:W-:Y:S01]  /*46cc0*/  @P6 STG.E.U16 desc[UR60][R22.64], R56 ;  /* 0x0000003816006986 */ /* 0x0005e2000c10153c */
[----:B------:R-:W-:-:S06]  /*46cd0*/  ISETP.LT.AND P6, PT, R127, R31, !P1 ;  /* 0x0000001f7f00720c */ /* 0x000fcc0004fc1270 */
[----:B------:R-:W1:Y:S01]  /*46ce0*/  LDC R28, c[0x0][0x228] ;  /* 0x00008a00ff1c7b82 */ /* 0x000e620000000800 */
[----:B----4-:R-:W-:Y:S01]  /*46cf0*/  IMAD.WIDE R24, R27, 0x2, R14 ;  /* 0x000000021b187825 */ /* 0x010fe200078e020e */
[----:B--2---:R-:W-:-:S03]  /*46d00*/  PRMT R23, R56, 0x7632, R23 ;  /* 0x0000763238177816 */ /* 0x004fc60000000017 */
[----:B------:R-:W-:-:S03]  /*46d10*/  VIADD R31, R13, 0x3a ;  /* 0x0000003a0d1f7836 */ /* 0x000fc60000000000 */
[----:B------:R-:W2:Y:S01]  /*46d20*/  LDC R29, c[0x0][0x228] ;  /* 0x00008a00ff1d7b82 */ /* 0x000ea20000000800 */
[----:B------:R-:W-:Y:S01]  /*46d30*/  ISETP.LT.AND P1, PT, R252, R16, !P1 ;  /* 0x00000010fc00720c */ /* 0x000fe20004f21270 */
[----:B------:R-:W-:Y:S01]  /*46d40*/  IMAD.WIDE R20, R27, 0x2, R248 ;  /* 0x000000021b147825 */ /* 0x000fe200078e02f8 */
[----:B------:R4:W-:Y:S01]  /*46d50*/  @P2 STG.E.U16 desc[UR60][R24.64], R23 ;  /* 0x0000001718002986 */ /* 0x0009e2000c10153c */
[----:B---3--:R-:W-:-:S03]  /*46d60*/  ISETP.GE.AND P2, PT, R31, R12, PT ;  /* 0x0000000c1f00720c */ /* 0x008fc60003f46270 */
[----:B------:R3:W-:Y:S01]  /*46d70*/  @P6 STG.E.U16 desc[UR60][R20.64], R244 ;  /* 0x000000f414006986 */ /* 0x0007e2000c10153c */
[----:B------:R-:W2:Y:S01]  /*46d80*/  LDC R12, c[0x0][0x228] ;  /* 0x00008a00ff0c7b82 */ /* 0x000ea20000000800 */
[----:B0-----:R-:W-:-:S07]  /*46d90*/  ISETP.LT.AND P6, PT, R11, R26, !P2 ;  /* 0x0000001a0b00720c */ /* 0x001fce00057c1270 */
[----:B------:R-:W0:Y:S01]  /*46da0*/  LDC R4, c[0x0][0x22c] ;  /* 0x00008b00ff047b82 */ /* 0x000e220000000800 */
[----:B----4-:R-:W-:Y:S01]  /*46db0*/  IMAD.WIDE R22, R27, 0x2, R250 ;  /* 0x000000021b167825 */ /* 0x010fe200078e02fa */
[----:B---3--:R-:W-:-:S03]  /*46dc0*/  PRMT R21, R244, 0x7632, R21 ;  /* 0x00007632f4157816 */ /* 0x008fc60000000015 */
[----:B-1----:R-:W-:-:S03]  /*46dd0*/  IMAD.IADD R27, R27, 0x1, R0 ;  /* 0x000000011b1b7824 */ /* 0x002fc600078e0200 */
[----:B------:R-:W1:Y:S01]  /*46de0*/  LDC R16, c[0x0][0x228] ;  /* 0x00008a00ff107b82 */ /* 0x000e620000000800 */
[----:B------:R3:W-:Y:S01]  /*46df0*/  @P1 STG.E.U16 desc[UR60][R22.64], R21 ;  /* 0x0000001516001986 */ /* 0x0007e2000c10153c */
[----:B------:R-:W-:Y:S01]  /*46e00*/  ISETP.LT.AND P1, PT, R120, R28, !P2 ;  /* 0x0000001c7800720c */ /* 0x000fe20005721270 */
[----:B------:R-:W-:-:S05]  /*46e10*/  IMAD.WIDE R24, R27, 0x2, R2 ;  /* 0x000000021b187825 */ /* 0x000fca00078e0202 */
[----:B------:R-:W4:Y:S01]  /*46e20*/  LDC R0, c[0x0][0x248] ;  /* 0x00009200ff007b82 */ /* 0x000f220000000800 */
[----:B------:R0:W-:Y:S01]  /*46e30*/  @P6 STG.E.U16 desc[UR60][R24.64], R17 ;  /* 0x0000001118006986 */ /* 0x0001e2000c10153c */
[----:B--2---:R-:W-:-:S06]  /*46e40*/  ISETP.LT.AND P6, PT, R127, R29, !P2 ;  /* 0x0000001d7f00720c */ /* 0x004fcc00057c1270 */
[----:B------:R-:W2:Y:S01]  /*46e50*/  LDC R26, c[0x0][0x228] ;  /* 0x00008a00ff1a7b82 */ /* 0x000ea20000000800 */
[----:B---3--:R-:W-:Y:S01]  /*46e60*/  PRMT R23, R17, 0x7632, R23 ;  /* 0x0000763211177816 */ /* 0x008fe20000000017 */
[----:B------:R-:W-:Y:S01]  /*46e70*/  IMAD.WIDE R20, R27, 0x2, R14 ;  /* 0x000000021b147825 */ /* 0x000fe200078e020e */
[----:B------:R-:W-:-:S03]  /*46e80*/  ISETP.LT.AND P2, PT, R252, R12, !P2 ;  /* 0x0000000cfc00720c */ /* 0x000fc60005741270 */
[----:B------:R-:W-:Y:S02]  /*46e90*/  VIADD R29, R13, 0x3b ;  /* 0x0000003b0d1d7836 */ /* 0x000fe40000000000 */
[----:B------:R-:W3:Y:S01]  /*46ea0*/  LDC R28, c[0x0][0x228] ;  /* 0x00008a00ff1c7b82 */ /* 0x000ee20000000800 */
[----:B------:R1:W-:Y:S02]  /*46eb0*/  @P1 STG.E.U16 desc[UR60][R20.64], R23 ;  /* 0x0000001714001986 */ /* 0x0003e4000c10153c */
[----:B0-----:R-:W-:-:S05]  /*46ec0*/  ISETP.GE.AND P1, PT, R29, R4, PT ;  /* 0x000000041d00720c */ /* 0x001fca0003f26270 */
[----:B------:R-:W0:Y:S01]  /*46ed0*/  LDC R24, c[0x0][0x228] ;  /* 0x00008a00ff187b82 */ /* 0x000e220000000800 */
[----:B-1----:R-:W-:Y:S01]  /*46ee0*/  IMAD.WIDE R22, R27, 0x2, R248 ;  /* 0x000000021b167825 */ /* 0x002fe200078e02f8 */
[----:B------:R-:W-:-:S06]  /*46ef0*/  PRMT R21, R5, 0x7632, R21 ;  /* 0x0000763205157816 */ /* 0x000fcc0000000015 */
[----:B------:R-:W1:Y:S01]  /*46f00*/  LDC R12, c[0x0][0x22c] ;  /* 0x00008b00ff0c7b82 */ /* 0x000e620000000800 */
[----:B------:R-:W-:Y:S01]  /*46f10*/  @P6 STG.E.U16 desc[UR60][R22.64], R5 ;  /* 0x0000000516006986 */ /* 0x000fe2000c10153c */
[----:B------:R-:W-:Y:S01]  /*46f20*/  ISETP.LT.AND P6, PT, R11, R16, !P1 ;  /* 0x000000100b00720c */ /* 0x000fe20004fc1270 */
[----:B------:R-:W-:-:S04]  /*46f30*/  IMAD.WIDE R16, R27, 0x2, R250 ;  /* 0x000000021b107825 */ /* 0x000fc800078e02fa */
[----:B----4-:R-:W-:Y:S01]  /*46f40*/  IMAD.IADD R27, R27, 0x1, R0 ;  /* 0x000000011b1b7824 */ /* 0x010fe200078e0200 */
[----:B------:R-:W4:Y:S01]  /*46f50*/  LDC R25, c[0x0][0x228] ;  /* 0x00008a00ff197b82 */ /* 0x000f220000000800 */
[----:B------:R3:W-:Y:S01]  /*46f60*/  @P2 STG.E.U16 desc[UR60][R16.64], R21 ;  /* 0x0000001510002986 */ /* 0x0007e2000c10153c */
[----:B--2---:R-:W-:-:S06]  /*46f70*/  ISETP.LT.AND P2, PT, R120, R26, !P1 ;  /* 0x0000001a7800720c */ /* 0x004fcc0004f41270 */
[----:B------:R-:W2:Y:S01]  /*46f80*/  LDC R0, c[0x0][0x248] ;  /* 0x00009200ff007b82 */ /* 0x000ea20000000800 */
[----:B---3--:R-:W-:Y:S01]  /*46f90*/  IMAD.WIDE R20, R27, 0x2, R2 ;  /* 0x000000021b147825 */ /* 0x008fe200078e0202 */
[----:B------:R-:W-:-:S06]  /*46fa0*/  PRMT R17, R57, 0x7632, R17 ;  /* 0x0000763239117816 */ /* 0x000fcc0000000011 */
[----:B------:R-:W3:Y:S01]  /*46fb0*/  LDC R22, c[0x0][0x228] ;  /* 0x00008a00ff167b82 */ /* 0x000ee20000000800 */
[----:B------:R-:W-:Y:S01]  /*46fc0*/  @P6 STG.E.U16 desc[UR60][R20.64], R57 ;  /* 0x0000003914006986 */ /* 0x000fe2000c10153c */
[----:B------:R-:W-:Y:S01]  /*46fd0*/  ISETP.LT.AND P6, PT, R127, R28, !P1 ;  /* 0x0000001c7f00720c */ /* 0x000fe20004fc1270 */
[----:B------:R-:W-:-:S05]  /*46fe0*/  IMAD.WIDE R4, R27, 0x2, R14 ;  /* 0x000000021b047825 */ /* 0x000fca00078e020e */
[----:B------:R-:W3:Y:S01]  /*46ff0*/  LDC R26, c[0x0][0x228] ;  /* 0x00008a00ff1a7b82 */ /* 0x000ee20000000800 */
[----:B------:R-:W-:Y:S01]  /*47000*/  VIADD R23, R13, 0x3c ;  /* 0x0000003c0d177836 */ /* 0x000fe20000000000 */
[----:B------:R4:W-:Y:S01]  /*47010*/  @P2 STG.E.U16 desc[UR60][R4.64], R17 ;  /* 0x0000001104002986 */ /* 0x0009e2000c10153c */
[----:B0-----:R-:W-:-:S03]  /*47020*/  ISETP.LT.AND P2, PT, R252, R24, !P1 ;  /* 0x00000018fc00720c */ /* 0x001fc60004f41270 */
[----:B-1----:R-:W-:Y:S02]  /*47030*/  ISETP.GE.AND P1, PT, R23, R12, PT ;  /* 0x0000000c1700720c */ /* 0x002fe40003f26270 */
[----:B------:R-:W0:Y:S01]  /*47040*/  LDC R24, c[0x0][0x228] ;  /* 0x00008a00ff187b82 */ /* 0x000e220000000800 */
[----:B----4-:R-:W-:-:S07]  /*47050*/  IMAD.WIDE R16, R27, 0x2, R248 ;  /* 0x000000021b107825 */ /* 0x010fce00078e02f8 */
[----:B------:R-:W1:Y:S01]  /*47060*/  LDC R12, c[0x0][0x22c] ;  /* 0x00008b00ff0c7b82 */ /* 0x000e620000000800 */
[----:B------:R4:W-:Y:S01]  /*47070*/  @P6 STG.E.U16 desc[UR60][R16.64], R245 ;  /* 0x000000f510006986 */ /* 0x0009e2000c10153c */
[----:B------:R-:W-:Y:S01]  /*47080*/  ISETP.LT.AND P6, PT, R11, R25, !P1 ;  /* 0x000000190b00720c */ /* 0x000fe20004fc1270 */
[----:B--2---:R-:W-:Y:S01]  /*47090*/  IMAD.IADD R23, R27, 0x1, R0 ;  /* 0x000000011b177824 */ /* 0x004fe200078e0200 */
[----:B------:R-:W-:Y:S01]  /*470a0*/  PRMT R28, R245, 0x7632, R28 ;  /* 0x00007632f51c7816 */ /* 0x000fe2000000001c */
[----:B------:R-:W-:-:S03]  /*470b0*/  IMAD.WIDE R20, R27, 0x2, R250 ;  /* 0x000000021b147825 */ /* 0x000fc600078e02fa */
[----:B------:R-:W2:Y:S01]  /*470c0*/  LDC R25, c[0x0][0x228] ;  /* 0x00008a00ff197b82 */ /* 0x000ea20000000800 */
[----:B------:R-:W-:Y:S01]  /*470d0*/  IMAD.WIDE R4, R23, 0x2, R2 ;  /* 0x0000000217047825 */ /* 0x000fe200078e0202 */
[----:B------:R-:W-:Y:S01]  /*470e0*/  @P2 STG.E.U16 desc[UR60][R20.64], R28 ;  /* 0x0000001c14002986 */ /* 0x000fe2000c10153c */
[----:B---3--:R-:W-:-:S05]  /*470f0*/  ISETP.LT.AND P2, PT, R120, R22, !P1 ;  /* 0x000000167800720c */ /* 0x008fca0004f41270 */
[----:B------:R-:W3:Y:S01]  /*47100*/  LDC R0, c[0x0][0x248] ;  /* 0x00009200ff007b82 */ /* 0x000ee20000000800 */
[----:B------:R0:W-:Y:S01]  /*47110*/  @P6 STG.E.U16 desc[UR60][R4.64], R18 ;  /* 0x0000001204006986 */ /* 0x0001e2000c10153c */
[----:B------:R-:W-:-:S06]  /*47120*/  ISETP.LT.AND P6, PT, R127, R26, !P1 ;  /* 0x0000001a7f00720c */ /* 0x000fcc0004fc1270 */
[----:B------:R-:W3:Y:S01]  /*47130*/  LDC R22, c[0x0][0x228] ;  /* 0x00008a00ff167b82 */ /* 0x000ee20000000800 */
[----:B----4-:R-:W-:Y:S01]  /*47140*/  IMAD.WIDE R16, R23, 0x2, R14 ;  /* 0x0000000217107825 */ /* 0x010fe200078e020e */
[----:B0-----:R-:W-:-:S03]  /*47150*/  PRMT R5, R18, 0x7632, R5 ;  /* 0x0000763212057816 */ /* 0x001fc60000000005 */
[----:B------:R-:W-:-:S03]  /*47160*/  VIADD R27, R13, 0x3d ;  /* 0x0000003d0d1b7836 */ /* 0x000fc60000000000 */
[----:B------:R-:W0:Y:S01]  /*47170*/  LDC R26, c[0x0][0x228] ;  /* 0x00008a00ff1a7b82 */ /* 0x000e220000000800 */
[----:B------:R-:W-:Y:S01]  /*47180*/  ISETP.LT.AND P1, PT, R252, R24, !P1 ;  /* 0x00000018fc00720c */ /* 0x000fe20004f21270 */
[----:B------:R-:W-:Y:S01]  /*47190*/  IMAD.WIDE R20, R23, 0x2, R248 ;  /* 0x0000000217147825 */ /* 0x000fe200078e02f8 */
[----:B------:R4:W-:Y:S01]  /*471a0*/  @P2 STG.E.U16 desc[UR60][R16.64], R5 ;  /* 0x0000000510002986 */ /* 0x0009e2000c10153c */
[----:B-1----:R-:W-:-:S03]  /*471b0*/  ISETP.GE.AND P2, PT, R27, R12, PT ;  /* 0x0000000c1b00720c */ /* 0x002fc60003f46270 */
[----:B------:R-:W-:Y:S01]  /*471c0*/  @P6 STG.E.U16 desc[UR60][R20.64], R6 ;  /* 0x0000000614006986 */ /* 0x000fe2000c10153c */
[----:B------:R-:W1:Y:S01]  /*471d0*/  LDC R18, c[0x0][0x228] ;  /* 0x00008a00ff127b82 */ /* 0x000e620000000800 */
[----:B--2---:R-:W-:-:S07]  /*471e0*/  ISETP.LT.AND P6, PT, R11, R25, !P2 ;  /* 0x000000190b00720c */ /* 0x004fce00057c1270 */
[----:B------:R-:W2:Y:S01]  /*471f0*/  LDC R12, c[0x0][0x22c] ;  /* 0x00008b00ff0c7b82 */ /* 0x000ea20000000800 */
[----:B----4-:R-:W-:Y:S01]  /*47200*/  PRMT R17, R6, 0x7632, R17 ;  /* 0x0000763206117816 */ /* 0x010fe20000000011 */
[----:B------:R-:W-:-:S04]  /*47210*/  IMAD.WIDE R4, R23, 0x2, R250 ;  /* 0x0000000217047825 */ /* 0x000fc800078e02fa */
[----:B---3--:R-:W-:Y:S02]  /*47220*/  IMAD.IADD R23, R23, 0x1, R0 ;  /* 0x0000000117177824 */ /* 0x008fe400078e0200 */
[----:B------:R-:W3:Y:S01]  /*47230*/  LDC R24, c[0x0][0x228] ;  /* 0x00008a00ff187b82 */ /* 0x000ee20000000800 */
[----:B------:R4:W-:Y:S01]  /*47240*/  @P1 STG.E.U16 desc[UR60][R4.64], R17 ;  /* 0x0000001104001986 */ /* 0x0009e2000c10153c */
[----:B------:R-:W-:-:S06]  /*47250*/  ISETP.LT.AND P1, PT, R120, R22, !P2 ;  /* 0x000000167800720c */ /* 0x000fcc0005721270 */
[----:B------:R-:W3:Y:S01]  /*47260*/  LDC R0, c[0x0][0x248] ;  /* 0x00009200ff007b82 */ /* 0x000ee20000000800 */
        /* <DEDUP_REMOVED lines=8> */
[----:B------:R2:W-:Y:S01]  /*472f0*/  @P1 STG.E.U16 desc[UR60][R20.64], R5 ;  /* 0x0000000514001986 */ /* 0x0005e2000c10153c */
[----:B-1----:R-:W-:-:S03]  /*47300*/  ISETP.LT.AND P2, PT, R252, R18, !P2 ;  /* 0x00000012fc00720c */ /* 0x002fc60005741270 */
[----:B--2---:R-:W-:Y:S02]  /*47310*/  ISETP.GE.AND P1, PT, R27, R12, PT ;  /* 0x0000000c1b00720c */ /* 0x004fe40003f26270 */
[----:B------:R-:W1:Y:S01]  /*47320*/  LDC R12, c[0x0][0x228] ;  /* 0x00008a00ff0c7b82 */ /* 0x000e620000000800 */
[----:B------:R-:W-:-:S07]  /*47330*/  IMAD.WIDE R4, R23, 0x2, R248 ;  /* 0x0000000217047825 */ /* 0x000fce00078e02f8 */
[----:B------:R-:W2:Y:S01]  /*47340*/  LDC R6, c[0x0][0x22c] ;  /* 0x00008b00ff067b82 */ /* 0x000ea20000000800 */
[----:B------:R-:W-:Y:S01]  /*47350*/  @P6 STG.E.U16 desc[UR60][R4.64], R246 ;  /* 0x000000f604006986 */ /* 0x000fe2000c10153c */
[----:B---3--:R-:W-:Y:S01]  /*47360*/  ISETP.LT.AND P6, PT, R11, R24, !P1 ;  /* 0x000000180b00720c */ /* 0x008fe20004fc1270 */
[----:B------:R-:W-:Y:S01]  /*47370*/  IMAD.WIDE R16, R23, 0x2, R250 ;  /* 0x0000000217107825 */ /* 0x000fe200078e02fa */
[----:B------:R-:W-:-:S04]  /*47380*/  PRMT R21, R246, 0x7632, R21 ;  /* 0x00007632f6157816 */ /* 0x000fc80000000015 */
[----:B------:R-:W3:Y:S01]  /*47390*/  LDC R18, c[0x0][0x228] ;  /* 0x00008a00ff127b82 */ /* 0x000ee20000000800 */
[----:B------:R-:W-:Y:S01]  /*473a0*/  IMAD.IADD R23, R23, 0x1, R0 ;  /* 0x0000000117177824 */ /* 0x000fe200078e0200 */
[----:B------:R0:W-:Y:S01]  /*473b0*/  @P2 STG.E.U16 desc[UR60][R16.64], R21 ;  /* 0x0000001510002986 */ /* 0x0001e2000c10153c */
[----:B----4-:R-:W-:-:S05]  /*473c0*/  ISETP.LT.AND P2, PT, R120, R22, !P1 ;  /* 0x000000167800720c */ /* 0x010fca0004f41270 */
[----:B------:R-:W4:Y:S01]  /*473d0*/  LDC R0, c[0x0][0x248] ;  /* 0x00009200ff007b82 */ /* 0x000f220000000800 */
[----:B0-----:R-:W-:-:S07]  /*473e0*/  IMAD.WIDE R20, R23, 0x2, R2 ;  /* 0x0000000217147825 */ /* 0x001fce00078e0202 */
[----:B------:R-:W0:Y:S01]  /*473f0*/  LDC R22, c[0x0][0x228] ;  /* 0x00008a00ff167b82 */ /* 0x000e220000000800 */
[----:B------:R-:W-:Y:S01]  /*47400*/  PRMT R17, R19, 0x7632, R17 ;  /* 0x0000763213117816 */ /* 0x000fe20000000011 */
[----:B------:R2:W-:Y:S01]  /*47410*/  @P6 STG.E.U16 desc[UR60][R20.64], R19 ;  /* 0x0000001314006986 */ /* 0x0005e2000c10153c */
        /* <DEDUP_REMOVED lines=10> */
[----:B------:R-:W-:Y:S01]  /*474c0*/  PRMT R5, R7, 0x7632, R5 ;  /* 0x0000763207057816 */ /* 0x000fe20000000005 */
[----:B------:R-:W-:Y:S01]  /*474d0*/  @P6 STG.E.U16 desc[UR60][R16.64], R7 ;  /* 0x0000000710006986 */ /* 0x000fe2000c10153c */
[----:B------:R-:W-:Y:S01]  /*474e0*/  ISETP.LT.AND P6, PT, R11, R18, !P1 ;  /* 0x000000120b00720c */ /* 0x000fe20004fc1270 */
[----:B------:R-:W-:-:S04]  /*474f0*/  IMAD.WIDE R18, R23, 0x2, R250 ;  /* 0x0000000217127825 */ /* 0x000fc800078e02fa */
[----:B------:R-:W3:Y:S01]  /*47500*/  LDC R21, c[0x0][0x228] ;  /* 0x00008a00ff157b82 */ /* 0x000ee20000000800 */
        /* <DEDUP_REMOVED lines=52> */
[----:B------:R-:W-:-:S06]  /*47850*/  ISETP.LT.AND P6, PT, R127, R21, !P1 ;  /* 0x000000157f00720c */ /* 0x000fcc0004fc1270 */
[----:B------:R-:W0:Y:S01]  /*47860*/  LDC R20, c[0x0][0x228] ;  /* 0x00008a00ff147b82 */ /* 0x000e220000000800 */
[----:B---3--:R-:W-:Y:S01]  /*47870*/  IMAD.WIDE R4, R19, 0x2, R14 ;  /* 0x0000000213047825 */ /* 0x008fe200078e020e */
[----:B-1----:R-:W-:-:S03]  /*47880*/  PRMT R17, R236, 0x7632, R17 ;  /* 0x00007632ec117816 */ /* 0x002fc60000000011 */
[----:B------:R-:W-:-:S03]  /*47890*/  VIADD R23, R13, 0x42 ;  /* 0x000000420d177836 */ /* 0x000fc60000000000 */
[----:B------:R-:W1:Y:S01]  /*478a0*/  LDC R21, c[0x0][0x228] ;  /* 0x00008a00ff157b82 */ /* 0x000e620000000800 */
[----:B------:R-:W-:Y:S01]  /*478b0*/  ISETP.LT.AND P1, PT, R252, R18, !P1 ;  /* 0x00000012fc00720c */ /* 0x000fe20004f21270 */
[----:B------:R-:W-:Y:S01]  /*478c0*/  IMAD.WIDE R6, R19, 0x2, R248 ;  /* 0x0000000213067825 */ /* 0x000fe200078e02f8 */
[----:B------:R3:W-:Y:S01]  /*478d0*/  @P2 STG.E.U16 desc[UR60][R4.64], R17 ;  /* 0x0000001104002986 */ /* 0x0007e2000c10153c */
[----:B--2---:R-:W-:-:S03]  /*478e0*/  ISETP.GE.AND P2, PT, R23, R12, PT ;  /* 0x0000000c1700720c */ /* 0x004fc60003f46270 */
[----:B------:R-:W-:Y:S01]  /*478f0*/  @P6 STG.E.U16 desc[UR60][R6.64], R228 ;  /* 0x000000e406006986 */ /* 0x000fe2000c10153c */
[----:B------:R-:W2:Y:S01]  /*47900*/  LDC R18, c[0x0][0x228] ;  /* 0x00008a00ff127b82 */ /* 0x000ea20000000800 */
[----:B----4-:R-:W-:-:S07]  /*47910*/  ISETP.LT.AND P6, PT, R11, R22, !P2 ;  /* 0x000000160b00720c */ /* 0x010fce00057c1270 */
[----:B------:R-:W4:Y:S01]  /*47920*/  LDC R12, c[0x0][0x22c] ;  /* 0x00008b00ff0c7b82 */ /* 0x000f220000000800 */
[----:B---3--:R-:W-:Y:S01]  /*47930*/  PRMT R5, R228, 0x7632, R5 ;  /* 0x00007632e4057816 */ /* 0x008fe20000000005 */
[----:B------:R-:W-:-:S04]  /*47940*/  IMAD.WIDE R16, R19, 0x2, R250 ;  /* 0x0000000213107825 */ /* 0x000fc800078e02fa */
[----:B0-----:R-:W-:Y:S02]  /*47950*/  IMAD.IADD R19, R19, 0x1, R0 ;  /* 0x0000000113137824 */ /* 0x001fe400078e0200 */
[----:B------:R-:W0:Y:S01]  /*47960*/  LDC R22, c[0x0][0x228] ;  /* 0x00008a00ff167b82 */ /* 0x000e220000000800 */
[----:B------:R3:W-:Y:S01]  /*47970*/  @P1 STG.E.U16 desc[UR60][R16.64], R5 ;  /* 0x0000000510001986 */ /* 0x0007e2000c10153c */
[----:B------:R-:W-:-:S06]  /*47980*/  ISETP.LT.AND P1, PT, R120, R20, !P2 ;  /* 0x000000147800720c */ /* 0x000fcc0005721270 */
[----:B------:R-:W0:Y:S01]  /*47990*/  LDC R0, c[0x0][0x248] ;  /* 0x00009200ff007b82 */ /* 0x000e220000000800 */
[----:B---3--:R-:W-:-:S07]  /*479a0*/  IMAD.WIDE R4, R19, 0x2, R2 ;  /* 0x0000000213047825 */ /* 0x008fce00078e0202 */
[----:B------:R-:W3:Y:S01]  /*479b0*/  LDC R20, c[0x0][0x228] ;  /* 0x00008a00ff147b82 */ /* 0x000ee20000000800 */
[----:B------:R-:W-:Y:S01]  /*479c0*/  @P6 STG.E.U16 desc[UR60][R4.64], R241 ;  /* 0x000000f104006986 */ /* 0x000fe2000c10153c */
[----:B-1----:R-:W-:Y:S01]  /*479d0*/  ISETP.LT.AND P6, PT, R127, R21, !P2 ;  /* 0x000000157f00720c */ /* 0x002fe200057c1270 */
[----:B------:R-:W-:Y:S01]  /*479e0*/  IMAD.WIDE R6, R19, 0x2, R14 ;  /* 0x0000000213067825 */ /* 0x000fe200078e020e */
[----:B------:R-:W-:-:S04]  /*479f0*/  PRMT R17, R241, 0x7632, R17 ;  /* 0x00007632f1117816 */ /* 0x000fc80000000011 */
[----:B------:R-:W1:Y:S01]  /*47a00*/  LDC R21, c[0x0][0x228] ;  /* 0x00008a00ff157b82 */ /* 0x000e620000000800 */
[----:B------:R-:W-:Y:S01]  /*47a10*/  VIADD R23, R13, 0x43 ;  /* 0x000000430d177836 */ /* 0x000fe20000000000 */
[----:B------:R4:W-:Y:S01]  /*47a20*/  @P1 STG.E.U16 desc[UR60][R6.64], R17 ;  /* 0x0000001106001986 */ /* 0x0009e2000c10153c */
[----:B--2---:R-:W-:-:S03]  /*47a30*/  ISETP.LT.AND P2, PT, R252, R18, !P2 ;  /* 0x00000012fc00720c */ /* 0x004fc60005741270 */
[----:B----4-:R-:W-:Y:S02]  /*47a40*/  ISETP.GE.AND P1, PT, R23, R12, PT ;  /* 0x0000000c1700720c */ /* 0x010fe40003f26270 */
[----:B------:R-:W2:Y:S01]  /*47a50*/  LDC R18, c[0x0][0x228] ;  /* 0x00008a00ff127b82 */ /* 0x000ea20000000800 */
[----:B------:R-:W-:-:S07]  /*47a60*/  IMAD.WIDE R16, R19, 0x2, R248 ;  /* 0x0000000213107825 */ /* 0x000fce00078e02f8 */
[----:B------:R-:W4:Y:S01]  /*47a70*/  LDC R12, c[0x0][0x22c] ;  /* 0x00008b00ff0c7b82 */ /* 0x000f220000000800 */
[----:B------:R-:W-:Y:S01]  /*47a80*/  @P6 STG.E.U16 desc[UR60][R16.64], R233 ;  /* 0x000000e910006986 */ /* 0x000fe2000c10153c */
[----:B0-----:R-:W-:Y:S01]  /*47a90*/  ISETP.LT.AND P6, PT, R11, R22, !P1 ;  /* 0x000000160b00720c */ /* 0x001fe20004fc1270 */
[----:B------:R-:W-:Y:S01]  /*47aa0*/  IMAD.WIDE R4, R19, 0x2, R250 ;  /* 0x0000000213047825 */ /* 0x000fe200078e02fa */
[----:B------:R-:W-:-:S04]  /*47ab0*/  PRMT R7, R233, 0x7632, R7 ;  /* 0x00007632e9077816 */ /* 0x000fc80000000007 */
[----:B------:R-:W0:Y:S01]  /*47ac0*/  LDC R22, c[0x0][0x228] ;  /* 0x00008a00ff167b82 */ /* 0x000e220000000800 */
[----:B------:R-:W-:Y:S01]  /*47ad0*/  IMAD.IADD R19, R19, 0x1, R0 ;  /* 0x0000000113137824 */ /* 0x000fe200078e0200 */
[----:B------:R1:W-:Y:S01]  /*47ae0*/  @P2 STG.E.U16 desc[UR60][R4.64], R7 ;  /* 0x0000000704002986 */ /* 0x0003e2000c10153c */
[----:B---3--:R-:W-:-:S05]  /*47af0*/  ISETP.LT.AND P2, PT, R120, R20, !P1 ;  /* 0x000000147800720c */ /* 0x008fca0004f41270 */
[----:B------:R-:W3:Y:S01]  /*47b00*/  LDC R0, c[0x0][0x248] ;  /* 0x00009200ff007b82 */ /* 0x000ee20000000800 */
        /* <DEDUP_REMOVED lines=9> */
[----:B--2---:R-:W-:-:S03]  /*47ba0*/  ISETP.LT.AND P2, PT, R252, R18, !P1 ;  /* 0x00000012fc00720c */ /* 0x004fc60004f41270 */
[----:B----4-:R-:W-:Y:S02]  /*47bb0*/  ISETP.GE.AND P1, PT, R21, R12, PT ;  /* 0x0000000c1500720c */ /* 0x010fe40003f26270 */
[----:B------:R-:W2:Y:S01]  /*47bc0*/  LDC R18, c[0x0][0x228] ;  /* 0x00008a00ff127b82 */ /* 0x000ea20000000800 */
[----:B0-----:R-:W-:-:S07]  /*47bd0*/  IMAD.WIDE R4, R19, 0x2, R248 ;  /* 0x0000000213047825 */ /* 0x001fce00078e02f8 */
[----:B------:R-:W0:Y:S01]  /*47be0*/  LDC R12, c[0x0][0x22c] ;  /* 0x00008b00ff0c7b82 */ /* 0x000e220000000800 */
[----:B------:R4:W-:Y:S01]  /*47bf0*/  @P6 STG.E.U16 desc[UR60][R4.64], R229 ;  /* 0x000000e504006986 */ /* 0x0009e2000c10153c */
[----:B------:R-:W-:Y:S01]  /*47c00*/  ISETP.LT.AND P6, PT, R11, R22, !P1 ;  /* 0x000000160b00720c */ /* 0x000fe20004fc1270 */
[----:B---3--:R-:W-:Y:S01]  /*47c10*/  IMAD.IADD R21, R19, 0x1, R0 ;  /* 0x0000000113157824 */ /* 0x008fe200078e0200 */
[----:B------:R-:W-:Y:S01]  /*47c20*/  PRMT R24, R229, 0x7632, R24 ;  /* 0x00007632e5187816 */ /* 0x000fe20000000018 */
[----:B------:R-:W-:-:S03]  /*47c30*/  IMAD.WIDE R6, R19, 0x2, R250 ;  /* 0x0000000213067825 */ /* 0x000fc600078e02fa */
[----:B------:R-:W3:Y:S01]  /*47c40*/  LDC R0, c[0x0][0x248] ;  /* 0x00009200ff007b82 */ /* 0x000ee20000000800 */
[----:B------:R-:W-:-:S07]  /*47c50*/  IMAD.WIDE R16, R21, 0x2, R2 ;  /* 0x0000000215107825 */ /* 0x000fce00078e0202 */
[----:B------:R-:W3:Y:S01]  /*47c60*/  LDC R19, c[0x0][0x228] ;  /* 0x00008a00ff137b82 */ /* 0x000ee20000000800 */
[----:B------:R-:W-:Y:S01]  /*47c70*/  @P2 STG.E.U16 desc[UR60][R6.64], R24 ;  /* 0x0000001806002986 */ /* 0x000fe2000c10153c */
[----:B-1----:R-:W-:-:S03]  /*47c80*/  ISETP.LT.AND P2, PT, R120, R20, !P1 ;  /* 0x000000147800720c */ /* 0x002fc60004f41270 */
[----:B------:R1:W-:Y:S01]  /*47c90*/  @P6 STG.E.U16 desc[UR60][R16.64], R242 ;  /* 0x000000f210006986 */ /* 0x0003e2000c10153c */
[----:B------:R-:W-:Y:S02]  /*47ca0*/  ISETP.LT.AND P6, PT, R127, R23, !P1 ;  /* 0x000000177f00720c */ /* 0x000fe40004fc1270 */
[----:B------:R-:W3:Y:S01]  /*47cb0*/  LDC R20, c[0x0][0x228] ;  /* 0x00008a00ff147b82 */ /* 0x000ee20000000800 */
[----:B----4-:R-:W-:Y:S01]  /*47cc0*/  IMAD.WIDE R4, R21, 0x2, R14 ;  /* 0x0000000215047825 */ /* 0x010fe200078e020e */
[----:B--2---:R-:W-:-:S03]  /*47cd0*/  ISETP.LT.AND P1, PT, R252, R18, !P1 ;  /* 0x00000012fc00720c */ /* 0x004fc60004f21270 */
[----:B------:R-:W-:-:S03]  /*47ce0*/  VIADD R23, R13, 0x45 ;  /* 0x000000450d177836 */ /* 0x000fc60000000000 */
[----:B------:R-:W2:Y:S01]  /*47cf0*/  LDC R22, c[0x0][0x228] ;  /* 0x00008a00ff167b82 */ /* 0x000ea20000000800 */
[----:B-1----:R-:W-:Y:S01]  /*47d00*/  PRMT R17, R242, 0x7632, R17 ;  /* 0x00007632f2117816 */ /* 0x002fe20000000011 */
[----:B------:R-:W-:-:S04]  /*47d10*/  IMAD.WIDE R6, R21, 0x2, R248 ;  /* 0x0000000215067825 */ /* 0x000fc800078e02f8 */
[----:B------:R1:W-:Y:S01]  /*47d20*/  @P2 STG.E.U16 desc[UR60][R4.64], R17 ;  /* 0x0000001104002986 */ /* 0x0003e2000c10153c */
[----:B0-----:R-:W-:Y:S01]  /*47d30*/  ISETP.GE.AND P2, PT, R23, R12, PT ;  /* 0x0000000c1700720c */ /* 0x001fe20003f46270 */
[----:B------:R-:W0:Y:S02]  /*47d40*/  LDC R18, c[0x0][0x228] ;  /* 0x00008a00ff127b82 */ /* 0x000e240000000800 */
[----:B------:R-:W-:Y:S01]  /*47d50*/  @P6 STG.E.U16 desc[UR60][R6.64], R234 ;  /* 0x000000ea06006986 */ /* 0x000fe2000c10153c */
[----:B---3--:R-:W-:-:S05]  /*47d60*/  ISETP.LT.AND P6, PT, R11, R19, !P2 ;  /* 0x000000130b00720c */ /* 0x008fca00057c1270 */
[----:B------:R-:W3:Y:S01]  /*47d70*/  LDC R12, c[0x0][0x22c] ;  /* 0x00008b00ff0c7b82 */ /* 0x000ee20000000800 */
[----:B-1----:R-:W-:Y:S01]  /*47d80*/  PRMT R5, R234, 0x7632, R5 ;  /* 0x00007632ea057816 */ /* 0x002fe20000000005 */
[----:B------:R-:W-:-:S04]  /*47d90*/  IMAD.WIDE R16, R21, 0x2, R250 ;  /* 0x0000000215107825 */ /* 0x000fc800078e02fa */
[----:B------:R-:W-:Y:S02]  /*47da0*/  IMAD.IADD R21, R21, 0x1, R0 ;  /* 0x0000000115157824 */ /* 0x000fe400078e0200 */
[----:B------:R-:W1:Y:S01]  /*47db0*/  LDC R19, c[0x0][0x228] ;  /* 0x00008a00ff137b82 */ /* 0x000e620000000800 */
[----:B------:R4:W-:Y:S01]  /*47dc0*/  @P1 STG.E.U16 desc[UR60][R16.64], R5 ;  /* 0x0000000510001986 */ /* 0x0009e2000c10153c */
[----:B------:R-:W-:-:S06]  /*47dd0*/  ISETP.LT.AND P1, PT, R120, R20, !P2 ;  /* 0x000000147800720c */ /* 0x000fcc0005721270 */
[----:B------:R-:W1:Y:S01]  /*47de0*/  LDC R0, c[0x0][0x248] ;  /* 0x00009200ff007b82 */ /* 0x000e620000000800 */
[----:B----4-:R-:W-:-:S07]  /*47df0*/  IMAD.WIDE R4, R21, 0x2, R2 ;  /* 0x0000000215047825 */ /* 0x010fce00078e0202 */
[----:B------:R-:W4:Y:S01]  /*47e00*/  LDC R20, c[0x0][0x228] ;  /* 0x00008a00ff147b82 */ /* 0x000f220000000800 */
[----:B------:R-:W-:Y:S01]  /*47e10*/  @P6 STG.E.U16 desc[UR60][R4.64], R238 ;  /* 0x000000ee04006986 */ /* 0x000fe2000c10153c */
[----:B--2---:R-:W-:Y:S01]  /*47e20*/  ISETP.LT.AND P6, PT, R127, R22, !P2 ;  /* 0x000000167f00720c */ /* 0x004fe200057c1270 */
[----:B------:R-:W-:Y:S01]  /*47e30*/  IMAD.WIDE R6, R21, 0x2, R14 ;  /* 0x0000000215067825 */ /* 0x000fe200078e020e */
[----:B------:R-:W-:-:S04]  /*47e40*/  PRMT R17, R238, 0x7632, R17 ;  /* 0x00007632ee117816 */ /* 0x000fc80000000011 */
[----:B------:R-:W2:Y:S01]  /*47e50*/  LDC R22, c[0x0][0x228] ;  /* 0x00008a00ff167b82 */ /* 0x000ea20000000800 */
[----:B------:R-:W-:Y:S01]  /*47e60*/  VIADD R23, R13, 0x46 ;  /* 0x000000460d177836 */ /* 0x000fe20000000000 */
[----:B------:R3:W-:Y:S01]  /*47e70*/  @P1 STG.E.U16 desc[UR60][R6.64], R17 ;  /* 0x0000001106001986 */ /* 0x0007e2000c10153c */
[----:B0-----:R-:W-:-:S03]  /*47e80*/  ISETP.LT.AND P2, PT, R252, R18, !P2 ;  /* 0x00000012fc00720c */ /* 0x001fc60005741270 */
[----:B---3--:R-:W-:Y:S02]  /*47e90*/  ISETP.GE.AND P1, PT, R23, R12, PT ;  /* 0x0000000c1700720c */ /* 0x008fe40003f26270 */
[----:B------:R-:W0:Y:S01]  /*47ea0*/  LDC R18, c[0x0][0x228] ;  /* 0x00008a00ff127b82 */ /* 0x000e220000000800 */
[----:B------:R-:W-:-:S07]  /*47eb0*/  IMAD.WIDE R16, R21, 0x2, R248 ;  /* 0x0000000215107825 */ /* 0x000fce00078e02f8 */
[----:B------:R-:W3:Y:S01]  /*47ec0*/  LDC R12, c[0x0][0x22c] ;  /* 0x00008b00ff0c7b82 */ /* 0x000ee20000000800 */
[----:B------:R-:W-:Y:S01]  /*47ed0*/  @P6 STG.E.U16 desc[UR60][R16.64], R230 ;  /* 0x000000e610006986 */ /* 0x000fe2000c10153c */
[----:B-1----:R-:W-:Y:S01]  /*47ee0*/  ISETP.LT.AND P6, PT, R11, R19, !P1 ;  /* 0x000000130b00720c */ /* 0x002fe20004fc1270 */
[----:B------:R-:W-:Y:S01]  /*47ef0*/  IMAD.WIDE R4, R21, 0x2, R250 ;  /* 0x0000000215047825 */ /* 0x000fe200078e02fa */
[----:B------:R-:W-:-:S04]  /*47f00*/  PRMT R7, R230, 0x7632, R7 ;  /* 0x00007632e6077816 */ /* 0x000fc80000000007 */
[----:B------:R-:W1:Y:S01]  /*47f10*/  LDC R19, c[0x0][0x228] ;  /* 0x00008a00ff137b82 */ /* 0x000e620000000800 */
[----:B------:R-:W-:Y:S01]  /*47f20*/  IMAD.IADD R21, R21, 0x1, R0 ;  /* 0x0000000115157824 */ /* 0x000fe200078e0200 */
[----:B------:R2:W-:Y:S01]  /*47f30*/  @P2 STG.E.U16 desc[UR60][R4.64], R7 ;  /* 0x0000000704002986 */ /* 0x0005e2000c10153c */
[----:B----4-:R-:W-:-:S05]  /*47f40*/  ISETP.LT.AND P2, PT, R120, R20, !P1 ;  /* 0x000000147800720c */ /* 0x010fca0004f41270 */
[----:B------:R-:W4:Y:S01]  /*47f50*/  LDC R0, c[0x0][0x248] ;  /* 0x00009200ff007b82 */ /* 0x000f220000000800 */
        /* <DEDUP_REMOVED lines=9> */
[----:B0-----:R-:W-:-:S03]  /*47ff0*/  ISETP.LT.AND P2, PT, R252, R18, !P1 ;  /* 0x00000012fc00720c */ /* 0x001fc60004f41270 */
[----:B---3--:R-:W-:Y:S02]  /*48000*/  ISETP.GE.AND P1, PT, R23, R12, PT ;  /* 0x0000000c1700720c */ /* 0x008fe40003f26270 */
[----:B------:R-:W0:Y:S01]  /*48010*/  LDC R18, c[0x0][0x228] ;  /* 0x00008a00ff127b82 */ /* 0x000e220000000800 */
[----:B-1----:R-:W-:-:S07]  /*48020*/  IMAD.WIDE R4, R21, 0x2, R248 ;  /* 0x0000000215047825 */ /* 0x002fce00078e02f8 */
[----:B------:R-:W1:Y:S01]  /*48030*/  LDC R12, c[0x0][0x22c] ;  /* 0x00008b00ff0c7b82 */ /* 0x000e620000000800 */
[----:B------:R-:W-:Y:S01]  /*48040*/  PRMT R17, R235, 0x7632, R17 ;  /* 0x00007632eb117816 */ /* 0x000fe20000000011 */
[----:B------:R-:W-:Y:S01]  /*48050*/  @P6 STG.E.U16 desc[UR60][R4.64], R235 ;  /* 0x000000eb04006986 */ /* 0x000fe2000c10153c */
[----:B------:R-:W-:Y:S01]  /*48060*/  ISETP.LT.AND P6, PT, R11, R19, !P1 ;  /* 0x000000130b00720c */ /* 0x000fe20004fc1270 */
[----:B------:R-:W-:-:S04]  /*48070*/  IMAD.WIDE R6, R21, 0x2, R250 ;  /* 0x0000000215067825 */ /* 0x000fc800078e02fa */
[----:B------:R-:W3:Y:S01]  /*48080*/  LDC R19, c[0x0][0x228] ;  /* 0x00008a00ff137b82 */ /* 0x000ee20000000800 */
[----:B----4-:R-:W-:Y:S01]  /*48090*/  IMAD.IADD R21, R21, 0x1, R0 ;  /* 0x0000000115157824 */ /* 0x010fe200078e0200 */
[----:B------:R4:W-:Y:S01]  /*480a0*/  @P2 STG.E.U16 desc[UR60][R6.64], R17 ;  /* 0x0000001106002986 */ /* 0x0009e2000c10153c */
[----:B--2---:R-:W-:-:S05]  /*480b0*/  ISETP.LT.AND P2, PT, R120, R20, !P1 ;  /* 0x000000147800720c */ /* 0x004fca0004f41270 */
[----:B------:R-:W2:Y:S01]  /*480c0*/  LDC R0, c[0x0][0x248] ;  /* 0x00009200ff007b82 */ /* 0x000ea20000000800 */
        /* <DEDUP_REMOVED lines=9> */
[----:B0-----:R-:W-:-:S03]  /*48160*/  ISETP.LT.AND P2, PT, R252, R18, !P1 ;  /* 0x00000012fc00720c */ /* 0x001fc60004f41270 */
[----:B-1----:R-:W-:Y:S02]  /*48170*/  ISETP.GE.AND P1, PT, R23, R12, PT ;  /* 0x0000000c1700720c */ /* 0x002fe40003f26270 */
[----:B------:R-:W0:Y:S01]  /*48180*/  LDC R18, c[0x0][0x228] ;  /* 0x00008a00ff127b82 */ /* 0x000e220000000800 */
[----:B---3--:R-:W-:-:S07]  /*48190*/  IMAD.WIDE R6, R21, 0x2, R248 ;  /* 0x0000000215067825 */ /* 0x008fce00078e02f8 */
[----:B------:R-:W1:Y:S01]  /*481a0*/  LDC R12, c[0x0][0x22c] ;  /* 0x00008b00ff0c7b82 */ /* 0x000e620000000800 */
[----:B------:R-:W-:Y:S01]  /*481b0*/  PRMT R5, R231, 0x7632, R5 ;  /* 0x00007632e7057816 */ /* 0x000fe20000000005 */
[----:B------:R-:W-:Y:S01]  /*481c0*/  @P6 STG.E.U16 desc[UR60][R6.64], R231 ;  /* 0x000000e706006986 */ /* 0x000fe2000c10153c */
[----:B------:R-:W-:Y:S01]  /*481d0*/  ISETP.LT.AND P6, PT, R11, R19, !P1 ;  /* 0x000000130b00720c */ /* 0x000fe20004fc1270 */
[----:B------:R-:W-:-:S04]  /*481e0*/  IMAD.WIDE R16, R21, 0x2, R250 ;  /* 0x0000000215107825 */ /* 0x000fc800078e02fa */
[----:B------:R-:W3:Y:S01]  /*481f0*/  LDC R19, c[0x0][0x228] ;  /* 0x00008a00ff137b82 */ /* 0x000ee20000000800 */
[----:B--2---:R-:W-:Y:S01]  /*48200*/  IMAD.IADD R21, R21, 0x1, R0 ;  /* 0x0000000115157824 */ /* 0x004fe200078e0200 */
        /* <DEDUP_REMOVED lines=13> */
[----:B-1----:R-:W-:Y:S02]  /*482e0*/  ISETP.GE.AND P1, PT, R23, R12, PT ;  /* 0x0000000c1700720c */ /* 0x002fe40003f26270 */
[----:B------:R-:W0:Y:S01]  /*482f0*/  LDC R18, c[0x0][0x228] ;  /* 0x00008a00ff127b82 */ /* 0x000e220000000800 */
[----:B---3--:R-:W-:-:S07]  /*48300*/  IMAD.WIDE R16, R21, 0x2, R248 ;  /* 0x0000000215107825 */ /* 0x008fce00078e02f8 */
[----:B------:R-:W1:Y:S01]  /*48310*/  LDC R12, c[0x0][0x22c] ;  /* 0x00008b00ff0c7b82 */ /* 0x000e620000000800 */
[----:B------:R3:W-:Y:S01]  /*48320*/  @P6 STG.E.U16 desc[UR60][R16.64], R216 ;  /* 0x000000d810006986 */ /* 0x0007e2000c10153c */
[----:B------:R-:W-:Y:S01]  /*48330*/  ISETP.LT.AND P6, PT, R11, R19, !P1 ;  /* 0x000000130b00720c */ /* 0x000fe20004fc1270 */
[C---:B----4-:R-:W-:Y:S01]  /*48340*/  IMAD.IADD R19, R21.reuse, 0x1, R0 ;  /* 0x0000000115137824 */ /* 0x050fe200078e0200 */
[----:B------:R-:W-:Y:S01]  /*48350*/  PRMT R24, R216, 0x7632, R24 ;  /* 0x00007632d8187816 */ /* 0x000fe20000000018 */
[----:B------:R-:W-:-:S03]  /*48360*/  IMAD.WIDE R4, R21, 0x2, R250 ;  /* 0x0000000215047825 */ /* 0x000fc600078e02fa */
[----:B------:R-:W4:Y:S01]  /*48370*/  LDC R0, c[0x0][0x248] ;  /* 0x00009200ff007b82 */ /* 0x000f220000000800 */
[----:B------:R-:W-:-:S07]  /*48380*/  IMAD.WIDE R6, R19, 0x2, R2 ;  /* 0x0000000213067825 */ /* 0x000fce00078e0202 */
[----:B------:R-:W4:Y:S01]  /*48390*/  LDC R21, c[0x0][0x228] ;  /* 0x00008a00ff157b82 */ /* 0x000f220000000800 */
[----:B------:R-:W-:Y:S01]  /*483a0*/  @P2 STG.E.U16 desc[UR60][R4.64], R24 ;  /* 0x0000001804002986 */ /* 0x000fe2000c10153c */
[----:B--2---:R-:W-:-:S03]  /*483b0*/  ISETP.LT.AND P2, PT, R120, R20, !P1 ;  /* 0x000000147800720c */ /* 0x004fc60004f41270 */
[----:B------:R2:W-:Y:S01]  /*483c0*/  @P6 STG.E.U16 desc[UR60][R6.64], R220 ;  /* 0x000000dc06006986 */ /* 0x0005e2000c10153c */
[----:B------:R-:W-:Y:S02]  /*483d0*/  ISETP.LT.AND P6, PT, R127, R22, !P1 ;  /* 0x000000167f00720c */ /* 0x000fe40004fc1270 */
[----:B------:R-:W4:Y:S01]  /*483e0*/  LDC R20, c[0x0][0x228] ;  /* 0x00008a00ff147b82 */ /* 0x000f220000000800 */
[----:B---3--:R-:W-:Y:S01]  /*483f0*/  IMAD.WIDE R16, R19, 0x2, R14 ;  /* 0x0000000213107825 */ /* 0x008fe200078e020e */
[----:B0-----:R-:W-:-:S03]  /*48400*/  ISETP.LT.AND P1, PT, R252, R18, !P1 ;  /* 0x00000012fc00720c */ /* 0x001fc60004f21270 */
[----:B------:R-:W-:-:S03]  /*48410*/  VIADD R23, R13, 0x4a ;  /* 0x0000004a0d177836 */ /* 0x000fc60000000000 */
[----:B------:R-:W0:Y:S01]  /*48420*/  LDC R22, c[0x0][0x228] ;  /* 0x00008a00ff167b82 */ /* 0x000e220000000800 */
[----:B--2---:R-:W-:Y:S01]  /*48430*/  PRMT R7, R220, 0x7632, R7 ;  /* 0x00007632dc077816 */ /* 0x004fe20000000007 */
[----:B------:R-:W-:-:S04]  /*48440*/  IMAD.WIDE R4, R19, 0x2, R248 ;  /* 0x0000000213047825 */ /* 0x000fc800078e02f8 */
[----:B------:R2:W-:Y:S01]  /*48450*/  @P2 STG.E.U16 desc[UR60][R16.64], R7 ;  /* 0x0000000710002986 */ /* 0x0005e2000c10153c */
[----:B-1----:R-:W-:Y:S01]  /*48460*/  ISETP.GE.AND P2, PT, R23, R12, PT ;  /* 0x0000000c1700720c */ /* 0x002fe20003f46270 */
[----:B------:R-:W1:Y:S02]  /*48470*/  LDC R18, c[0x0][0x228] ;  /* 0x00008a00ff127b82 */ /* 0x000e640000000800 */
[----:B------:R3:W-:Y:S01]  /*48480*/  @P6 STG.E.U16 desc[UR60][R4.64], R212 ;  /* 0x000000d404006986 */ /* 0x0007e2000c10153c */
[----:B----4-:R-:W-:-:S05]  /*48490*/  ISETP.LT.AND P6, PT, R11, R21, !P2 ;  /* 0x000000150b00720c */ /* 0x010fca00057c1270 */
[----:B------:R-:W4:Y:S01]  /*484a0*/  LDC R12, c[0x0][0x22c] ;  /* 0x00008b00ff0c7b82 */ /* 0x000f220000000800 */
[----:B--2---:R-:W-:Y:S01]  /*484b0*/  IMAD.WIDE R6, R19, 0x2, R250 ;  /* 0x0000000213067825 */ /* 0x004fe200078e02fa */
[----:B---3--:R-:W-:-:S03]  /*484c0*/  PRMT R5, R212, 0x7632, R5 ;  /* 0x00007632d4057816 */ /* 0x008fc60000000005 */
[----:B------:R-:W-:-:S03]  /*484d0*/  IMAD.IADD R19, R19, 0x1, R0 ;  /* 0x0000000113137824 */ /* 0x000fc600078e0200 */
[----:B------:R-:W2:Y:S01]  /*484e0*/  LDC R21, c[0x0][0x228] ;  /* 0x00008a00ff157b82 */ /* 0x000ea20000000800 */
[----:B------:R3:W-:Y:S01]  /*484f0*/  @P1 STG.E.U16 desc[UR60][R6.64], R5 ;  /* 0x0000000506001986 */ /* 0x0007e2000c10153c */
[----:B------:R-:W-:Y:S01]  /*48500*/  ISETP.LT.AND P1, PT, R120, R20, !P2 ;  /* 0x000000147800720c */ /* 0x000fe20005721270 */
[----:B------:R-:W-:-:S05]  /*48510*/  IMAD.WIDE R16, R19, 0x2, R2 ;  /* 0x0000000213107825 */ /* 0x000fca00078e0202 */
[----:B------:R-:W2:Y:S01]  /*48520*/  LDC R0, c[0x0][0x248] ;  /* 0x00009200ff007b82 */ /* 0x000ea20000000800 */
[----:B------:R4:W-:Y:S01]  /*48530*/  @P6 STG.E.U16 desc[UR60][R16.64], R225 ;  /* 0x000000e110006986 */ /* 0x0009e2000c10153c */
[----:B0-----:R-:W-:-:S06]  /*48540*/  ISETP.LT.AND P6, PT, R127, R22, !P2 ;  /* 0x000000167f00720c */ /* 0x001fcc00057c1270 */
[----:B------:R-:W0:Y:S01]  /*48550*/  LDC R20, c[0x0][0x228] ;  /* 0x00008a00ff147b82 */ /* 0x000e220000000800 */
[----:B---3--:R-:W-:Y:S01]  /*48560*/  PRMT R7, R225, 0x7632, R7 ;  /* 0x00007632e1077816 */ /* 0x008fe20000000007 */
[----:B------:R-:W-:Y:S01]  /*48570*/  IMAD.WIDE R4, R19, 0x2, R14 ;  /* 0x0000000213047825 */ /* 0x000fe200078e020e */
[----:B-1----:R-:W-:-:S03]  /*48580*/  ISETP.LT.AND P2, PT, R252, R18, !P2 ;  /* 0x00000012fc00720c */ /* 0x002fc60005741270 */
[----:B------:R-:W-:Y:S02]  /*48590*/  VIADD R23, R13, 0x4b ;  /* 0x0000004b0d177836 */ /* 0x000fe40000000000 */
[----:B------:R-:W1:Y:S01]  /*485a0*/  LDC R22, c[0x0][0x228] ;  /* 0x00008a00ff167b82 */ /* 0x000e620000000800 */
[----:B------:R3:W-:Y:S02]  /*485b0*/  @P1 STG.E.U16 desc[UR60][R4.64], R7 ;  /* 0x0000000704001986 */ /* 0x0007e4000c10153c */
[----:B----4-:R-:W-:Y:S02]  /*485c0*/  ISETP.GE.AND P1, PT, R23, R12, PT ;  /* 0x0000000c1700720c */ /* 0x010fe40003f26270 */
[----:B------:R-:W-:-:S03]  /*485d0*/  PRMT R17, R217, 0x7632, R17 ;  /* 0x00007632d9117816 */ /* 0x000fc60000000011 */
[----:B------:R-:W4:Y:S01]  /*485e0*/  LDC R18, c[0x0][0x228] ;  /* 0x00008a00ff127b82 */ /* 0x000f220000000800 */
[----:B---3--:R-:W-:-:S07]  /*485f0*/  IMAD.WIDE R6, R19, 0x2, R248 ;  /* 0x0000000213067825 */ /* 0x008fce00078e02f8 */
[----:B------:R-:W3:Y:S01]  /*48600*/  LDC R12, c[0x0][0x22c] ;  /* 0x00008b00ff0c7b82 */ /* 0x000ee20000000800 */
[----:B------:R-:W-:Y:S01]  /*48610*/  @P6 STG.E.U16 desc[UR60][R6.64], R217 ;  /* 0x000000d906006986 */ /* 0x000fe2000c10153c */
[----:B--2---:R-:W-:Y:S01]  /*48620*/  ISETP.LT.AND P6, PT, R11, R21, !P1 ;  /* 0x000000150b00720c */ /* 0x004fe20004fc1270 */
[----:B------:R-:W-:-:S04]  /*48630*/  IMAD.WIDE R4, R19, 0x2, R250 ;  /* 0x0000000213047825 */ /* 0x000fc800078e02fa */
[----:B------:R-:W-:Y:S01]  /*48640*/  IMAD.IADD R19, R19, 0x1, R0 ;  /* 0x0000000113137824 */ /* 0x000fe200078e0200 */
[----:B------:R-:W2:Y:S01]  /*48650*/  LDC R21, c[0x0][0x228] ;  /* 0x00008a00ff157b82 */ /* 0x000ea20000000800 */
[----:B------:R1:W-:Y:S01]  /*48660*/  @P2 STG.E.U16 desc[UR60][R4.64], R17 ;  /* 0x0000001104002986 */ /* 0x0003e2000c10153c */
[----:B0-----:R-:W-:-:S06]  /*48670*/  ISETP.LT.AND P2, PT, R120, R20, !P1 ;  /* 0x000000147800720c */ /* 0x001fcc0004f41270 */
[----:B------:R-:W0:Y:S01]  /*48680*/  LDC R0, c[0x0][0x248] ;  /* 0x00009200ff007b82 */ /* 0x000e220000000800 */
[----:B-1----:R-:W-:Y:S01]  /*48690*/  IMAD.WIDE R16, R19, 0x2, R2 ;  /* 0x0000000213107825 */ /* 0x002fe200078e0202 */
[----:B------:R-:W-:-:S06]  /*486a0*/  PRMT R5, R221, 0x7632, R5 ;  /* 0x00007632dd057816 */ /* 0x000fcc0000000005 */
[----:B------:R-:W1:Y:S01]  /*486b0*/  LDC R20, c[0x0][0x228] ;  /* 0x00008a00ff147b82 */ /* 0x000e620000000800 */
[----:B------:R-:W-:Y:S01]  /*486c0*/  @P6 STG.E.U16 desc[UR60][R16.64], R221 ;  /* 0x000000dd10006986 */ /* 0x000fe2000c10153c */
[----:B------:R-:W-:Y:S01]  /*486d0*/  ISETP.LT.AND P6, PT, R127, R22, !P1 ;  /* 0x000000167f00720c */ /* 0x000fe20004fc1270 */
[----:B------:R-:W-:-:S05]  /*486e0*/  IMAD.WIDE R6, R19, 0x2, R14 ;  /* 0x0000000213067825 */ /* 0x000fca00078e020e */
[----:B------:R-:W1:Y:S01]  /*486f0*/  LDC R22, c[0x0][0x228] ;  /* 0x00008a00ff167b82 */ /* 0x000e620000000800 */
[----:B------:R-:W-:Y:S01]  /*48700*/  VIADD R23, R13, 0x4c ;  /* 0x0000004c0d177836 */ /* 0x000fe20000000000 */
[----:B------:R3:W-:Y:S01]  /*48710*/  @P2 STG.E.U16 desc[UR60][R6.64], R5 ;  /* 0x0000000506002986 */ /* 0x0007e2000c10153c */
[----:B----4-:R-:W-:-:S03]  /*48720*/  ISETP.LT.AND P2, PT, R252, R18, !P1 ;  /* 0x00000012fc00720c */ /* 0x010fc60004f41270 */
[----:B---3--:R-:W-:Y:S02]  /*48730*/  ISETP.GE.AND P1, PT, R23, R12, PT ;  /* 0x0000000c1700720c */ /* 0x008fe40003f26270 */
[----:B------:R-:W3:Y:S01]  /*48740*/  LDC R18, c[0x0][0x228] ;  /* 0x00008a00ff127b82 */ /* 0x000ee20000000800 */
[----:B------:R-:W-:-:S07]  /*48750*/  IMAD.WIDE R4, R19, 0x2, R248 ;  /* 0x0000000213047825 */ /* 0x000fce00078e02f8 */
[----:B------:R-:W4:Y:S01]  /*48760*/  LDC R12, c[0x0][0x22c] ;  /* 0x00008b00ff0c7b82 */ /* 0x000f220000000800 */
[----:B------:R1:W-:Y:S01]  /*48770*/  @P6 STG.E.U16 desc[UR60][R4.64], R213 ;  /* 0x000000d504006986 */ /* 0x0003e2000c10153c */
[----:B--2---:R-:W-:Y:S01]  /*48780*/  ISETP.LT.AND P6, PT, R11, R21, !P1 ;  /* 0x000000150b00720c */ /* 0x004fe20004fc1270 */
[----:B0-----:R-:W-:Y:S01]  /*48790*/  IMAD.IADD R21, R19, 0x1, R0 ;  /* 0x0000000113157824 */ /* 0x001fe200078e0200 */
[----:B------:R-:W-:Y:S01]  /*487a0*/  PRMT R24, R213, 0x7632, R24 ;  /* 0x00007632d5187816 */ /* 0x000fe20000000018 */
[----:B------:R-:W-:-:S03]  /*487b0*/  IMAD.WIDE R16, R19, 0x2, R250 ;  /* 0x0000000213107825 */ /* 0x000fc600078e02fa */
[----:B------:R-:W0:Y:S01]  /*487c0*/  LDC R0, c[0x0][0x248] ;  /* 0x00009200ff007b82 */ /* 0x000e220000000800 */
[----:B------:R-:W-:-:S07]  /*487d0*/  IMAD.WIDE R6, R21, 0x2, R2 ;  /* 0x0000000215067825 */ /* 0x000fce00078e0202 */
[----:B------:R-:W2:Y:S01]  /*487e0*/  LDC R19, c[0x0][0x228] ;  /* 0x00008a00ff137b82 */ /* 0x000ea20000000800 */
[----:B------:R-:W-:Y:S01]  /*487f0*/  @P2 STG.E.U16 desc[UR60][R16.64], R24 ;  /* 0x0000001810002986 */ /* 0x000fe2000c10153c */
[----:B-1----:R-:W-:-:S03]  /*48800*/  ISETP.LT.AND P2, PT, R120, R20, !P1 ;  /* 0x000000147800720c */ /* 0x002fc60004f41270 */
[----:B------:R1:W-:Y:S01]  /*48810*/  @P6 STG.E.U16 desc[UR60][R6.64], R226 ;  /* 0x000000e206006986 */ /* 0x0003e2000c10153c */
[----:B------:R-:W-:Y:S02]  /*48820*/  ISETP.LT.AND P6, PT, R127, R22, !P1 ;  /* 0x000000167f00720c */ /* 0x000fe40004fc1270 */
[----:B------:R-:W0:Y:S01]  /*48830*/  LDC R20, c[0x0][0x228] ;  /* 0x00008a00ff147b82 */ /* 0x000e220000000800 */
[----:B------:R-:W-:Y:S01]  /*48840*/  IMAD.WIDE R4, R21, 0x2, R14 ;  /* 0x0000000215047825 */ /* 0x000fe200078e020e */
[----:B---3--:R-:W-:-:S03]  /*48850*/  ISETP.LT.AND P1, PT, R252, R18, !P1 ;  /* 0x00000012fc00720c */ /* 0x008fc60004f21270 */
[----:B------:R-:W-:-:S03]  /*48860*/  VIADD R23, R13, 0x4d ;  /* 0x0000004d0d177836 */ /* 0x000fc60000000000 */
[----:B------:R-:W3:Y:S01]  /*48870*/  LDC R22, c[0x0][0x228] ;  /* 0x00008a00ff167b82 */ /* 0x000ee20000000800 */
[----:B-1----:R-:W-:Y:S01]  /*48880*/  PRMT R7, R226, 0x7632, R7 ;  /* 0x00007632e2077816 */ /* 0x002fe20000000007 */
[----:B------:R-:W-:-:S04]  /*48890*/  IMAD.WIDE R16, R21, 0x2, R248 ;  /* 0x0000000215107825 */ /* 0x000fc800078e02f8 */
[----:B------:R1:W-:Y:S01]  /*488a0*/  @P2 STG.E.U16 desc[UR60][R4.64], R7 ;  /* 0x0000000704002986 */ /* 0x0003e2000c10153c */
[----:B----4-:R-:W-:Y:S01]  /*488b0*/  ISETP.GE.AND P2, PT, R23, R12, PT ;  /* 0x0000000c1700720c */ /* 0x010fe20003f46270 */
[----:B------:R-:W4:Y:S02]  /*488c0*/  LDC R18, c[0x0][0x228] ;  /* 0x00008a00ff127b82 */ /* 0x000f240000000800 */
[----:B------:R-:W-:Y:S01]  /*488d0*/  @P6 STG.E.U16 desc[UR60][R16.64], R218 ;  /* 0x000000da10006986 */ /* 0x000fe2000c10153c */
[----:B--2---:R-:W-:-:S05]  /*488e0*/  ISETP.LT.AND P6, PT, R11, R19, !P2 ;  /* 0x000000130b00720c */ /* 0x004fca00057c1270 */
[----:B------:R-:W2:Y:S01]  /*488f0*/  LDC R12, c[0x0][0x22c] ;  /* 0x00008b00ff0c7b82 */ /* 0x000ea20000000800 */
[----:B-1----:R-:W-:Y:S01]  /*48900*/  PRMT R5, R218, 0x7632, R5 ;  /* 0x00007632da057816 */ /* 0x002fe20000000005 */
[----:B------:R-:W-:-:S04]  /*48910*/  IMAD.WIDE R6, R21, 0x2, R250 ;  /* 0x0000000215067825 */ /* 0x000fc800078e02fa */
[----:B0-----:R-:W-:Y:S02]  /*48920*/  IMAD.IADD R21, R21, 0x1, R0 ;  /* 0x0000000115157824 */ /* 0x001fe400078e0200 */
[----:B------:R-:W0:Y:S01]  /*48930*/  LDC R19, c[0x0][0x228] ;  /* 0x00008a00ff137b82 */ /* 0x000e220000000800 */
[----:B------:R1:W-:Y:S01]  /*48940*/  @P1 STG.E.U16 desc[UR60][R6.64], R5 ;  /* 0x0000000506001986 */ /* 0x0003e2000c10153c */
[----:B------:R-:W-:-:S06]  /*48950*/  ISETP.LT.AND P1, PT, R120, R20, !P2 ;  /* 0x000000147800720c */ /* 0x000fcc0005721270 */
[----:B------:R-:W0:Y:S01]  /*48960*/  LDC R0, c[0x0][0x248] ;  /* 0x00009200ff007b82 */ /* 0x000e220000000800 */
[----:B-1----:R-:W-:-:S07]  /*48970*/  IMAD.WIDE R4, R21, 0x2, R2 ;  /* 0x0000000215047825 */ /* 0x002fce00078e0202 */
[----:B------:R-:W1:Y:S01]  /*48980*/  LDC R20, c[0x0][0x228] ;  /* 0x00008a00ff147b82 */ /* 0x000e620000000800 */
[----:B------:R-:W-:Y:S01]  /*48990*/  @P6 STG.E.U16 desc[UR60][R4.64], R222 ;  /* 0x000000de04006986 */ /* 0x000fe2000c10153c */
[----:B---3--:R-:W-:Y:S01]  /*489a0*/  ISETP.LT.AND P6, PT, R127, R22, !P2 ;  /* 0x000000167f00720c */ /* 0x008fe200057c1270 */
[----:B------:R-:W-:Y:S01]  /*489b0*/  IMAD.WIDE R16, R21, 0x2, R14 ;  /* 0x0000000215107825 */ /* 0x000fe200078e020e */
[----:B------:R-:W-:-:S04]  /*489c0*/  PRMT R7, R222, 0x7632, R7 ;  /* 0x00007632de077816 */ /* 0x000fc80000000007 */
[----:B------:R-:W3:Y:S01]  /*489d0*/  LDC R22, c[0x0][0x228] ;  /* 0x00008a00ff167b82 */ /* 0x000ee20000000800 */
        /* <DEDUP_REMOVED lines=14> */
[----:B-1----:R-:W-:-:S05]  /*48ac0*/  ISETP.LT.AND P2, PT, R120, R20, !P1 ;  /* 0x000000147800720c */ /* 0x002fca0004f41270 */
[----:B------:R-:W1:Y:S01]  /*48ad0*/  LDC R0, c[0x0][0x248] ;  /* 0x00009200ff007b82 */ /* 0x000e620000000800 */
[----:B---3--:R-:W-:-:S07]  /*48ae0*/  IMAD.WIDE R16, R21, 0x2, R2 ;  /* 0x0000000215107825 */ /* 0x008fce00078e0202 */
[----:B------:R-:W3:Y:S01]  /*48af0*/  LDC R20, c[0x0][0x228] ;  /* 0x00008a00ff147b82 */ /* 0x000ee20000000800 */
[----:B------:R-:W-:Y:S01]  /*48b00*/  PRMT R5, R227, 0x7632, R5 ;  /* 0x00007632e3057816 */ /* 0x000fe20000000005 */
[----:B------:R-:W-:Y:S01]  /*48b10*/  @P6 STG.E.U16 desc[UR60][R16.64], R227 ;  /* 0x000000e310006986 */ /* 0x000fe2000c10153c */
[----:B------:R-:W-:Y:S01]  /*48b20*/  ISETP.LT.AND P6, PT, R127, R22, !P1 ;  /* 0x000000167f00720c */ /* 0x000fe20004fc1270 */
[----:B------:R-:W-:-:S04]  /*48b30*/  IMAD.WIDE R6, R21, 0x2, R14 ;  /* 0x0000000215067825 */ /* 0x000fc800078e020e */
[----:B------:R-:W3:Y:S01]  /*48b40*/  LDC R22, c[0x0][0x228] ;  /* 0x00008a00ff167b82 */ /* 0x000ee20000000800 */
[----:B------:R-:W-:Y:S01]  /*48b50*/  VIADD R23, R13, 0x4f ;  /* 0x0000004f0d177836 */ /* 0x000fe20000000000 */
[----:B------:R0:W-:Y:S01]  /*48b60*/  @P2 STG.E.U16 desc[UR60][R6.64], R5 ;  /* 0x0000000506002986 */ /* 0x0001e2000c10153c */
[----:B--2---:R-:W-:-:S03]  /*48b70*/  ISETP.LT.AND P2, PT, R252, R18, !P1 ;  /* 0x00000012fc00720c */ /* 0x004fc60004f41270 */
[----:B----4-:R-:W-:Y:S02]  /*48b80*/  ISETP.GE.AND P1, PT, R23, R12, PT ;  /* 0x0000000c1700720c */ /* 0x010fe40003f26270 */
[----:B------:R-:W2:Y:S01]  /*48b90*/  LDC R18, c[0x0][0x228] ;  /* 0x00008a00ff127b82 */ /* 0x000ea20000000800 */
[----:B0-----:R-:W-:-:S07]  /*48ba0*/  IMAD.WIDE R4, R21, 0x2, R248 ;  /* 0x0000000215047825 */ /* 0x001fce00078e02f8 */
[----:B------:R-:W0:Y:S01]  /*48bb0*/  LDC R12, c[0x0][0x22c] ;  /* 0x00008b00ff0c7b82 */ /* 0x000e220000000800 */
[----:B------:R-:W-:Y:S01]  /*48bc0*/  PRMT R7, R219, 0x7632, R7 ;  /* 0x00007632db077816 */ /* 0x000fe20000000007 */
[----:B------:R-:W-:Y:S01]  /*48bd0*/  @P6 STG.E.U16 desc[UR60][R4.64], R219 ;  /* 0x000000db04006986 */ /* 0x000fe2000c10153c */
[----:B------:R-:W-:Y:S01]  /*48be0*/  ISETP.LT.AND P6, PT, R11, R19, !P1 ;  /* 0x000000130b00720c */ /* 0x000fe20004fc1270 */
[----:B------:R-:W-:-:S04]  /*48bf0*/  IMAD.WIDE R16, R21, 0x2, R250 ;  /* 0x0000000215107825 */ /* 0x000fc800078e02fa */
[----:B------:R-:W4:Y:S01]  /*48c00*/  LDC R19, c[0x0][0x228] ;  /* 0x00008a00ff137b82 */ /* 0x000f220000000800 */
[----:B-1----:R-:W-:Y:S01]  /*48c10*/  IMAD.IADD R21, R21, 0x1, R0 ;  /* 0x0000000115157824 */ /* 0x002fe200078e0200 */
        /* <DEDUP_REMOVED lines=13> */
[----:B0-----:R-:W-:Y:S02]  /*48cf0*/  ISETP.GE.AND P1, PT, R23, R12, PT ;  /* 0x0000000c1700720c */ /* 0x001fe40003f26270 */
[----:B------:R-:W0:Y:S01]  /*48d00*/  LDC R18, c[0x0][0x228] ;  /* 0x00008a00ff127b82 */ /* 0x000e220000000800 */
[----:B----4-:R-:W-:-:S07]  /*48d10*/  IMAD.WIDE R16, R21, 0x2, R248 ;  /* 0x0000000215107825 */ /* 0x010fce00078e02f8 */
[----:B------:R-:W2:Y:S01]  /*48d20*/  LDC R12, c[0x0][0x22c] ;  /* 0x00008b00ff0c7b82 */ /* 0x000ea20000000800 */
[----:B------:R-:W-:Y:S01]  /*48d30*/  PRMT R5, R215, 0x7632, R5 ;  /* 0x00007632d7057816 */ /* 0x000fe20000000005 */
[----:B------:R-:W-:Y:S01]  /*48d40*/  @P6 STG.E.U16 desc[UR60][R16.64], R215 ;  /* 0x000000d710006986 */ /* 0x000fe2000c10153c */
[----:B------:R-:W-:Y:S01]  /*48d50*/  ISETP.LT.AND P6, PT, R11, R19, !P1 ;  /* 0x000000130b00720c */ /* 0x000fe20004fc1270 */
[----:B------:R-:W-:-:S04]  /*48d60*/  IMAD.WIDE R6, R21, 0x2, R250 ;  /* 0x0000000215067825 */ /* 0x000fc800078e02fa */
[----:B------:R-:W4:Y:S01]  /*48d70*/  LDC R19, c[0x0][0x228] ;  /* 0x00008a00ff137b82 */ /* 0x000f220000000800 */
[----:B---3--:R-:W-:Y:S01]  /*48d80*/  IMAD.IADD R21, R21, 0x1, R0 ;  /* 0x0000000115157824 */ /* 0x008fe200078e0200 */
        /* <DEDUP_REMOVED lines=12> */
[----:B0-----:R-:W-:-:S03]  /*48e50*/  ISETP.LT.AND P2, PT, R252, R18, !P1 ;  /* 0x00000012fc00720c */ /* 0x001fc60004f41270 */
[----:B--2---:R-:W-:Y:S02]  /*48e60*/  ISETP.GE.AND P1, PT, R23, R12, PT ;  /* 0x0000000c1700720c */ /* 0x004fe40003f26270 */
[----:B------:R-:W0:Y:S01]  /*48e70*/  LDC R18, c[0x0][0x228] ;  /* 0x00008a00ff127b82 */ /* 0x000e220000000800 */
[----:B----4-:R-:W-:-:S07]  /*48e80*/  IMAD.WIDE R6, R21, 0x2, R248 ;  /* 0x0000000215067825 */ /* 0x010fce00078e02f8 */
[----:B------:R-:W2:Y:S01]  /*48e90*/  LDC R12, c[0x0][0x22c] ;  /* 0x00008b00ff0c7b82 */ /* 0x000ea20000000800 */
[----:B------:R4:W-:Y:S01]  /*48ea0*/  @P6 STG.E.U16 desc[UR60][R6.64], R200 ;  /* 0x000000c806006986 */ /* 0x0009e2000c10153c */
[----:B------:R-:W-:Y:S01]  /*48eb0*/  ISETP.LT.AND P6, PT, R11, R19, !P1 ;  /* 0x000000130b00720c */ /* 0x000fe20004fc1270 */
[C---:B-1----:R-:W-:Y:S01]  /*48ec0*/  IMAD.IADD R19, R21.reuse, 0x1, R0 ;  /* 0x0000000115137824 */ /* 0x042fe200078e0200 */
[----:B------:R-:W-:Y:S01]  /*48ed0*/  PRMT R24, R200, 0x7632, R24 ;  /* 0x00007632c8187816 */ /* 0x000fe20000000018 */
[----:B------:R-:W-:-:S03]  /*48ee0*/  IMAD.WIDE R4, R21, 0x2, R250 ;  /* 0x0000000215047825 */ /* 0x000fc600078e02fa */
[----:B------:R-:W1:Y:S01]  /*48ef0*/  LDC R0, c[0x0][0x248] ;  /* 0x00009200ff007b82 */ /* 0x000e620000000800 */
[----:B------:R-:W-:-:S07]  /*48f00*/  IMAD.WIDE R16, R19, 0x2, R2 ;  /* 0x0000000213107825 */ /* 0x000fce00078e0202 */
[----:B------:R-:W1:Y:S01]  /*48f10*/  LDC R21, c[0x0][0x228] ;  /* 0x00008a00ff157b82 */ /* 0x000e620000000800 */
[----:B------:R-:W-:Y:S01]  /*48f20*/  @P2 STG.E.U16 desc[UR60][R4.64], R24 ;  /* 0x0000001804002986 */ /* 0x000fe2000c10153c */
[----:B---3--:R-:W-:-:S03]  /*48f30*/  ISETP.LT.AND P2, PT, R120, R20, !P1 ;  /* 0x000000147800720c */ /* 0x008fc60004f41270 */
[----:B------:R3:W-:Y:S01]  /*48f40*/  @P6 STG.E.U16 desc[UR60][R16.64], R204 ;  /* 0x000000cc10006986 */ /* 0x0007e2000c10153c */
[----:B------:R-:W-:Y:S02]  /*48f50*/  ISETP.LT.AND P6, PT, R127, R22, !P1 ;  /* 0x000000167f00720c */ /* 0x000fe40004fc1270 */
[----:B------:R-:W1:Y:S01]  /*48f60*/  LDC R20, c[0x0][0x228] ;  /* 0x00008a00ff147b82 */ /* 0x000e620000000800 */
[----:B----4-:R-:W-:-:S04]  /*48f70*/  IMAD.WIDE R6, R19, 0x2, R14 ;  /* 0x0000000213067825 */ /* 0x010fc800078e020e */
[----:B------:R-:W-:-:S03]  /*48f80*/  VIADD R23, R13, 0x52 ;  /* 0x000000520d177836 */ /* 0x000fc60000000000 */
[----:B------:R-:W4:Y:S01]  /*48f90*/  LDC R22, c[0x0][0x228] ;  /* 0x00008a00ff167b82 */ /* 0x000f220000000800 */
[----:B---3--:R-:W-:Y:S01]  /*48fa0*/  PRMT R17, R204, 0x7632, R17 ;  /* 0x00007632cc117816 */ /* 0x008fe20000000011 */
[----:B------:R-:W-:Y:S01]  /*48fb0*/  IMAD.WIDE R4, R19, 0x2, R248 ;  /* 0x0000000213047825 */ /* 0x000fe200078e02f8 */
[----:B0-----:R-:W-:-:S03]  /*48fc0*/  ISETP.LT.AND P1, PT, R252, R18, !P1 ;  /* 0x00000012fc00720c */ /* 0x001fc60004f21270 */
[----:B------:R0:W-:Y:S01]  /*48fd0*/  @P2 STG.E.U16 desc[UR60][R6.64], R17 ;  /* 0x0000001106002986 */ /* 0x0001e2000c10153c */
[----:B--2---:R-:W-:Y:S01]  /*48fe0*/  ISETP.GE.AND P2, PT, R23, R12, PT ;  /* 0x0000000c1700720c */ /* 0x004fe20003f46270 */
[----:B------:R-:W2:Y:S02]  /*48ff0*/  LDC R18, c[0x0][0x228] ;  /* 0x00008a00ff127b82 */ /* 0x000ea40000000800 */
[----:B------:R3:W-:Y:S01]  /*49000*/  @P6 STG.E.U16 desc[UR60][R4.64], R196 ;  /* 0x000000c404006986 */ /* 0x0007e2000c10153c */
[----:B-1----:R-:W-:-:S05]  /*49010*/  ISETP.LT.AND P6, PT, R11, R21, !P2 ;  /* 0x000000150b00720c */ /* 0x002fca00057c1270 */
[----:B------:R-:W1:Y:S01]  /*49020*/  LDC R12, c[0x0][0x22c] ;  /* 0x00008b00ff0c7b82 */ /* 0x000e620000000800 */
[----:B0-----:R-:W-:Y:S01]  /*49030*/  IMAD.WIDE R16, R19, 0x2, R250 ;  /* 0x0000000213107825 */ /* 0x001fe200078e02fa */
[----:B---3--:R-:W-:-:S03]  /*49040*/  PRMT R5, R196, 0x7632, R5 ;  /* 0x00007632c4057816 */ /* 0x008fc60000000005 */
[----:B------:R-:W-:-:S03]  /*49050*/  IMAD.IADD R19, R19, 0x1, R0 ;  /* 0x0000000113137824 */ /* 0x000fc600078e0200 */
[----:B------:R-:W0:Y:S01]  /*49060*/  LDC R21, c[0x0][0x228] ;  /* 0x00008a00ff157b82 */ /* 0x000e220000000800 */
[----:B------:R-:W-:Y:S01]  /*49070*/  IMAD.WIDE R6, R19, 0x2, R2 ;  /* 0x0000000213067825 */ /* 0x000fe200078e0202 */
[----:B------:R3:W-:Y:S01]  /*49080*/  @P1 STG.E.U16 desc[UR60][R16.64], R5 ;  /* 0x0000000510001986 */ /* 0x0007e2000c10153c */
[----:B------:R-:W-:-:S05]  /*49090*/  ISETP.LT.AND P1, PT, R120, R20, !P2 ;  /* 0x000000147800720c */ /* 0x000fca0005721270 */
[----:B------:R-:W0:Y:S01]  /*490a0*/  LDC R0, c[0x0][0x248] ;  /* 0x00009200ff007b82 */ /* 0x000e220000000800 */
[----:B------:R2:W-:Y:S01]  /*490b0*/  @P6 STG.E.U16 desc[UR60][R6.64], R209 ;  /* 0x000000d106006986 */ /* 0x0005e2000c10153c */
[----:B----4-:R-:W-:-:S06]  /*490c0*/  ISETP.LT.AND P6, PT, R127, R22, !P2 ;  /* 0x000000167f00720c */ /* 0x010fcc00057c1270 */
[----:B------:R-:W4:Y:S01]  /*490d0*/  LDC R20, c[0x0][0x228] ;  /* 0x00008a00ff147b82 */ /* 0x000f220000000800 */
[----:B---3--:R-:W-:Y:S01]  /*490e0*/  IMAD.WIDE R4, R19, 0x2, R14 ;  /* 0x0000000213047825 */ /* 0x008fe200078e020e */
[----:B--2---:R-:W-:-:S03]  /*490f0*/  PRMT R7, R209, 0x7632, R7 ;  /* 0x00007632d1077816 */ /* 0x004fc60000000007 */
[----:B------:R-:W-:-:S03]  /*49100*/  VIADD R23, R13, 0x53 ;  /* 0x000000530d177836 */ /* 0x000fc60000000000 */
[----:B------:R-:W2:Y:S01]  /*49110*/  LDC R22, c[0x0][0x228] ;  /* 0x00008a00ff167b82 */ /* 0x000ea20000000800 */
[----:B------:R-:W-:Y:S01]  /*49120*/  IMAD.WIDE R16, R19, 0x2, R248 ;  /* 0x0000000213107825 */ /* 0x000fe200078e02f8 */
[----:B------:R-:W-:Y:S01]  /*49130*/  ISETP.LT.AND P2, PT, R252, R18, !P2 ;  /* 0x00000012fc00720c */ /* 0x000fe20005741270 */
[----:B------:R3:W-:Y:S01]  /*49140*/  @P1 STG.E.U16 desc[UR60][R4.64], R7 ;  /* 0x0000000704001986 */ /* 0x0007e2000c10153c */
[----:B-1----:R-:W-:-:S03]  /*49150*/  ISETP.GE.AND P1, PT, R23, R12, PT ;  /* 0x0000000c1700720c */ /* 0x002fc60003f26270 */
[----:B------:R1:W-:Y:S01]  /*49160*/  @P6 STG.E.U16 desc[UR60][R16.64], R201 ;  /* 0x000000c910006986 */ /* 0x0003e2000c10153c */
[----:B------:R-:W2:Y:S01]  /*49170*/  LDC R18, c[0x0][0x228] ;  /* 0x00008a00ff127b82 */ /* 0x000ea20000000800 */
[----:B0-----:R-:W-:-:S07]  /*49180*/  ISETP.LT.AND P6, PT, R11, R21, !P1 ;  /* 0x000000150b00720c */ /* 0x001fce0004fc1270 */
[----:B------:R-:W0:Y:S01]  /*49190*/  LDC R12, c[0x0][0x22c] ;  /* 0x00008b00ff0c7b82 */ /* 0x000e220000000800 */
[----:B---3--:R-:W-:Y:S01]  /*491a0*/  IMAD.WIDE R4, R19, 0x2, R250 ;  /* 0x0000000213047825 */ /* 0x008fe200078e02fa */
[----:B-1----:R-:W-:-:S03]  /*491b0*/  PRMT R17, R201, 0x7632, R17 ;  /* 0x00007632c9117816 */ /* 0x002fc60000000011 */
[----:B------:R-:W-:-:S03]  /*491c0*/  IMAD.IADD R19, R19, 0x1, R0 ;  /* 0x0000000113137824 */ /* 0x000fc600078e0200 */
[----:B------:R-:W1:Y:S01]  /*491d0*/  LDC R21, c[0x0][0x228] ;  /* 0x00008a00ff157b82 */ /* 0x000e620000000800 */
[----:B------:R3:W-:Y:S01]  /*491e0*/  @P2 STG.E.U16 desc[UR60][R4.64], R17 ;  /* 0x0000001104002986 */ /* 0x0007e2000c10153c */
[----:B------:R-:W-:Y:S01]  /*491f0*/  IMAD.WIDE R6, R19, 0x2, R2 ;  /* 0x0000000213067825 */ /* 0x000fe200078e0202 */
[----:B----4-:R-:W-:-:S05]  /*49200*/  ISETP.LT.AND P2, PT, R120, R20, !P1 ;  /* 0x000000147800720c */ /* 0x010fca0004f41270 */
[----:B------:R-:W4:Y:S01]  /*49210*/  LDC R0, c[0x0][0x248] ;  /* 0x00009200ff007b82 */ /* 0x000f220000000800 */
[----:B------:R-:W-:Y:S01]  /*49220*/  @P6 STG.E.U16 desc[UR60][R6.64], R205 ;  /* 0x000000cd06006986 */ /* 0x000fe2000c10153c */
[----:B--2---:R-:W-:Y:S02]  /*49230*/  ISETP.LT.AND P6, PT, R127, R22, !P1 ;  /* 0x000000167f00720c */ /* 0x004fe40004fc1270 */
[----:B---3--:R-:W-:Y:S01]  /*49240*/  PRMT R5, R205, 0x7632, R5 ;  /* 0x00007632cd057816 */ /* 0x008fe20000000005 */
[----:B------:R-:W-:-:S03]  /*49250*/  IMAD.WIDE R16, R19, 0x2, R14 ;  /* 0x0000000213107825 */ /* 0x000fc600078e020e */
[----:B------:R-:W2:Y:S01]  /*49260*/  LDC R20, c[0x0][0x228] ;  /* 0x00008a00ff147b82 */ /* 0x000ea20000000800 */
[----:B------:R-:W-:Y:S01]  /*49270*/  VIADD R23, R13, 0x54 ;  /* 0x000000540d177836 */ /* 0x000fe20000000000 */
[----:B------:R3:W-:Y:S06]  /*49280*/  @P2 STG.E.U16 desc[UR60][R16.64], R5 ;  /* 0x0000000510002986 */ /* 0x0007ec000c10153c */
[----:B------:R-:W2:Y:S01]  /*49290*/  LDC R22, c[0x0][0x228] ;  /* 0x00008a00ff167b82 */ /* 0x000ea20000000800 */
[----:B------:R-:W-:Y:S02]  /*492a0*/  ISETP.LT.AND P2, PT, R252, R18, !P1 ;  /* 0x00000012fc00720c */ /* 0x000fe40004f41270 */
[----:B0-----:R-:W-:Y:S01]  /*492b0*/  ISETP.GE.AND P1, PT, R23, R12, PT ;  /* 0x0000000c1700720c */ /* 0x001fe20003f26270 */
[----:B---3--:R-:W-:-:S04]  /*492c0*/  IMAD.WIDE R4, R19, 0x2, R248 ;  /* 0x0000000213047825 */ /* 0x008fc800078e02f8 */
[----:B------:R-:W0:Y:S01]  /*492d0*/  LDC R18, c[0x0][0x228] ;  /* 0x00008a00ff127b82 */ /* 0x000e220000000800 */
[----:B------:R3:W-:Y:S01]  /*492e0*/  @P6 STG.E.U16 desc[UR60][R4.64], R197 ;  /* 0x000000c504006986 */ /* 0x0007e2000c10153c */
[----:B-1----:R-:W-:-:S06]  /*492f0*/  ISETP.LT.AND P6, PT, R11, R21, !P1 ;  /* 0x000000150b00720c */ /* 0x002fcc0004fc1270 */
[----:B------:R-:W1:Y:S01]  /*49300*/  LDC R12, c[0x0][0x22c] ;  /* 0x00008b00ff0c7b82 */ /* 0x000e620000000800 */
[----:B----4-:R-:W-:Y:S01]  /*49310*/  IMAD.IADD R21, R19, 0x1, R0 ;  /* 0x0000000113157824 */ /* 0x010fe200078e0200 */
[----:B------:R-:W-:Y:S01]  /*49320*/  PRMT R24, R197, 0x7632, R24 ;  /* 0x00007632c5187816 */ /* 0x000fe20000000018 */
[----:B------:R-:W-:-:S05]  /*49330*/  IMAD.WIDE R6, R19, 0x2, R250 ;  /* 0x0000000213067825 */ /* 0x000fca00078e02fa */
[----:B------:R-:W4:Y:S01]  /*49340*/  LDC R19, c[0x0][0x228] ;  /* 0x00008a00ff137b82 */ /* 0x000f220000000800 */
[----:B------:R-:W-:Y:S01]  /*49350*/  IMAD.WIDE R16, R21, 0x2, R2 ;  /* 0x0000000215107825 */ /* 0x000fe200078e0202 */
[----:B------:R-:W-:Y:S01]  /*49360*/  @P2 STG.E.U16 desc[UR60][R6.64], R24 ;  /* 0x0000001806002986 */ /* 0x000fe2000c10153c */
[----:B--2---:R-:W-:-:S05]  /*49370*/  ISETP.LT.AND P2, PT, R120, R20, !P1 ;  /* 0x000000147800720c */ /* 0x004fca0004f41270 */
[----:B------:R-:W2:Y:S01]  /*49380*/  LDC R0, c[0x0][0x248] ;  /* 0x00009200ff007b82 */ /* 0x000ea20000000800 */
[----:B------:R3:W-:Y:S01]  /*49390*/  @P6 STG.E.U16 desc[UR60][R16.64], R210 ;  /* 0x000000d210006986 */ /* 0x0007e2000c10153c */
[----:B------:R-:W-:-:S06]  /*493a0*/  ISETP.LT.AND P6, PT, R127, R22, !P1 ;  /* 0x000000167f00720c */ /* 0x000fcc0004fc1270 */
[----:B------:R-:W2:Y:S01]  /*493b0*/  LDC R20, c[0x0][0x228] ;  /* 0x00008a00ff147b82 */ /* 0x000ea20000000800 */
[----:B---3--:R-:W-:Y:S01]  /*493c0*/  IMAD.WIDE R4, R21, 0x2, R14 ;  /* 0x0000000215047825 */ /* 0x008fe200078e020e */
[----:B------:R-:W-:-:S03]  /*493d0*/  PRMT R17, R210, 0x7632, R17 ;  /* 0x00007632d2117816 */ /* 0x000fc60000000011 */
[----:B------:R-:W-:-:S03]  /*493e0*/  VIADD R23, R13, 0x55 ;  /* 0x000000550d177836 */ /* 0x000fc60000000000 */
[----:B------:R-:W3:Y:S01]  /*493f0*/  LDC R22, c[0x0][0x228] ;  /* 0x00008a00ff167b82 */ /* 0x000ee20000000800 */
[----:B0-----:R-:W-:Y:S01]  /*49400*/  ISETP.LT.AND P1, PT, R252, R18, !P1 ;  /* 0x00000012fc00720c */ /* 0x001fe20004f21270 */
[----:B------:R-:W-:Y:S01]  /*49410*/  IMAD.WIDE R6, R21, 0x2, R248 ;  /* 0x0000000215067825 */ /* 0x000fe200078e02f8 */
[----:B------:R0:W-:Y:S01]  /*49420*/  @P2 STG.E.U16 desc[UR60][R4.64], R17 ;  /* 0x0000001104002986 */ /* 0x0001e2000c10153c */
[----:B-1----:R-:W-:-:S03]  /*49430*/  ISETP.GE.AND P2, PT, R23, R12, PT ;  /* 0x0000000c1700720c */ /* 0x002fc60003f46270 */
[----:B------:R-:W-:Y:S01]  /*49440*/  @P6 STG.E.U16 desc[UR60][R6.64], R202 ;  /* 0x000000ca06006986 */ /* 0x000fe2000c10153c */
[----:B------:R-:W1:Y:S01]  /*49450*/  LDC R18, c[0x0][0x228] ;  /* 0x00008a00ff127b82 */ /* 0x000e620000000800 */
[----:B----4-:R-:W-:-:S07]  /*49460*/  ISETP.LT.AND P6, PT, R11, R19, !P2 ;  /* 0x000000130b00720c */ /* 0x010fce00057c1270 */
[----:B------:R-:W4:Y:S01]  /*49470*/  LDC R12, c[0x0][0x22c] ;  /* 0x00008b00ff0c7b82 */ /* 0x000f220000000800 */
[----:B0-----:R-:W-:Y:S01]  /*49480*/  PRMT R5, R202, 0x7632, R5 ;  /* 0x00007632ca057816 */ /* 0x001fe20000000005 */
[----:B------:R-:W-:-:S04]  /*49490*/  IMAD.WIDE R16, R21, 0x2, R250 ;  /* 0x0000000215107825 */ /* 0x000fc800078e02fa */
[----:B--2---:R-:W-:Y:S02]  /*494a0*/  IMAD.IADD R21, R21, 0x1, R0 ;  /* 0x0000000115157824 */ /* 0x004fe400078e0200 */
[----:B------:R-:W0:Y:S01]  /*494b0*/  LDC R19, c[0x0][0x228] ;  /* 0x00008a00ff137b82 */ /* 0x000e220000000800 */
[----:B------:R2:W-:Y:S01]  /*494c0*/  @P1 STG.E.U16 desc[UR60][R16.64], R5 ;  /* 0x0000000510001986 */ /* 0x0005e2000c10153c */
[----:B------:R-:W-:-:S06]  /*494d0*/  ISETP.LT.AND P1, PT, R120, R20, !P2 ;  /* 0x000000147800720c */ /* 0x000fcc0005721270 */
[----:B------:R-:W0:Y:S01]  /*494e0*/  LDC R0, c[0x0][0x248] ;  /* 0x00009200ff007b82 */ /* 0x000e220000000800 */
[----:B--2---:R-:W-:-:S07]  /*494f0*/  IMAD.WIDE R4, R21, 0x2, R2 ;  /* 0x0000000215047825 */ /* 0x004fce00078e0202 */
[----:B------:R-:W2:Y:S01]  /*49500*/  LDC R20, c[0x0][0x228] ;  /* 0x00008a00ff147b82 */ /* 0x000ea20000000800 */
[----:B------:R-:W-:Y:S01]  /*49510*/  @P6 STG.E.U16 desc[UR60][R4.64], R206 ;  /* 0x000000ce04006986 */ /* 0x000fe2000c10153c */
[----:B---3--:R-:W-:Y:S01]  /*49520*/  ISETP.LT.AND P6, PT, R127, R22, !P2 ;  /* 0x000000167f00720c */ /* 0x008fe200057c1270 */
[----:B------:R-:W-:Y:S01]  /*49530*/  IMAD.WIDE R6, R21, 0x2, R14 ;  /* 0x0000000215067825 */ /* 0x000fe200078e020e */
[----:B------:R-:W-:-:S04]  /*49540*/  PRMT R17, R206, 0x7632, R17 ;  /* 0x00007632ce117816 */ /* 0x000fc80000000011 */
[----:B------:R-:W3:Y:S01]  /*49550*/  LDC R22, c[0x0][0x228] ;  /* 0x00008a00ff167b82 */ /* 0x000ee20000000800 */
[----:B------:R-:W-:Y:S01]  /*49560*/  VIADD R23, R13, 0x56 ;  /* 0x000000560d177836 */ /* 0x000fe20000000000 */
[----:B------:R4:W-:Y:S01]  /*49570*/  @P1 STG.E.U16 desc[UR60][R6.64], R17 ;  /* 0x0000001106001986 */ /* 0x0009e2000c10153c */
[----:B-1----:R-:W-:-:S03]  /*49580*/  ISETP.LT.AND P2, PT, R252, R18, !P2 ;  /* 0x00000012fc00720c */ /* 0x002fc60005741270 */
[----:B----4-:R-:W-:Y:S02]  /*49590*/  ISETP.GE.AND P1, PT, R23, R12, PT ;  /* 0x0000000c1700720c */ /* 0x010fe40003f26270 */
[----:B------:R-:W1:Y:S01]  /*495a0*/  LDC R18, c[0x0][0x228] ;  /* 0x00008a00ff127b82 */ /* 0x000e620000000800 */
        /* <DEDUP_REMOVED lines=9> */
[----:B--2---:R-:W-:-:S05]  /*49640*/  ISETP.LT.AND P2, PT, R120, R20, !P1 ;  /* 0x000000147800720c */ /* 0x004fca0004f41270 */
[----:B------:R-:W2:Y:S01]  /*49650*/  LDC R0, c[0x0][0x248] ;  /* 0x00009200ff007b82 */ /* 0x000ea20000000800 */
        /* <DEDUP_REMOVED lines=9> */
[----:B-1----:R-:W-:-:S03]  /*496f0*/  ISETP.LT.AND P2, PT, R252, R18, !P1 ;  /* 0x00000012fc00720c */ /* 0x002fc60004f41270 */
[----:B----4-:R-:W-:Y:S02]  /*49700*/  ISETP.GE.AND P1, PT, R23, R12, PT ;  /* 0x0000000c1700720c */ /* 0x010fe40003f26270 */
[----:B------:R-:W1:Y:S01]  /*49710*/  LDC R18, c[0x0][0x228] ;  /* 0x00008a00ff127b82 */ /* 0x000e620000000800 */
[----:B0-----:R-:W-:-:S07]  /*49720*/  IMAD.WIDE R4, R21, 0x2, R248 ;  /* 0x0000000215047825 */ /* 0x001fce00078e02f8 */
[----:B------:R-:W0:Y:S01]  /*49730*/  LDC R12, c[0x0][0x22c] ;  /* 0x00008b00ff0c7b82 */ /* 0x000e220000000800 */
[----:B------:R-:W-:Y:S01]  /*49740*/  PRMT R17, R203, 0x7632, R17 ;  /* 0x00007632cb117816 */ /* 0x000fe20000000011 */
[----:B------:R-:W-:Y:S01]  /*49750*/  @P6 STG.E.U16 desc[UR60][R4.64], R203 ;  /* 0x000000cb04006986 */ /* 0x000fe2000c10153c */
[----:B------:R-:W-:Y:S01]  /*49760*/  ISETP.LT.AND P6, PT, R11, R19, !P1 ;  /* 0x000000130b00720c */ /* 0x000fe20004fc1270 */
[----:B------:R-:W-:-:S04]  /*49770*/  IMAD.WIDE R6, R21, 0x2, R250 ;  /* 0x0000000215067825 */ /* 0x000fc800078e02fa */
[----:B------:R-:W4:Y:S01]  /*49780*/  LDC R19, c[0x0][0x228] ;  /* 0x00008a00ff137b82 */ /* 0x000f220000000800 */
[----:B--2---:R-:W-:Y:S01]  /*49790*/  IMAD.IADD R21, R21, 0x1, R0 ;  /* 0x0000000115157824 */ /* 0x004fe200078e0200 */
[----:B------:R2:W-:Y:S01]  /*497a0*/  @P2 STG.E.U16 desc[UR60][R6.64], R17 ;  /* 0x0000001106002986 */ /* 0x0005e2000c10153c */
[----:B---3--:R-:W-:-:S05]  /*497b0*/  ISETP.LT.AND P2, PT, R120, R20, !P1 ;  /* 0x000000147800720c */ /* 0x008fca0004f41270 */
[----:B------:R-:W3:Y:S01]  /*497c0*/  LDC R0, c[0x0][0x248] ;  /* 0x00009200ff007b82 */ /* 0x000ee20000000800 */
        /* <DEDUP_REMOVED lines=10> */
[----:B0-----:R-:W-:Y:S02]  /*49870*/  ISETP.GE.AND P1, PT, R23, R12, PT ;  /* 0x0000000c1700720c */ /* 0x001fe40003f26270 */
[----:B------:R-:W0:Y:S01]  /*49880*/  LDC R18, c[0x0][0x228] ;  /* 0x00008a00ff127b82 */ /* 0x000e220000000800 */
[----:B----4-:R-:W-:-:S07]  /*49890*/  IMAD.WIDE R6, R21, 0x2, R248 ;  /* 0x0000000215067825 */ /* 0x010fce00078e02f8 */
[----:B------:R-:W1:Y:S01]  /*498a0*/  LDC R12, c[0x0][0x22c] ;  /* 0x00008b00ff0c7b82 */ /* 0x000e620000000800 */
[----:B------:R-:W-:Y:S01]  /*498b0*/  PRMT R5, R199, 0x7632, R5 ;  /* 0x00007632c7057816 */ /* 0x000fe20000000005 */
[----:B------:R-:W-:Y:S01]  /*498c0*/  @P6 STG.E.U16 desc[UR60][R6.64], R199 ;  /* 0x000000c706006986 */ /* 0x000fe2000c10153c */
[----:B------:R-:W-:Y:S01]  /*498d0*/  ISETP.LT.AND P6, PT, R11, R19, !P1 ;  /* 0x000000130b00720c */ /* 0x000fe20004fc1270 */
[----:B------:R-:W-:-:S04]  /*498e0*/  IMAD.WIDE R16, R21, 0x2, R250 ;  /* 0x0000000215107825 */ /* 0x000fc800078e02fa */
[----:B------:R-:W4:Y:S01]  /*498f0*/  LDC R19, c[0x0][0x228] ;  /* 0x00008a00ff137b82 */ /* 0x000f220000000800 */
[----:B---3--:R-:W-:Y:S01]  /*49900*/  IMAD.IADD R21, R21, 0x1, R0 ;  /* 0x0000000115157824 */ /* 0x008fe200078e0200 */
        /* <DEDUP_REMOVED lines=19> */
[C---:B--2---:R-:W-:Y:S01]  /*49a40*/  IMAD.IADD R19, R21.reuse, 0x1, R0 ;  /* 0x0000000115137824 */ /* 0x044fe200078e0200 */
[----:B------:R-:W-:Y:S01]  /*49a50*/  PRMT R24, R184, 0x7632, R24 ;  /* 0x00007632b8187816 */ /* 0x000fe20000000018 */
[----:B------:R-:W-:-:S03]  /*49a60*/  IMAD.WIDE R4, R21, 0x2, R250 ;  /* 0x0000000215047825 */ /* 0x000fc600078e02fa */
[----:B------:R-:W2:Y:S01]  /*49a70*/  LDC R0, c[0x0][0x248] ;  /* 0x00009200ff007b82 */ /* 0x000ea20000000800 */
[----:B------:R-:W-:-:S07]  /*49a80*/  IMAD.WIDE R6, R19, 0x2, R2 ;  /* 0x0000000213067825 */ /* 0x000fce00078e0202 */
[----:B------:R-:W2:Y:S01]  /*49a90*/  LDC R21, c[0x0][0x228] ;  /* 0x00008a00ff157b82 */ /* 0x000ea20000000800 */
[----:B------:R-:W-:Y:S01]  /*49aa0*/  @P2 STG.E.U16 desc[UR60][R4.64], R24 ;  /* 0x0000001804002986 */ /* 0x000fe2000c10153c */
[----:B---3--:R-:W-:-:S03]  /*49ab0*/  ISETP.LT.AND P2, PT, R120, R20, !P1 ;  /* 0x000000147800720c */ /* 0x008fc60004f41270 */
[----:B------:R3:W-:Y:S01]  /*49ac0*/  @P6 STG.E.U16 desc[UR60][R6.64], R188 ;  /* 0x000000bc06006986 */ /* 0x0007e2000c10153c */
[----:B------:R-:W-:Y:S02]  /*49ad0*/  ISETP.LT.AND P6, PT, R127, R22, !P1 ;  /* 0x000000167f00720c */ /* 0x000fe40004fc1270 */
[----:B------:R-:W2:Y:S01]  /*49ae0*/  LDC R20, c[0x0][0x228] ;  /* 0x00008a00ff147b82 */ /* 0x000ea20000000800 */
[----:B----4-:R-:W-:Y:S01]  /*49af0*/  IMAD.WIDE R16, R19, 0x2, R14 ;  /* 0x0000000213107825 */ /* 0x010fe200078e020e */
[----:B0-----:R-:W-:-:S03]  /*49b00*/  ISETP.LT.AND P1, PT, R252, R18, !P1 ;  /* 0x00000012fc00720c */ /* 0x001fc60004f21270 */
[----:B------:R-:W-:-:S03]  /*49b10*/  VIADD R23, R13, 0x5a ;  /* 0x0000005a0d177836 */ /* 0x000fc60000000000 */
[----:B------:R-:W0:Y:S01]  /*49b20*/  LDC R22, c[0x0][0x228] ;  /* 0x00008a00ff167b82 */ /* 0x000e220000000800 */
[----:B---3--:R-:W-:Y:S01]  /*49b30*/  PRMT R7, R188, 0x7632, R7 ;  /* 0x00007632bc077816 */ /* 0x008fe20000000007 */
[----:B------:R-:W-:-:S04]  /*49b40*/  IMAD.WIDE R4, R19, 0x2, R248 ;  /* 0x0000000213047825 */ /* 0x000fc800078e02f8 */
[----:B------:R3:W-:Y:S01]  /*49b50*/  @P2 STG.E.U16 desc[UR60][R16.64], R7 ;  /* 0x0000000710002986 */ /* 0x0007e2000c10153c */
[----:B-1----:R-:W-:Y:S01]  /*49b60*/  ISETP.GE.AND P2, PT, R23, R12, PT ;  /* 0x0000000c1700720c */ /* 0x002fe20003f46270 */
[----:B------:R-:W1:Y:S02]  /*49b70*/  LDC R18, c[0x0][0x228] ;  /* 0x00008a00ff127b82 */ /* 0x000e640000000800 */
[----:B------:R4:W-:Y:S01]  /*49b80*/  @P6 STG.E.U16 desc[UR60][R4.64], R180 ;  /* 0x000000b404006986 */ /* 0x0009e2000c10153c */
[----:B--2---:R-:W-:-:S05]  /*49b90*/  ISETP.LT.AND P6, PT, R11, R21, !P2 ;  /* 0x000000150b00720c */ /* 0x004fca00057c1270 */
[----:B------:R-:W2:Y:S01]  /*49ba0*/  LDC R12, c[0x0][0x22c] ;  /* 0x00008b00ff0c7b82 */ /* 0x000ea20000000800 */
[----:B---3--:R-:W-:Y:S01]  /*49bb0*/  IMAD.WIDE R6, R19, 0x2, R250 ;  /* 0x0000000213067825 */ /* 0x008fe200078e02fa */
[----:B----4-:R-:W-:-:S03]  /*49bc0*/  PRMT R5, R180, 0x7632, R5 ;  /* 0x00007632b4057816 */ /* 0x010fc60000000005 */
[----:B------:R-:W-:-:S03]  /*49bd0*/  IMAD.IADD R19, R19, 0x1, R0 ;  /* 0x0000000113137824 */ /* 0x000fc600078e0200 */
[----:B------:R-:W3:Y:S01]  /*49be0*/  LDC R21, c[0x0][0x228] ;  /* 0x00008a00ff157b82 */ /* 0x000ee20000000800 */
[----:B------:R4:W-:Y:S01]  /*49bf0*/  @P1 STG.E.U16 desc[UR60][R6.64], R5 ;  /* 0x0000000506001986 */ /* 0x0009e2000c10153c */
[----:B------:R-:W-:Y:S01]  /*49c00*/  ISETP.LT.AND P1, PT, R120, R20, !P2 ;  /* 0x000000147800720c */ /* 0x000fe20005721270 */
[----:B------:R-:W-:-:S05]  /*49c10*/  IMAD.WIDE R16, R19, 0x2, R2 ;  /* 0x0000000213107825 */ /* 0x000fca00078e0202 */
[----:B------:R-:W3:Y:S01]  /*49c20*/  LDC R0, c[0x0][0x248] ;  /* 0x00009200ff007b82 */ /* 0x000ee20000000800 */
[----:B------:R2:W-:Y:S01]  /*49c30*/  @P6 STG.E.U16 desc[UR60][R16.64], R193 ;  /* 0x000000c110006986 */ /* 0x0005e2000c10153c */
[----:B0-----:R-:W-:-:S06]  /*49c40*/  ISETP.LT.AND P6, PT, R127, R22, !P2 ;  /* 0x000000167f00720c */ /* 0x001fcc00057c1270 */
[----:B------:R-:W0:Y:S01]  /*49c50*/  LDC R20, c[0x0][0x228] ;  /* 0x00008a00ff147b82 */ /* 0x000e220000000800 */
[----:B----4-:R-:W-:Y:S01]  /*49c60*/  PRMT R7, R193, 0x7632, R7 ;  /* 0x00007632c1077816 */ /* 0x010fe20000000007 */
[----:B------:R-:W-:Y:S01]  /*49c70*/  IMAD.WIDE R4, R19, 0x2, R14 ;  /* 0x0000000213047825 */ /* 0x000fe200078e020e */
[----:B-1----:R-:W-:-:S03]  /*49c80*/  ISETP.LT.AND P2, PT, R252, R18, !P2 ;  /* 0x00000012fc00720c */ /* 0x002fc60005741270 */
[----:B------:R-:W-:Y:S02]  /*49c90*/  VIADD R23, R13, 0x5b ;  /* 0x0000005b0d177836 */ /* 0x000fe40000000000 */
[----:B------:R-:W1:Y:S01]  /*49ca0*/  LDC R22, c[0x0][0x228] ;  /* 0x00008a00ff167b82 */ /* 0x000e620000000800 */
[----:B------:R4:W-:Y:S02]  /*49cb0*/  @P1 STG.E.U16 desc[UR60][R4.64], R7 ;  /* 0x0000000704001986 */ /* 0x0009e4000c10153c */
[----:B--2---:R-:W-:Y:S02]  /*49cc0*/  ISETP.GE.AND P1, PT, R23, R12, PT ;  /* 0x0000000c1700720c */ /* 0x004fe40003f26270 */
[----:B------:R-:W-:-:S03]  /*49cd0*/  PRMT R17, R185, 0x7632, R17 ;  /* 0x00007632b9117816 */ /* 0x000fc60000000011 */
[----:B------:R-:W2:Y:S01]  /*49ce0*/  LDC R18, c[0x0][0x228] ;  /* 0x00008a00ff127b82 */ /* 0x000ea20000000800 */
[----:B----4-:R-:W-:-:S07]  /*49cf0*/  IMAD.WIDE R6, R19, 0x2, R248 ;  /* 0x0000000213067825 */ /* 0x010fce00078e02f8 */
[----:B------:R-:W4:Y:S01]  /*49d00*/  LDC R12, c[0x0][0x22c] ;  /* 0x00008b00ff0c7b82 */ /* 0x000f220000000800 */
[----:B------:R-:W-:Y:S01]  /*49d10*/  @P6 STG.E.U16 desc[UR60][R6.64], R185 ;  /* 0x000000b906006986 */ /* 0x000fe2000c10153c */
[----:B---3--:R-:W-:Y:S01]  /*49d20*/  ISETP.LT.AND P6, PT, R11, R21, !P1 ;  /* 0x000000150b00720c */ /* 0x008fe20004fc1270 */
[----:B------:R-:W-:-:S04]  /*49d30*/  IMAD.WIDE R4, R19, 0x2, R250 ;  /* 0x0000000213047825 */ /* 0x000fc800078e02fa */
[----:B------:R-:W-:Y:S01]  /*49d40*/  IMAD.IADD R19, R19, 0x1, R0 ;  /* 0x0000000113137824 */ /* 0x000fe200078e0200 */
[----:B------:R-:W3:Y:S01]  /*49d50*/  LDC R21, c[0x0][0x228] ;  /* 0x00008a00ff157b82 */ /* 0x000ee20000000800 */
        /* <DEDUP_REMOVED lines=17> */
[----:B------:R1:W-:Y:S01]  /*49e70*/  @P6 STG.E.U16 desc[UR60][R4.64], R181 ;  /* 0x000000b504006986 */ /* 0x0003e2000c10153c */
[----:B---3--:R-:W-:Y:S01]  /*49e80*/  ISETP.LT.AND P6, PT, R11, R21, !P1 ;  /* 0x000000150b00720c */ /* 0x008fe20004fc1270 */
[----:B0-----:R-:W-:Y:S01]  /*49e90*/  IMAD.IADD R21, R19, 0x1, R0 ;  /* 0x0000000113157824 */ /* 0x001fe200078e0200 */
[----:B------:R-:W-:Y:S01]  /*49ea0*/  PRMT R24, R181, 0x7632, R24 ;  /* 0x00007632b5187816 */ /* 0x000fe20000000018 */
[----:B------:R-:W-:-:S03]  /*49eb0*/  IMAD.WIDE R16, R19, 0x2, R250 ;  /* 0x0000000213107825 */ /* 0x000fc600078e02fa */
[----:B------:R-:W0:Y:S01]  /*49ec0*/  LDC R0, c[0x0][0x248] ;  /* 0x00009200ff007b82 */ /* 0x000e220000000800 */
[----:B------:R-:W-:-:S07]  /*49ed0*/  IMAD.WIDE R6, R21, 0x2, R2 ;  /* 0x0000000215067825 */ /* 0x000fce00078e0202 */
[----:B------:R-:W3:Y:S01]  /*49ee0*/  LDC R19, c[0x0][0x228] ;  /* 0x00008a00ff137b82 */ /* 0x000ee20000000800 */
[----:B------:R-:W-:Y:S01]  /*49ef0*/  @P2 STG.E.U16 desc[UR60][R16.64], R24 ;  /* 0x0000001810002986 */ /* 0x000fe2000c10153c */
[----:B-1----:R-:W-:-:S03]  /*49f00*/  ISETP.LT.AND P2, PT, R120, R20, !P1 ;  /* 0x000000147800720c */ /* 0x002fc60004f41270 */
[----:B------:R1:W-:Y:S01]  /*49f10*/  @P6 STG.E.U16 desc[UR60][R6.64], R194 ;  /* 0x000000c206006986 */ /* 0x0003e2000c10153c */
[----:B------:R-:W-:Y:S02]  /*49f20*/  ISETP.LT.AND P6, PT, R127, R22, !P1 ;  /* 0x000000167f00720c */ /* 0x000fe40004fc1270 */
[----:B------:R-:W0:Y:S01]  /*49f30*/  LDC R20, c[0x0][0x228] ;  /* 0x00008a00ff147b82 */ /* 0x000e220000000800 */
[----:B------:R-:W-:Y:S01]  /*49f40*/  IMAD.WIDE R4, R21, 0x2, R14 ;  /* 0x0000000215047825 */ /* 0x000fe200078e020e */
[----:B--2---:R-:W-:-:S03]  /*49f50*/  ISETP.LT.AND P1, PT, R252, R18, !P1 ;  /* 0x00000012fc00720c */ /* 0x004fc60004f21270 */
[----:B------:R-:W-:-:S03]  /*49f60*/  VIADD R23, R13, 0x5d ;  /* 0x0000005d0d177836 */ /* 0x000fc60000000000 */
[----:B------:R-:W2:Y:S01]  /*49f70*/  LDC R22, c[0x0][0x228] ;  /* 0x00008a00ff167b82 */ /* 0x000ea20000000800 */
[----:B-1----:R-:W-:Y:S01]  /*49f80*/  PRMT R7, R194, 0x7632, R7 ;  /* 0x00007632c2077816 */ /* 0x002fe20000000007 */
[----:B------:R-:W-:-:S04]  /*49f90*/  IMAD.WIDE R16, R21, 0x2, R248 ;  /* 0x0000000215107825 */ /* 0x000fc800078e02f8 */
[----:B------:R1:W-:Y:S01]  /*49fa0*/  @P2 STG.E.U16 desc[UR60][R4.64], R7 ;  /* 0x0000000704002986 */ /* 0x0003e2000c10153c */
[----:B----4-:R-:W-:Y:S01]  /*49fb0*/  ISETP.GE.AND P2, PT, R23, R12, PT ;  /* 0x0000000c1700720c */ /* 0x010fe20003f46270 */
[----:B------:R-:W4:Y:S02]  /*49fc0*/  LDC R18, c[0x0][0x228] ;  /* 0x00008a00ff127b82 */ /* 0x000f240000000800 */
[----:B------:R-:W-:Y:S01]  /*49fd0*/  @P6 STG.E.U16 desc[UR60][R16.64], R186 ;  /* 0x000000ba10006986 */ /* 0x000fe2000c10153c */
[----:B---3--:R-:W-:-:S05]  /*49fe0*/  ISETP.LT.AND P6, PT, R11, R19, !P2 ;  /* 0x000000130b00720c */ /* 0x008fca00057c1270 */
[----:B------:R-:W3:Y:S01]  /*49ff0*/  LDC R12, c[0x0][0x22c] ;  /* 0x00008b00ff0c7b82 */ /* 0x000ee20000000800 */
        /* <DEDUP_REMOVED lines=10> */
[----:B--2---:R-:W-:Y:S01]  /*4a0a0*/  ISETP.LT.AND P6, PT, R127, R22, !P2 ;  /* 0x000000167f00720c */ /* 0x004fe200057c1270 */
[----:B------:R-:W-:Y:S01]  /*4a0b0*/  IMAD.WIDE R16, R21, 0x2, R14 ;  /* 0x0000000215107825 */ /* 0x000fe200078e020e */
[----:B------:R-:W-:-:S04]  /*4a0c0*/  PRMT R7, R190, 0x7632, R7 ;  /* 0x00007632be077816 */ /* 0x000fc80000000007 */
[----:B------:R-:W2:Y:S01]  /*4a0d0*/  LDC R22, c[0x0][0x228] ;  /* 0x00008a00ff167b82 */ /* 0x000ea20000000800 */
[----:B------:R-:W-:Y:S01]  /*4a0e0*/  VIADD R23, R13, 0x5e ;  /* 0x0000005e0d177836 */ /* 0x000fe20000000000 */
[----:B------:R3:W-:Y:S01]  /*4a0f0*/  @P1 STG.E.U16 desc[UR60][R16.64], R7 ;  /* 0x0000000710001986 */ /* 0x0007e2000c10153c */
[----:B----4-:R-:W-:-:S03]  /*4a100*/  ISETP.LT.AND P2, PT, R252, R18, !P2 ;  /* 0x00000012fc00720c */ /* 0x010fc60005741270 */
[----:B---3--:R-:W-:Y:S02]  /*4a110*/  ISETP.GE.AND P1, PT, R23, R12, PT ;  /* 0x0000000c1700720c */ /* 0x008fe40003f26270 */
[----:B------:R-:W3:Y:S01]  /*4a120*/  LDC R18, c[0x0][0x228] ;  /* 0x00008a00ff127b82 */ /* 0x000ee20000000800 */
        /* <DEDUP_REMOVED lines=21> */
[----:B----4-:R-:W-:Y:S02]  /*4a280*/  ISETP.GE.AND P1, PT, R23, R12, PT ;  /* 0x0000000c1700720c */ /* 0x010fe40003f26270 */
[----:B------:R-:W3:Y:S01]  /*4a290*/  LDC R18, c[0x0][0x228] ;  /* 0x00008a00ff127b82 */ /* 0x000ee20000000800 */
        /* <DEDUP_REMOVED lines=9> */
[----:B--2---:R-:W-:-:S05]  /*4a330*/  ISETP.LT.AND P2, PT, R120, R20, !P1 ;  /* 0x000000147800720c */ /* 0x004fca0004f41270 */
[----:B------:R-:W2:Y:S01]  /*4a340*/  LDC R0, c[0x0][0x248] ;  /* 0x00009200ff007b82 */ /* 0x000ea20000000800 */
        /* <DEDUP_REMOVED lines=9> */
[----:B---3--:R-:W-:-:S03]  /*4a3e0*/  ISETP.LT.AND P2, PT, R252, R18, !P1 ;  /* 0x00000012fc00720c */ /* 0x008fc60004f41270 */
[----:B0-----:R-:W-:Y:S02]  /*4a3f0*/  ISETP.GE.AND P1, PT, R23, R12, PT ;  /* 0x0000000c1700720c */ /* 0x001fe40003f26270 */
[----:B------:R-:W0:Y:S01]  /*4a400*/  LDC R18, c[0x0][0x228] ;  /* 0x00008a00ff127b82 */ /* 0x000e220000000800 */
        /* <DEDUP_REMOVED lines=23> */
[----:B----4-:R-:W-:-:S07]  /*4a580*/  IMAD.WIDE R6, R21, 0x2, R248 ;  /* 0x0000000215067825 */ /* 0x010fce00078e02f8 */
[----:B------:R-:W3:Y:S01]  /*4a590*/  LDC R12, c[0x0][0x22c] ;  /* 0x00008b00ff0c7b82 */ /* 0x000ee20000000800 */
        /* <DEDUP_REMOVED lines=9> */
[----:B--2---:R-:W-:-:S03]  /*4a630*/  ISETP.LT.AND P2, PT, R120, R20, !P1 ;  /* 0x000000147800720c */ /* 0x004fc60004f41270 */
[----:B------:R2:W-:Y:S01]  /*4a640*/  @P6 STG.E.U16 desc[UR60][R16.64], R172 ;  /* 0x000000ac10006986 */ /* 0x0005e2000c10153c */
[----:B------:R-:W-:Y:S02]  /*4a650*/  ISETP.LT.AND P6, PT, R127, R22, !P1 ;  /* 0x000000167f00720c */ /* 0x000fe40004fc1270 */
[----:B------:R-:W1:Y:S01]  /*4a660*/  LDC R20, c[0x0][0x228] ;  /* 0x00008a00ff147b82 */ /* 0x000e620000000800 */
[----:B----4-:R-:W-:-:S04]  /*4a670*/  IMAD.WIDE R6, R19, 0x2, R14 ;  /* 0x0000000213067825 */ /* 0x010fc800078e020e */
[----:B------:R-:W-:-:S03]  /*4a680*/  VIADD R23, R13, 0x62 ;  /* 0x000000620d177836 */ /* 0x000fc60000000000 */
[----:B------:R-:W4:Y:S01]  /*4a690*/  LDC R22, c[0x0][0x228] ;  /* 0x00008a00ff167b82 */ /* 0x000f220000000800 */
[----:B--2---:R-:W-:Y:S01]  /*4a6a0*/  PRMT R17, R172, 0x7632, R17 ;  /* 0x00007632ac117816 */ /* 0x004fe20000000011 */
[----:B------:R-:W-:Y:S01]  /*4a6b0*/  IMAD.WIDE R4, R19, 0x2, R248 ;  /* 0x0000000213047825 */ /* 0x000fe200078e02f8 */
[----:B0-----:R-:W-:-:S03]  /*4a6c0*/  ISETP.LT.AND P1, PT, R252, R18, !P1 ;  /* 0x00000012fc00720c */ /* 0x001fc60004f21270 */
[----:B------:R0:W-:Y:S01]  /*4a6d0*/  @P2 STG.E.U16 desc[UR60][R6.64], R17 ;  /* 0x0000001106002986 */ /* 0x0001e2000c10153c */
[----:B---3--:R-:W-:Y:S01]  /*4a6e0*/  ISETP.GE.AND P2, PT, R23, R12, PT ;  /* 0x0000000c1700720c */ /* 0x008fe20003f46270 */
        /* <DEDUP_REMOVED lines=381> */
[----:B------:R3:W-:Y:S01]  /*4bec0*/  @P6 STG.E.U16 desc[UR60][R6.64], R145 ;  /* 0x0000009106006986 */ /* 0x0007e2000c10153c */
[----:B------:R-:W-:Y:S01]  /*4bed0*/  ISETP.LT.AND P6, PT, R127, R22, !P1 ;  /* 0x000000167f00720c */ /* 0x000fe20004fc1270 */
[----:B------:R-:W-:Y:S01]  /*4bee0*/  IMAD.WIDE R4, R21, 0x2, R14 ;  /* 0x0000000215047825 */ /* 0x000fe200078e020e */
[----:B------:R-:W-:-:S04]  /*4bef0*/  PRMT R26, R145, 0x7632, R26 ;  /* 0x00007632911a7816 */ /* 0x000fc8000000001a */
[----:B------:R-:W2:Y:S01]  /*4bf00*/  LDC R22, c[0x0][0x228] ;  /* 0x00008a00ff167b82 */ /* 0x000ea20000000800 */
[----:B------:R-:W-:Y:S01]  /*4bf10*/  VIADD R23, R13, 0x73 ;  /* 0x000000730d177836 */ /* 0x000fe20000000000 */
[----:B0-----:R-:W-:Y:S01]  /*4bf20*/  ISETP.LT.AND P1, PT, R252, R18, !P1 ;  /* 0x00000012fc00720c */ /* 0x001fe20004f21270 */
[----:B------:R-:W-:Y:S01]  /*4bf30*/  IMAD.WIDE R16, R21, 0x2, R248 ;  /* 0x0000000215107825 */ /* 0x000fe200078e02f8 */
[----:B------:R-:W-:Y:S02]  /*4bf40*/  @P2 STG.E.U16 desc[UR60][R4.64], R26 ;  /* 0x0000001a04002986 */ /* 0x000fe4000c10153c */
[----:B---3--:R-:W-:Y:S02]  /*4bf50*/  ISETP.GE.AND P2, PT, R23, R12, PT ;  /* 0x0000000c1700720c */ /* 0x008fe40003f46270 */
[----:B------:R-:W0:Y:S01]  /*4bf60*/  LDC R24, c[0x0][0x228] ;  /* 0x00008a00ff187b82 */ /* 0x000e220000000800 */
[----:B------:R-:W-:Y:S01]  /*4bf70*/  IMAD.WIDE R6, R21, 0x2, R250 ;  /* 0x0000000215067825 */ /* 0x000fe200078e02fa */
[----:B------:R3:W-:Y:S01]  /*4bf80*/  @P6 STG.E.U16 desc[UR60][R16.64], R141 ;  /* 0x0000008d10006986 */ /* 0x0007e2000c10153c */
[----:B----4-:R-:W-:-:S05]  /*4bf90*/  ISETP.LT.AND P6, PT, R11, R19, !P2 ;  /* 0x000000130b00720c */ /* 0x010fca00057c1270 */
[----:B------:R-:W4:Y:S01]  /*4bfa0*/  LDC R12, c[0x0][0x22c] ;  /* 0x00008b00ff0c7b82 */ /* 0x000f220000000800 */
[----:B-1----:R-:W-:Y:S01]  /*4bfb0*/  IMAD.IADD R23, R21, 0x1, R0 ;  /* 0x0000000115177824 */ /* 0x002fe200078e0200 */
[----:B---3--:R-:W-:-:S06]  /*4bfc0*/  PRMT R17, R141, 0x7632, R17 ;  /* 0x000076328d117816 */ /* 0x008fcc0000000011 */
[----:B------:R-:W1:Y:S01]  /*4bfd0*/  LDC R25, c[0x0][0x228] ;  /* 0x00008a00ff197b82 */ /* 0x000e620000000800 */
[----:B------:R3:W-:Y:S01]  /*4bfe0*/  @P1 STG.E.U16 desc[UR60][R6.64], R17 ;  /* 0x0000001106001986 */ /* 0x0007e2000c10153c */
[----:B--2---:R-:W-:Y:S01]  /*4bff0*/  ISETP.LT.AND P1, PT, R120, R20, !P2 ;  /* 0x000000147800720c */ /* 0x004fe20005721270 */
[----:B------:R-:W-:-:S05]  /*4c000*/  IMAD.WIDE R4, R23, 0x2, R2 ;  /* 0x0000000217047825 */ /* 0x000fca00078e0202 */
[----:B------:R-:W2:Y:S01]  /*4c010*/  LDC R0, c[0x0][0x248] ;  /* 0x00009200ff007b82 */ /* 0x000ea20000000800 */
[----:B------:R0:W-:Y:S01]  /*4c020*/  @P6 STG.E.U16 desc[UR60][R4.64], R133 ;  /* 0x0000008504006986 */ /* 0x0001e2000c10153c */
[----:B------:R-:W-:-:S06]  /*4c030*/  VIADD R21, R13, 0x74 ;  /* 0x000000740d157836 */ /* 0x000fcc0000000000 */
[----:B------:R-:W2:Y:S01]  /*4c040*/  LDC R20, c[0x0][0x228] ;  /* 0x00008a00ff147b82 */ /* 0x000ea20000000800 */
[----:B---3--:R-:W-:Y:S01]  /*4c050*/  IMAD.WIDE R16, R23, 0x2, R14 ;  /* 0x0000000217107825 */ /* 0x008fe200078e020e */
[----:B------:R-:W-:Y:S02]  /*4c060*/  ISETP.LT.AND P6, PT, R127, R22, !P2 ;  /* 0x000000167f00720c */ /* 0x000fe400057c1270 */
[----:B0-----:R-:W-:-:S04]  /*4c070*/  PRMT R5, R133, 0x7632, R5 ;  /* 0x0000763285057816 */ /* 0x001fc80000000005 */
[----:B------:R-:W0:Y:S01]  /*4c080*/  LDC R22, c[0x0][0x228] ;  /* 0x00008a00ff167b82 */ /* 0x000e220000000800 */
[----:B------:R-:W-:Y:S01]  /*4c090*/  ISETP.LT.AND P2, PT, R252, R24, !P2 ;  /* 0x00000018fc00720c */ /* 0x000fe20005741270 */
[----:B------:R3:W-:Y:S01]  /*4c0a0*/  @P1 STG.E.U16 desc[UR60][R16.64], R5 ;  /* 0x0000000510001986 */ /* 0x0007e2000c10153c */
[----:B----4-:R-:W-:Y:S01]  /*4c0b0*/  ISETP.GE.AND P1, PT, R21, R12, PT ;  /* 0x0000000c1500720c */ /* 0x010fe20003f26270 */
[----:B------:R-:W-:-:S04]  /*4c0c0*/  IMAD.WIDE R18, R23, 0x2, R248 ;  /* 0x0000000217127825 */ /* 0x000fc800078e02f8 */
[----:B------:R-:W4:Y:S01]  /*4c0d0*/  LDC R12, c[0x0][0x228] ;  /* 0x00008a00ff0c7b82 */ /* 0x000f220000000800 */
[----:B------:R-:W-:Y:S01]  /*4c0e0*/  @P6 STG.E.U16 desc[UR60][R18.64], R137 ;  /* 0x0000008912006986 */ /* 0x000fe2000c10153c */
[----:B-1----:R-:W-:Y:S02]  /*4c0f0*/  ISETP.LT.AND P6, PT, R11, R25, !P1 ;  /* 0x000000190b00720c */ /* 0x002fe40004fc1270 */
[----:B---3--:R-:W-:Y:S01]  /*4c100*/  PRMT R17, R137, 0x7632, R17 ;  /* 0x0000763289117816 */ /* 0x008fe20000000011 */
[----:B------:R-:W-:-:S03]  /*4c110*/  IMAD.WIDE R4, R23, 0x2, R250 ;  /* 0x0000000217047825 */ /* 0x000fc600078e02fa */
[----:B------:R-:W1:Y:S01]  /*4c120*/  LDC R24, c[0x0][0x228] ;  /* 0x00008a00ff187b82 */ /* 0x000e620000000800 */
[----:B--2---:R-:W-:Y:S01]  /*4c130*/  IMAD.IADD R21, R23, 0x1, R0 ;  /* 0x0000000117157824 */ /* 0x004fe200078e0200 */
[----:B------:R2:W-:Y:S01]  /*4c140*/  @P2 STG.E.U16 desc[UR60][R4.64], R17 ;  /* 0x0000001104002986 */ /* 0x0005e2000c10153c */
[----:B------:R-:W-:-:S05]  /*4c150*/  ISETP.LT.AND P2, PT, R120, R20, !P1 ;  /* 0x000000147800720c */ /* 0x000fca0004f41270 */
[----:B------:R-:W3:Y:S01]  /*4c160*/  LDC R20, c[0x0][0x228] ;  /* 0x00008a00ff147b82 */ /* 0x000ee20000000800 */
[----:B------:R-:W-:-:S07]  /*4c170*/  IMAD.WIDE R6, R21, 0x2, R2 ;  /* 0x0000000215067825 */ /* 0x000fce00078e0202 */
[----:B------:R-:W3:Y:S01]  /*4c180*/  LDC R0, c[0x0][0x248] ;  /* 0x00009200ff007b82 */ /* 0x000ee20000000800 */
[----:B------:R-:W-:Y:S01]  /*4c190*/  @P6 STG.E.U16 desc[UR60][R6.64], R146 ;  /* 0x0000009206006986 */ /* 0x000fe2000c10153c */
[----:B0-----:R-:W-:Y:S02]  /*4c1a0*/  ISETP.LT.AND P6, PT, R127, R22, !P1 ;  /* 0x000000167f00720c */ /* 0x001fe40004fc1270 */
[----:B----4-:R-:W-:Y:S01]  /*4c1b0*/  ISETP.LT.AND P1, PT, R252, R12, !P1 ;  /* 0x0000000cfc00720c */ /* 0x010fe20004f21270 */
[----:B--2---:R-:W-:Y:S01]  /*4c1c0*/  IMAD.WIDE R16, R21, 0x2, R14 ;  /* 0x0000000215107825 */ /* 0x004fe200078e020e */
[----:B------:R-:W-:Y:S02]  /*4c1d0*/  PRMT R5, R146, 0x7632, R5 ;  /* 0x0000763292057816 */ /* 0x000fe40000000005 */
[----:B------:R-:W0:Y:S01]  /*4c1e0*/  LDC R22, c[0x0][0x228] ;  /* 0x00008a00ff167b82 */ /* 0x000e220000000800 */
[----:B------:R-:W-:Y:S02]  /*4c1f0*/  VIADD R23, R13, 0x75 ;  /* 0x000000750d177836 */ /* 0x000fe40000000000 */
[----:B------:R-:W-:Y:S01]  /*4c200*/  IMAD.WIDE R18, R21, 0x2, R248 ;  /* 0x0000000215127825 */ /* 0x000fe200078e02f8 */
[----:B------:R2:W-:Y:S02]  /*4c210*/  @P2 STG.E.U16 desc[UR60][R16.64], R5 ;  /* 0x0000000510002986 */ /* 0x0005e4000c10153c */
[----:B------:R-:W-:-:S02]  /*4c220*/  ISETP.GE.AND P2, PT, R23, R143, PT ;  /* 0x0000008f1700720c */ /* 0x000fc40003f46270 */
[----:B------:R-:W-:Y:S01]  /*4c230*/  @P6 STG.E.U16 desc[UR60][R18.64], R142 ;  /* 0x0000008e12006986 */ /* 0x000fe2000c10153c */
[----:B------:R-:W4:Y:S01]  /*4c240*/  LDC R12, c[0x0][0x228] ;  /* 0x00008a00ff0c7b82 */ /* 0x000f220000000800 */
[----:B-1----:R-:W-:Y:S02]  /*4c250*/  ISETP.LT.AND P6, PT, R11, R24, !P2 ;  /* 0x000000180b00720c */ /* 0x002fe400057c1270 */
[----:B------:R-:W4:Y:S01]  /*4c260*/  LDL.LU R143, [R1+0x20b4] ;  /* 0x0020b400018f7983 */ /* 0x000f220000300800 */
[----:B--2---:R-:W-:Y:S01]  /*4c270*/  PRMT R17, R142, 0x7632, R17 ;  /* 0x000076328e117816 */ /* 0x004fe20000000011 */
[----:B------:R-:W-:-:S03]  /*4c280*/  IMAD.WIDE R4, R21, 0x2, R250 ;  /* 0x0000000215047825 */ /* 0x000fc600078e02fa */
[----:B------:R-:W1:Y:S02]  /*4c290*/  LDC R24, c[0x0][0x228] ;  /* 0x00008a00ff187b82 */ /* 0x000e640000000800 */
[----:B------:R2:W-:Y:S01]  /*4c2a0*/  @P1 STG.E.U16 desc[UR60][R4.64], R17 ;  /* 0x0000001104001986 */ /* 0x0005e2000c10153c */
[----:B---3--:R-:W-:Y:S01]  /*4c2b0*/  ISETP.LT.AND P1, PT, R120, R20, !P2 ;  /* 0x000000147800720c */ /* 0x008fe20005721270 */
[----:B------:R-:W-:Y:S02]  /*4c2c0*/  IMAD.IADD R23, R21, 0x1, R0 ;  /* 0x0000000115177824 */ /* 0x000fe400078e0200 */
[----:B------:R-:W-:Y:S02]  /*4c2d0*/  VIADD R21, R13, 0x76 ;  /* 0x000000760d157836 */ /* 0x000fe40000000000 */
[----:B------:R-:W3:Y:S01]  /*4c2e0*/  LDC R20, c[0x0][0x228] ;  /* 0x00008a00ff147b82 */ /* 0x000ee20000000800 */
[----:B------:R-:W-:Y:S01]  /*4c2f0*/  IMAD.WIDE R6, R23, 0x2, R2 ;  /* 0x0000000217067825 */ /* 0x000fe200078e0202 */
[----:B--2---:R-:W-:-:S03]  /*4c300*/  PRMT R5, R134, 0x7632, R5 ;  /* 0x0000763286057816 */ /* 0x004fc60000000005 */
[----:B------:R-:W-:Y:S01]  /*4c310*/  IMAD.WIDE R16, R23, 0x2, R14 ;  /* 0x0000000217107825 */ /* 0x000fe200078e020e */
[----:B------:R-:W-:Y:S02]  /*4c320*/  @P6 STG.E.U16 desc[UR60][R6.64], R134 ;  /* 0x0000008606006986 */ /* 0x000fe4000c10153c */
[----:B------:R-:W2:Y:S02]  /*4c330*/  LDC R0, c[0x0][0x248] ;  /* 0x00009200ff007b82 */ /* 0x000ea40000000800 */
[----:B------:R4:W-:Y:S01]  /*4c340*/  @P1 STG.E.U16 desc[UR60][R16.64], R5 ;  /* 0x0000000510001986 */ /* 0x0009e2000c10153c */
[----:B------:R-:W-:-:S03]  /*4c350*/  ISETP.GE.AND P1, PT, R21, R147, PT ;  /* 0x000000931500720c */ /* 0x000fc60003f26270 */
[----:B------:R-:W2:Y:S01]  /*4c360*/  LDL.LU R147, [R1+0x20b0] ;  /* 0x0020b00001937983 */ /* 0x000ea20000300800 */
[----:B0-----:R-:W-:Y:S01]  /*4c370*/  ISETP.LT.AND P6, PT, R127, R22, !P2 ;  /* 0x000000167f00720c */ /* 0x001fe200057c1270 */
[----:B------:R-:W0:Y:S01]  /*4c380*/  LDC R26, c[0x0][0x228] ;  /* 0x00008a00ff1a7b82 */ /* 0x000e220000000800 */
[----:B----4-:R-:W-:Y:S01]  /*4c390*/  ISETP.LT.AND P2, PT, R252, R12, !P2 ;  /* 0x0000000cfc00720c */ /* 0x010fe20005741270 */
[----:B------:R-:W-:Y:S01]  /*4c3a0*/  IMAD.WIDE R18, R23, 0x2, R248 ;  /* 0x0000000217127825 */ /* 0x000fe200078e02f8 */
[----:B------:R-:W-:-:S03]  /*4c3b0*/  PRMT R17, R138, 0x7632, R17 ;  /* 0x000076328a117816 */ /* 0x000fc60000000011 */
[----:B------:R-:W-:Y:S02]  /*4c3c0*/  IMAD.WIDE R4, R23, 0x2, R250 ;  /* 0x0000000217047825 */ /* 0x000fe400078e02fa */
[----:B------:R-:W4:Y:S04]  /*4c3d0*/  LDC R22, c[0x0][0x228] ;  /* 0x00008a00ff167b82 */ /* 0x000f280000000800 */
[----:B------:R-:W-:Y:S01]  /*4c3e0*/  @P6 STG.E.U16 desc[UR60][R18.64], R138 ;  /* 0x0000008a12006986 */ /* 0x000fe2000c10153c */
[----:B-1----:R-:W-:-:S03]  /*4c3f0*/  ISETP.LT.AND P6, PT, R11, R24, !P1 ;  /* 0x000000180b00720c */ /* 0x002fc60004fc1270 */
[----:B------:R1:W-:Y:S01]  /*4c400*/  @P2 STG.E.U16 desc[UR60][R4.64], R17 ;  /* 0x0000001104002986 */ /* 0x0003e2000c10153c */
[----:B---3--:R-:W-:Y:S01]  /*4c410*/  ISETP.LT.AND P2, PT, R120, R20, !P1 ;  /* 0x000000147800720c */ /* 0x008fe20004f41270 */
[----:B--2---:R-:W-:Y:S01]  /*4c420*/  IMAD.IADD R21, R23, 0x1, R0 ;  /* 0x0000000117157824 */ /* 0x004fe200078e0200 */
[----:B------:R-:W2:Y:S01]  /*4c430*/  LDC R12, c[0x0][0x228] ;  /* 0x00008a00ff0c7b82 */ /* 0x000ea20000000800 */
[----:B------:R-:W-:Y:S02]  /*4c440*/  VIADD R23, R13, 0x77 ;  /* 0x000000770d177836 */ /* 0x000fe40000000000 */
[----:B------:R-:W-:-:S05]  /*4c450*/  IMAD.WIDE R6, R21, 0x2, R2 ;  /* 0x0000000215067825 */ /* 0x000fca00078e0202 */
[----:B------:R-:W3:Y:S01]  /*4c460*/  LDC R24, c[0x0][0x228] ;  /* 0x00008a00ff187b82 */ /* 0x000ee20000000800 */
[----:B-1----:R-:W-:-:S07]  /*4c470*/  IMAD.WIDE R16, R21, 0x2, R14 ;  /* 0x0000000215107825 */ /* 0x002fce00078e020e */
[----:B------:R-:W1:Y:S08]  /*4c480*/  LDC R20, c[0x0][0x228] ;  /* 0x00008a00ff147b82 */ /* 0x000e700000000800 */
[----:B------:R-:W0:Y:S01]  /*4c490*/  LDC R0, c[0x0][0x248] ;  /* 0x00009200ff007b82 */ /* 0x000e220000000800 */
[----:B------:R-:W-:-:S07]  /*4c4a0*/  PRMT R29, R139, 0x7632, R29 ;  /* 0x000076328b1d7816 */ /* 0x000fce000000001d */
[----:B------:R-:W0:Y:S01]  /*4c4b0*/  LDC R28, c[0x0][0x228] ;  /* 0x00008a00ff1c7b82 */ /* 0x000e220000000800 */
[----:B------:R-:W-:Y:S01]  /*4c4c0*/  PRMT R5, R147, 0x7632, R5 ;  /* 0x0000763293057816 */ /* 0x000fe20000000005 */
[----:B------:R3:W-:Y:S04]  /*4c4d0*/  @P6 STG.E.U16 desc[UR60][R6.64], R147 ;  /* 0x0000009306006986 */ /* 0x0007e8000c10153c */
[----:B------:R1:W-:Y:S01]  /*4c4e0*/  @P2 STG.E.U16 desc[UR60][R16.64], R5 ;  /* 0x0000000510002986 */ /* 0x0003e2000c10153c */
[----:B------:R-:W-:Y:S02]  /*4c4f0*/  ISETP.GE.AND P2, PT, R23, R135, PT ;  /* 0x000000871700720c */ /* 0x000fe40003f46270 */
[----:B----4-:R-:W-:Y:S01]  /*4c500*/  ISETP.LT.AND P6, PT, R127, R22, !P1 ;  /* 0x000000167f00720c */ /* 0x010fe20004fc1270 */
[----:B------:R-:W4:Y:S01]  /*4c510*/  LDL.LU R135, [R1+0x20ac] ;  /* 0x0020ac0001877983 */ /* 0x000f220000300800 */
[----:B--2---:R-:W-:Y:S01]  /*4c520*/  ISETP.LT.AND P1, PT, R252, R12, !P1 ;  /* 0x0000000cfc00720c */ /* 0x004fe20004f21270 */
[----:B------:R-:W-:Y:S01]  /*4c530*/  IMAD.WIDE R18, R21, 0x2, R248 ;  /* 0x0000000215127825 */ /* 0x000fe200078e02f8 */
[----:B------:R-:W2:Y:S01]  /*4c540*/  LDC R22, c[0x0][0x228] ;  /* 0x00008a00ff167b82 */ /* 0x000ea20000000800 */
[----:B---3--:R-:W-:Y:S01]  /*4c550*/  PRMT R7, R143, 0x7632, R7 ;  /* 0x000076328f077816 */ /* 0x008fe20000000007 */
[----:B------:R-:W3:Y:S01]  /*4c560*/  LDL.LU R116, [R1+0x88] ;  /* 0x0000880001747983 */ /* 0x000ee20000300800 */
[----:B-1----:R-:W-:-:S05]  /*4c570*/  IMAD.WIDE R4, R21, 0x2, R250 ;  /* 0x0000000215047825 */ /* 0x002fca00078e02fa */
[----:B------:R-:W1:Y:S01]  /*4c580*/  LDC R12, c[0x0][0x228] ;  /* 0x00008a00ff0c7b82 */ /* 0x000e620000000800 */
[----:B------:R0:W-:Y:S01]  /*4c590*/  @P6 STG.E.U16 desc[UR60][R18.64], R143 ;  /* 0x0000008f12006986 */ /* 0x0001e2000c10153c */
[----:B------:R-:W-:-:S03]  /*4c5a0*/  ISETP.LT.AND P6, PT, R11, R24, !P2 ;  /* 0x000000180b00720c */ /* 0x000fc600057c1270 */
[----:B------:R0:W-:Y:S01]  /*4c5b0*/  @P1 STG.E.U16 desc[UR60][R4.64], R7 ;  /* 0x0000000704001986 */ /* 0x0001e2000c10153c */
[----:B------:R-:W-:Y:S01]  /*4c5c0*/  ISETP.LT.AND P1, PT, R120, R20, !P2 ;  /* 0x000000147800720c */ /* 0x000fe20005721270 */
[----:B0-----:R-:W-:Y:S01]  /*4c5d0*/  IMAD.IADD R21, R21, 0x1, R0 ;  /* 0x0000000115157824 */ /* 0x001fe200078e0200 */
[----:B------:R-:W0:Y:S03]  /*4c5e0*/  LDC R23, c[0x0][0x228] ;  /* 0x00008a00ff177b82 */ /* 0x000e260000000800 */
[----:B------:R-:W-:-:S04]  /*4c5f0*/  IMAD.WIDE R16, R21, 0x2, R14 ;  /* 0x0000000215107825 */ /* 0x000fc800078e020e */
[----:B------:R-:W-:Y:S01]  /*4c600*/  VIADD R18, R13, 0x78 ;  /* 0x000000780d127836 */ /* 0x000fe20000000000 */
[----:B------:R-:W3:Y:S01]  /*4c610*/  LDC R0, c[0x0][0x248] ;  /* 0x00009200ff007b82 */ /* 0x000ee20000000800 */
[----:B------:R-:W-:-:S07]  /*4c620*/  IMAD.WIDE R6, R21, 0x2, R2 ;  /* 0x0000000215067825 */ /* 0x000fce00078e0202 */
[----:B------:R-:W3:Y:S08]  /*4c630*/  LDC R20, c[0x0][0x228] ;  /* 0x00008a00ff147b82 */ /* 0x000ef00000000800 */
[----:B------:R-:W3:Y:S01]  /*4c640*/  LDC R24, c[0x0][0x228] ;  /* 0x00008a00ff187b82 */ /* 0x000ee20000000800 */
[----:B----4-:R-:W-:Y:S01]  /*4c650*/  PRMT R5, R135, 0x7632, R5 ;  /* 0x0000763287057816 */ /* 0x010fe20000000005 */
[----:B------:R-:W-:Y:S04]  /*4c660*/  @P6 STG.E.U16 desc[UR60][R6.64], R135 ;  /* 0x0000008706006986 */ /* 0x000fe8000c10153c */
[----:B------:R4:W-:Y:S01]  /*4c670*/  @P1 STG.E.U16 desc[UR60][R16.64], R5 ;  /* 0x0000000510001986 */ /* 0x0009e2000c10153c */
[----:B------:R-:W-:-:S03]  /*4c680*/  ISETP.GE.AND P1, PT, R18, R128, PT ;  /* 0x000000801200720c */ /* 0x000fc60003f26270 */
[----:B------:R-:W3:Y:S01]  /*4c690*/  LDL.LU R128, [R1+0x20a8] ;  /* 0x0020a80001807983 */ /* 0x000ee20000300800 */
[----:B--2---:R-:W-:Y:S02]  /*4c6a0*/  ISETP.LT.AND P6, PT, R127, R22, !P2 ;  /* 0x000000167f00720c */ /* 0x004fe400057c1270 */
[----:B------:R-:W2:Y:S01]  /*4c6b0*/  LDC R22, c[0x0][0x228] ;  /* 0x00008a00ff167b82 */ /* 0x000ea20000000800 */
[----:B-1----:R-:W-:Y:S01]  /*4c6c0*/  ISETP.LT.AND P2, PT, R252, R12, !P2 ;  /* 0x0000000cfc00720c */ /* 0x002fe20005741270 */
[----:B----4-:R-:W-:-:S06]  /*4c6d0*/  IMAD.WIDE R4, R21, 0x2, R248 ;  /* 0x0000000215047825 */ /* 0x010fcc00078e02f8 */
[----:B------:R-:W1:Y:S03]  /*4c6e0*/  LDC R12, c[0x0][0x228] ;  /* 0x00008a00ff0c7b82 */ /* 0x000e660000000800 */
[----:B------:R-:W-:Y:S01]  /*4c6f0*/  @P6 STG.E.U16 desc[UR60][R4.64], R139 ;  /* 0x0000008b04006986 */ /* 0x000fe2000c10153c */
[----:B0-----:R-:W-:Y:S01]  /*4c700*/  ISETP.LT.AND P6, PT, R11, R23, !P1 ;  /* 0x000000170b00720c */ /* 0x001fe20004fc1270 */
[C---:B------:R-:W-:Y:S02]  /*4c710*/  IMAD.WIDE R18, R21.reuse, 0x2, R250 ;  /* 0x0000000215127825 */ /* 0x040fe400078e02fa */
[----:B---3--:R-:W0:Y:S02]  /*4c720*/  LDS.128 R4, [R116] ;  /* 0x0000000074047984 */ /* 0x008e240000000c00 */
[----:B------:R-:W-:Y:S02]  /*4c730*/  IMAD.IADD R25, R21, 0x1, R0 ;  /* 0x0000000115197824 */ /* 0x000fe400078e0200 */
[----:B------:R-:W3:Y:S01]  /*4c740*/  LDC R0, c[0x0][0x248] ;  /* 0x00009200ff007b82 */ /* 0x000ee20000000800 */
[----:B------:R-:W-:Y:S01]  /*4c750*/  @P2 STG.E.U16 desc[UR60][R18.64], R29 ;  /* 0x0000001d12002986 */ /* 0x000fe2000c10153c */
[----:B------:R-:W-:Y:S01]  /*4c760*/  IMAD.WIDE R16, R25, 0x2, R2 ;  /* 0x0000000219107825 */ /* 0x000fe200078e0202 */
[----:B------:R-:W-:-:S03]  /*4c770*/  ISETP.LT.AND P2, PT, R120, R20, !P1 ;  /* 0x000000147800720c */ /* 0x000fc60004f41270 */
[----:B------:R-:W-:-:S04]  /*4c780*/  IMAD.WIDE R20, R25, 0x2, R14 ;  /* 0x0000000219147825 */ /* 0x000fc800078e020e */
[----:B------:R-:W-:Y:S01]  /*4c790*/  VIADD R27, R13, 0x79 ;  /* 0x000000790d1b7836 */ /* 0x000fe20000000000 */
[----:B------:R4:W-:Y:S01]  /*4c7a0*/  @P6 STG.E.U16 desc[UR60][R16.64], R128 ;  /* 0x0000008010006986 */ /* 0x0009e2000c10153c */
[----:B--2---:R-:W-:Y:S02]  /*4c7b0*/  ISETP.LT.AND P6, PT, R127, R22, !P1 ;  /* 0x000000167f00720c */ /* 0x004fe40004fc1270 */
[----:B-1----:R-:W-:Y:S01]  /*4c7c0*/  ISETP.LT.AND P1, PT, R252, R12, !P1 ;  /* 0x0000000cfc00720c */ /* 0x002fe20004f21270 */
[----:B------:R-:W-:Y:S01]  /*4c7d0*/  IMAD.WIDE R22, R25, 0x2, R248 ;  /* 0x0000000219167825 */ /* 0x000fe200078e02f8 */
[----:B------:R-:W1:Y:S01]  /*4c7e0*/  LDC R12, c[0x0][0x228] ;  /* 0x00008a00ff0c7b82 */ /* 0x000e620000000800 */
[----:B----4-:R-:W-:-:S05]  /*4c7f0*/  PRMT R17, R128, 0x7632, R17 ;  /* 0x0000763280117816 */ /* 0x010fca0000000011 */
[----:B------:R2:W-:Y:S01]  /*4c800*/  @P2 STG.E.U16 desc[UR60][R20.64], R17 ;  /* 0x0000001114002986 */ /* 0x0005e2000c10153c */
[----:B------:R-:W-:-:S03]  /*4c810*/  ISETP.GE.AND P2, PT, R27, R9, PT ;  /* 0x000000091b00720c */ /* 0x000fc60003f46270 */
[----:B------:R-:W-:Y:S01]  /*4c820*/  @P6 STG.E.U16 desc[UR60][R22.64], R8 ;  /* 0x0000000816006986 */ /* 0x000fe2000c10153c */
[----:B------:R-:W-:Y:S02]  /*4c830*/  ISETP.LT.AND P6, PT, R11, R24, !P2 ;  /* 0x000000180b00720c */ /* 0x000fe400057c1270 */
[----:B--2---:R-:W-:Y:S01]  /*4c840*/  PRMT R21, R8, 0x7632, R21 ;  /* 0x0000763208157816 */ /* 0x004fe20000000015 */
[C---:B------:R-:W-:Y:S01]  /*4c850*/  IMAD.WIDE R16, R25.reuse, 0x2, R250 ;  /* 0x0000000219107825 */ /* 0x040fe200078e02fa */
[----:B------:R-:W2:Y:S01]  /*4c860*/  LDL.LU R9, [R1+0x20a4] ;  /* 0x0020a40001097983 */ /* 0x000ea20000300800 */
[----:B------:R-:W4:Y:S03]  /*4c870*/  LDC R24, c[0x0][0x228] ;  /* 0x00008a00ff187b82 */ /* 0x000f260000000800 */
[----:B------:R0:W-:Y:S01]  /*4c880*/  @P1 STG.E.U16 desc[UR60][R16.64], R21 ;  /* 0x0000001510001986 */ /* 0x0001e2000c10153c */
[----:B------:R-:W-:Y:S01]  /*4c890*/  ISETP.LT.AND P1, PT, R120, R26, !P2 ;  /* 0x0000001a7800720c */ /* 0x000fe20005721270 */
[----:B---3--:R-:W-:-:S02]  /*4c8a0*/  IMAD.IADD R27, R25, 0x1, R0 ;  /* 0x00000001191b7824 */ /* 0x008fc400078e0200 */
[----:B------:R-:W-:Y:S01]  /*4c8b0*/  VIADD R25, R13, 0x7a ;  /* 0x0000007a0d197836 */ /* 0x000fe20000000000 */
[----:B------:R-:W3:Y:S01]  /*4c8c0*/  LDC R0, c[0x0][0x248] ;  /* 0x00009200ff007b82 */ /* 0x000ee20000000800 */
[----:B------:R-:W-:Y:S01]  /*4c8d0*/  IMAD.WIDE R18, R27, 0x2, R2 ;  /* 0x000000021b127825 */ /* 0x000fe200078e0202 */
[----:B0-----:R-:W-:-:S03]  /*4c8e0*/  PRMT R17, R124, 0x7632, R17 ;  /* 0x000076327c117816 */ /* 0x001fc60000000011 */
[----:B------:R-:W-:Y:S01]  /*4c8f0*/  IMAD.WIDE R20, R27, 0x2, R14 ;  /* 0x000000021b147825 */ /* 0x000fe200078e020e */
[----:B------:R-:W-:Y:S02]  /*4c900*/  @P6 STG.E.U16 desc[UR60][R18.64], R124 ;  /* 0x0000007c12006986 */ /* 0x000fe4000c10153c */
[----:B------:R-:W0:Y:S02]  /*4c910*/  LDC R8, c[0x0][0x228] ;  /* 0x00008a00ff087b82 */ /* 0x000e240000000800 */
[----:B------:R3:W-:Y:S01]  /*4c920*/  @P1 STG.E.U16 desc[UR60][R20.64], R17 ;  /* 0x0000001114001986 */ /* 0x0007e2000c10153c */
[----:B------:R-:W-:-:S03]  /*4c930*/  ISETP.GE.AND P1, PT, R25, R129, PT ;  /* 0x000000811900720c */ /* 0x000fc60003f26270 */
[----:B------:R-:W2:Y:S01]  /*4c940*/  LDL.LU R129, [R1+0x20a0] ;  /* 0x0020a00001817983 */ /* 0x000ea20000300800 */
[----:B------:R-:W-:Y:S01]  /*4c950*/  ISETP.LT.AND P6, PT, R127, R28, !P2 ;  /* 0x0000001c7f00720c */ /* 0x000fe200057c1270 */
[----:B------:R-:W2:Y:S01]  /*4c960*/  LDC R26, c[0x0][0x228] ;  /* 0x00008a00ff1a7b82 */ /* 0x000ea20000000800 */
[----:B------:R-:W-:Y:S01]  /*4c970*/  IMAD.WIDE R22, R27, 0x2, R248 ;  /* 0x000000021b167825 */ /* 0x000fe200078e02f8 */
[----:B-1----:R-:W-:-:S06]  /*4c980*/  ISETP.LT.AND P2, PT, R252, R12, !P2 ;  /* 0x0000000cfc00720c */ /* 0x002fcc0005741270 */
[----:B------:R-:W1:Y:S04]  /*4c990*/  LDC R12, c[0x0][0x228] ;  /* 0x00008a00ff0c7b82 */ /* 0x000e680000000800 */
[----:B------:R0:W-:Y:S01]  /*4c9a0*/  @P6 STG.E.U16 desc[UR60][R22.64], R4 ;  /* 0x0000000416006986 */ /* 0x0001e2000c10153c */
[----:B----4-:R-:W-:Y:S01]  /*4c9b0*/  ISETP.LT.AND P6, PT, R11, R24, !P1 ;  /* 0x000000180b00720c */ /* 0x010fe20004fc1270 */
[C---:B---3--:R-:W-:Y:S01]  /*4c9c0*/  IMAD.IADD R25, R27.reuse, 0x1, R0 ;  /* 0x000000011b197824 */ /* 0x048fe200078e0200 */
[----:B------:R-:W-:Y:S01]  /*4c9d0*/  PRMT R21, R4, 0x7632, R21 ;  /* 0x0000763204157816 */ /* 0x000fe20000000015 */
[----:B------:R-:W3:Y:S01]  /*4c9e0*/  LDC R24, c[0x0][0x228] ;  /* 0x00008a00ff187b82 */ /* 0x000ee20000000800 */
[----:B------:R-:W-:-:S04]  /*4c9f0*/  IMAD.WIDE R16, R27, 0x2, R250 ;  /* 0x000000021b107825 */ /* 0x000fc800078e02fa */
[----:B------:R-:W-:Y:S01]  /*4ca00*/  IMAD.WIDE R18, R25, 0x2, R2 ;  /* 0x0000000219127825 */ /* 0x000fe200078e0202 */
[----:B------:R4:W-:Y:S02]  /*4ca10*/  @P2 STG.E.U16 desc[UR60][R16.64], R21 ;  /* 0x0000001510002986 */ /* 0x0009e4000c10153c */
[----:B------:R-:W1:Y:S01]  /*4ca20*/  LDC R0, c[0x0][0x248] ;  /* 0x00009200ff007b82 */ /* 0x000e620000000800 */
[----:B0-----:R-:W-:-:S07]  /*4ca30*/  ISETP.LT.AND P2, PT, R120, R8, !P1 ;  /* 0x000000087800720c */ /* 0x001fce0004f41270 */
[----:B------:R-:W0:Y:S01]  /*4ca40*/  LDC R4, c[0x0][0x228] ;  /* 0x00008a00ff047b82 */ /* 0x000e220000000800 */
[----:B----4-:R-:W-:-:S07]  /*4ca50*/  IMAD.WIDE R20, R25, 0x2, R14 ;  /* 0x0000000219147825 */ /* 0x010fce00078e020e */
[----:B------:R-:W4:Y:S01]  /*4ca60*/  LDC R8, c[0x0][0x228] ;  /* 0x00008a00ff087b82 */ /* 0x000f220000000800 */
[----:B------:R-:W-:-:S04]  /*4ca70*/  IMAD.WIDE R22, R25, 0x2, R248 ;  /* 0x0000000219167825 */ /* 0x000fc800078e02f8 */
[----:B-1----:R-:W-:-:S03]  /*4ca80*/  IMAD.IADD R27, R25, 0x1, R0 ;  /* 0x00000001191b7824 */ /* 0x002fc600078e0200 */
[----:B------:R-:W1:Y:S01]  /*4ca90*/  LDC R0, c[0x0][0x248] ;  /* 0x00009200ff007b82 */ /* 0x000e620000000800 */
[----:B--2---:R2:W-:Y:S01]  /*4caa0*/  @P6 STG.E.U16 desc[UR60][R18.64], R129 ;  /* 0x0000008112006986 */ /* 0x0045e2000c10153c */
[----:B------:R-:W-:Y:S01]  /*4cab0*/  ISETP.LT.AND P6, PT, R127, R26, !P1 ;  /* 0x0000001a7f00720c */ /* 0x000fe20004fc1270 */
[----:B------:R-:W-:Y:S01]  /*4cac0*/  VIADD R26, R13, 0x7b ;  /* 0x0000007b0d1a7836 */ /* 0x000fe20000000000 */
[----:B------:R-:W-:Y:S02]  /*4cad0*/  PRMT R17, R129, 0x7632, R17 ;  /* 0x0000763281117816 */ /* 0x000fe40000000011 */
[----:B------:R-:W-:Y:S02]  /*4cae0*/  ISETP.LT.AND P1, PT, R252, R12, !P1 ;  /* 0x0000000cfc00720c */ /* 0x000fe40004f21270 */
[----:B------:R-:W1:Y:S01]  /*4caf0*/  LDC R12, c[0x0][0x228] ;  /* 0x00008a00ff0c7b82 */ /* 0x000e620000000800 */
[----:B------:R0:W-:Y:S01]  /*4cb00*/  @P2 STG.E.U16 desc[UR60][R20.64], R17 ;  /* 0x0000001114002986 */ /* 0x0001e2000c10153c */
[----:B------:R-:W-:Y:S01]  /*4cb10*/  ISETP.GE.AND P2, PT, R26, R10, PT ;  /* 0x0000000a1a00720c */ /* 0x000fe20003f46270 */
[----:B--2---:R-:W-:-:S02]  /*4cb20*/  IMAD.WIDE R18, R27, 0x2, R2 ;  /* 0x000000021b127825 */ /* 0x004fc400078e0202 */
[----:B------:R-:W2:Y:S04]  /*4cb30*/  LDL.LU R10, [R1+0x209c] ;  /* 0x00209c00010a7983 */ /* 0x000ea80000300800 */
[----:B------:R4:W-:Y:S01]  /*4cb40*/  @P6 STG.E.U16 desc[UR60][R22.64], R9 ;  /* 0x0000000916006986 */ /* 0x0009e2000c10153c */
[----:B---3--:R-:W-:Y:S02]  /*4cb50*/  ISETP.LT.AND P6, PT, R11, R24, !P2 ;  /* 0x000000180b00720c */ /* 0x008fe400057c1270 */
[----:B0-----:R-:W-:Y:S01]  /*4cb60*/  PRMT R21, R9, 0x7632, R21 ;  /* 0x0000763209157816 */ /* 0x001fe20000000015 */
[----:B------:R-:W-:Y:S01]  /*4cb70*/  IMAD.WIDE R16, R25, 0x2, R250 ;  /* 0x0000000219107825 */ /* 0x000fe200078e02fa */
[----:B------:R-:W0:Y:S04]  /*4cb80*/  LDC R24, c[0x0][0x228] ;  /* 0x00008a00ff187b82 */ /* 0x000e280000000800 */
[----:B------:R3:W-:Y:S01]  /*4cb90*/  @P1 STG.E.U16 desc[UR60][R16.64], R21 ;  /* 0x0000001510001986 */ /* 0x0007e2000c10153c */
[----:B------:R-:W-:Y:S01]  /*4cba0*/  ISETP.LT.AND P1, PT, R120, R4, !P2 ;  /* 0x000000047800720c */ /* 0x000fe20005721270 */
[----:B----4-:R-:W-:-:S02]  /*4cbb0*/  VIADD R23, R13, 0x7c ;  /* 0x0000007c0d177836 */ /* 0x010fc40000000000 */
[----:B------:R-:W4:Y:S01]  /*4cbc0*/  LDC R4, c[0x0][0x228] ;  /* 0x00008a00ff047b82 */ /* 0x000f220000000800 */
[----:B------:R1:W-:Y:S01]  /*4cbd0*/  @P6 STG.E.U16 desc[UR60][R18.64], R125 ;  /* 0x0000007d12006986 */ /* 0x0003e2000c10153c */
[----:B------:R-:W-:Y:S01]  /*4cbe0*/  ISETP.LT.AND P6, PT, R127, R8, !P2 ;  /* 0x000000087f00720c */ /* 0x000fe200057c1270 */
[----:B------:R-:W-:Y:S01]  /*4cbf0*/  IMAD.WIDE R8, R27, 0x2, R14 ;  /* 0x000000021b087825 */ /* 0x000fe200078e020e */
[----:B---3--:R-:W-:-:S04]  /*4cc00*/  PRMT R17, R125, 0x7632, R17 ;  /* 0x000076327d117816 */ /* 0x008fc80000000011 */
[----:B------:R-:W3:Y:S02]  /*4cc10*/  LDC R22, c[0x0][0x228] ;  /* 0x00008a00ff167b82 */ /* 0x000ee40000000800 */
[----:B------:R0:W-:Y:S01]  /*4cc20*/  @P1 STG.E.U16 desc[UR60][R8.64], R17 ;  /* 0x0000001108001986 */ /* 0x0001e2000c10153c */
[----:B------:R-:W-:-:S03]  /*4cc30*/  ISETP.GE.AND P1, PT, R23, R130, PT ;  /* 0x000000821700720c */ /* 0x000fc60003f26270 */
[----:B------:R-:W3:Y:S01]  /*4cc40*/  LDL.LU R130, [R1+0x2098] ;  /* 0x0020980001827983 */ /* 0x000ee20000300800 */
[----:B-1----:R-:W-:Y:S01]  /*4cc50*/  ISETP.LT.AND P2, PT, R252, R12, !P2 ;  /* 0x0000000cfc00720c */ /* 0x002fe20005741270 */
[----:B------:R-:W-:Y:S01]  /*4cc60*/  IMAD.WIDE R20, R27, 0x2, R248 ;  /* 0x000000021b147825 */ /* 0x000fe200078e02f8 */
[----:B------:R-:W-:Y:S01]  /*4cc70*/  PRMT R19, R5, 0x7632, R19 ;  /* 0x0000763205137816 */ /* 0x000fe20000000013 */
[----:B------:R-:W1:Y:S03]  /*4cc80*/  LDC R12, c[0x0][0x228] ;  /* 0x00008a00ff0c7b82 */ /* 0x000e660000000800 */
[----:B------:R4:W-:Y:S01]  /*4cc90*/  @P6 STG.E.U16 desc[UR60][R20.64], R5 ;  /* 0x0000000514006986 */ /* 0x0009e2000c10153c */
[----:B0-----:R-:W-:Y:S01]  /*4cca0*/  ISETP.LT.AND P6, PT, R11, R24, !P1 ;  /* 0x000000180b00720c */ /* 0x001fe20004fc1270 */
[----:B------:R-:W-:-:S03]  /*4ccb0*/  IMAD.WIDE R16, R27, 0x2, R250 ;  /* 0x000000021b107825 */ /* 0x000fc600078e02fa */
[----:B------:R-:W0:Y:S01]  /*4ccc0*/  LDC R24, c[0x0][0x228] ;  /* 0x00008a00ff187b82 */ /* 0x000e220000000800 */
[----:B------:R-:W-:Y:S01]  /*4ccd0*/  IMAD.IADD R23, R27, 0x1, R0 ;  /* 0x000000011b177824 */ /* 0x000fe200078e0200 */
[----:B------:R-:W-:Y:S01]  /*4cce0*/  @P2 STG.E.U16 desc[UR60][R16.64], R19 ;  /* 0x0000001310002986 */ /* 0x000fe2000c10153c */
[----:B----4-:R-:W-:Y:S02]  /*4ccf0*/  ISETP.LT.AND P2, PT, R120, R4, !P1 ;  /* 0x000000047800720c */ /* 0x010fe40004f41270 */
[----:B------:R-:W-:-:S03]  /*4cd00*/  IMAD.WIDE R8, R23, 0x2, R2 ;  /* 0x0000000217087825 */ /* 0x000fc600078e0202 */
[----:B------:R-:W4:Y:S01]  /*4cd10*/  LDC R0, c[0x0][0x248] ;  /* 0x00009200ff007b82 */ /* 0x000f220000000800 */
[----:B------:R-:W-:-:S07]  /*4cd20*/  IMAD.WIDE R4, R23, 0x2, R14 ;  /* 0x0000000217047825 */ /* 0x000fce00078e020e */
[----:B------:R-:W4:Y:S08]  /*4cd30*/  LDC R20, c[0x0][0x228] ;  /* 0x00008a00ff147b82 */ /* 0x000f300000000800 */
[----:B------:R-:W4:Y:S01]  /*4cd40*/  LDC R21, c[0x0][0x228] ;  /* 0x00008a00ff157b82 */ /* 0x000f220000000800 */
[----:B---3--:R3:W-:Y:S01]  /*4cd50*/  @P6 STG.E.U16 desc[UR60][R8.64], R130 ;  /* 0x0000008208006986 */ /* 0x0087e2000c10153c */
[----:B------:R-:W-:Y:S01]  /*4cd60*/  ISETP.LT.AND P6, PT, R127, R22, !P1 ;  /* 0x000000167f00720c */ /* 0x000fe20004fc1270 */
[----:B------:R-:W-:Y:S01]  /*4cd70*/  VIADD R22, R13, 0x7d ;  /* 0x0000007d0d167836 */ /* 0x000fe20000000000 */
[----:B---3--:R-:W-:-:S05]  /*4cd80*/  PRMT R9, R130, 0x7632, R9 ;  /* 0x0000763282097816 */ /* 0x008fca0000000009 */
[----:B------:R3:W-:Y:S01]  /*4cd90*/  @P2 STG.E.U16 desc[UR60][R4.64], R9 ;  /* 0x0000000904002986 */ /* 0x0007e2000c10153c */
[----:B------:R-:W-:Y:S02]  /*4cda0*/  ISETP.GE.AND P2, PT, R22, R126, PT ;  /* 0x0000007e1600720c */ /* 0x000fe40003f46270 */
[----:B-1----:R-:W-:Y:S01]  /*4cdb0*/  ISETP.LT.AND P1, PT, R252, R12, !P1 ;  /* 0x0000000cfc00720c */ /* 0x002fe20004f21270 */
[----:B------:R-:W4:Y:S01]  /*4cdc0*/  LDL.LU R126, [R1+0x2094] ;  /* 0x00209400017e7983 */ /* 0x000f220000300800 */
[----:B------:R-:W-:Y:S01]  /*4cdd0*/  IMAD.WIDE R18, R23, 0x2, R248 ;  /* 0x0000000217127825 */ /* 0x000fe200078e02f8 */
[----:B------:R-:W1:Y:S04]  /*4cde0*/  LDC R12, c[0x0][0x228] ;  /* 0x00008a00ff0c7b82 */ /* 0x000e680000000800 */
[----:B--2---:R-:W-:Y:S01]  /*4cdf0*/  @P6 STG.E.U16 desc[UR60][R18.64], R10 ;  /* 0x0000000a12006986 */ /* 0x004fe2000c10153c */
[----:B0-----:R-:W-:Y:S01]  /*4ce00*/  ISETP.LT.AND P6, PT, R11, R24, !P2 ;  /* 0x000000180b00720c */ /* 0x001fe200057c1270 */
[C---:B---3--:R-:W-:Y:S01]  /*4ce10*/  IMAD.WIDE R8, R23.reuse, 0x2, R250 ;  /* 0x0000000217087825 */ /* 0x048fe200078e02fa */
[----:B------:R-:W-:Y:S01]  /*4ce20*/  PRMT R5, R10, 0x7632, R5 ;  /* 0x000076320a057816 */ /* 0x000fe20000000005 */
[----:B------:R-:W0:Y:S02]  /*4ce30*/  LDC R22, c[0x0][0x228] ;  /* 0x00008a00ff167b82 */ /* 0x000e240000000800 */
[----:B----4-:R-:W-:-:S02]  /*4ce40*/  IMAD.IADD R23, R23, 0x1, R0 ;  /* 0x0000000117177824 */ /* 0x010fc400078e0200 */
[----:B------:R2:W-:Y:S01]  /*4ce50*/  @P1 STG.E.U16 desc[UR60][R8.64], R5 ;  /* 0x0000000508001986 */ /* 0x0005e2000c10153c */
[----:B------:R-:W-:Y:S01]  /*4ce60*/  ISETP.LT.AND P1, PT, R120, R20, !P2 ;  /* 0x000000147800720c */ /* 0x000fe20005721270 */
[----:B------:R-:W-:Y:S02]  /*4ce70*/  IMAD.WIDE R16, R23, 0x2, R2 ;  /* 0x0000000217107825 */ /* 0x000fe400078e0202 */
[----:B------:R-:W3:Y:S02]  /*4ce80*/  LDC R0, c[0x0][0x248] ;  /* 0x00009200ff007b82 */ /* 0x000ee40000000800 */
[----:B------:R-:W-:Y:S02]  /*4ce90*/  VIADD R13, R13, 0x7e ;  /* 0x0000007e0d0d7836 */ /* 0x000fe40000000000 */
[----:B--2---:R-:W-:-:S04]  /*4cea0*/  IMAD.WIDE R4, R23, 0x2, R14 ;  /* 0x0000000217047825 */ /* 0x004fc800078e020e */
[----:B------:R-:W2:Y:S08]  /*4ceb0*/  LDC R20, c[0x0][0x228] ;  /* 0x00008a00ff147b82 */ /* 0x000eb00000000800 */
[----:B------:R-:W4:Y:S08]  /*4cec0*/  LDC R18, c[0x0][0x228] ;  /* 0x00008a00ff127b82 */ /* 0x000f300000000800 */
[----:B------:R-:W4:Y:S01]  /*4ced0*/  LDC R10, c[0x0][0x248] ;  /* 0x00009200ff0a7b82 */ /* 0x000f220000000800 */
[----:B------:R1:W-:Y:S02]  /*4cee0*/  @P6 STG.E.U16 desc[UR60][R16.64], R126 ;  /* 0x0000007e10006986 */ /* 0x0003e4000c10153c */
[----:B-1----:R-:W-:-:S05]  /*4cef0*/  PRMT R17, R126, 0x7632, R17 ;  /* 0x000076327e117816 */ /* 0x002fca0000000011 */
[----:B------:R1:W-:Y:S01]  /*4cf00*/  @P1 STG.E.U16 desc[UR60][R4.64], R17 ;  /* 0x0000001104001986 */ /* 0x0003e2000c10153c */
[----:B------:R-:W-:-:S03]  /*4cf10*/  ISETP.GE.AND P1, PT, R13, R131, PT ;  /* 0x000000830d00720c */ /* 0x000fc60003f26270 */
[----:B------:R-:W2:Y:S01]  /*4cf20*/  LDL.LU R131, [R1+0x2090] ;  /* 0x0020900001837983 */ /* 0x000ea20000300800 */
[----:B------:R-:W-:Y:S01]  /*4cf30*/  ISETP.LT.AND P6, PT, R127, R21, !P2 ;  /* 0x000000157f00720c */ /* 0x000fe200057c1270 */
[C---:B------:R-:W-:Y:S01]  /*4cf40*/  IMAD.WIDE R8, R23.reuse, 0x2, R248 ;  /* 0x0000000217087825 */ /* 0x040fe200078e02f8 */
[----:B------:R-:W-:Y:S01]  /*4cf50*/  ISETP.LT.AND P2, PT, R252, R12, !P2 ;  /* 0x0000000cfc00720c */ /* 0x000fe20005741270 */
[----:B------:R-:W4:Y:S02]  /*4cf60*/  LDC R21, c[0x0][0x228] ;  /* 0x00008a00ff157b82 */ /* 0x000f240000000800 */
[----:B---3--:R-:W-:-:S08]  /*4cf70*/  IMAD.IADD R19, R23, 0x1, R0 ;  /* 0x0000000117137824 */ /* 0x008fd000078e0200 */
[----:B------:R3:W-:Y:S01]  /*4cf80*/  @P6 STG.E.U16 desc[UR60][R8.64], R6 ;  /* 0x0000000608006986 */ /* 0x0007e2000c10153c */
[----:B0-----:R-:W-:Y:S01]  /*4cf90*/  ISETP.LT.AND P6, PT, R11, R22, !P1 ;  /* 0x000000160b00720c */ /* 0x001fe20004fc1270 */
[----:B------:R-:W-:Y:S01]  /*4cfa0*/  IMAD.WIDE R12, R23, 0x2, R250 ;  /* 0x00000002170c7825 */ /* 0x000fe200078e02fa */
[----:B------:R-:W-:Y:S01]  /*4cfb0*/  PRMT R0, R6, 0x7632, R0 ;  /* 0x0000763206007816 */ /* 0x000fe20000000000 */
[----:B------:R-:W3:Y:S02]  /*4cfc0*/  LDL.LU R11, [R1+0x208c] ;  /* 0x00208c00010b7983 */ /* 0x000ee40000300800 */
[----:B-1----:R-:W-:Y:S02]  /*4cfd0*/  IMAD.WIDE R16, R19, 0x2, R2 ;  /* 0x0000000213107825 */ /* 0x002fe400078e0202 */
[----:B------:R0:W-:Y:S06]  /*4cfe0*/  @P2 STG.E.U16 desc[UR60][R12.64], R0 ;  /* 0x000000000c002986 */ /* 0x0001ec000c10153c */
[----:B--2---:R-:W-:Y:S01]  /*4cff0*/  @P6 STG.E.U16 desc[UR60][R16.64], R131 ;  /* 0x0000008310006986 */ /* 0x004fe2000c10153c */
[----:B------:R-:W-:-:S03]  /*4d000*/  ISETP.LT.AND P6, PT, R127, R20, !P1 ;  /* 0x000000147f00720c */ /* 0x000fc60004fc1270 */
[----:B------:R-:W2:Y:S01]  /*4d010*/  LDL.LU R127, [R1+0x2088] ;  /* 0x00208800017f7983 */ /* 0x000ea20000300800 */
[----:B----4-:R-:W-:Y:S02]  /*4d020*/  ISETP.LT.AND P2, PT, R120, R18, !P1 ;  /* 0x000000127800720c */ /* 0x010fe40004f41270 */
[----:B------:R-:W-:Y:S01]  /*4d030*/  ISETP.LT.AND P1, PT, R252, R21, !P1 ;  /* 0x00000015fc00720c */ /* 0x000fe20004f21270 */
[----:B------:R-:W-:Y:S01]  /*4d040*/  IMAD.WIDE R4, R19, 0x2, R14 ;  /* 0x0000000213047825 */ /* 0x000fe200078e020e */
[----:B---3--:R-:W-:-:S03]  /*4d050*/  PRMT R6, R131, 0x7632, R6 ;  /* 0x0000763283067816 */ /* 0x008fc60000000006 */
[C---:B------:R-:W-:Y:S02]  /*4d060*/  IMAD.IADD R21, R19.reuse, 0x1, R10 ;  /* 0x0000000113157824 */ /* 0x040fe400078e020a */
[----:B------:R-:W-:-:S04]  /*4d070*/  IMAD.WIDE R8, R19, 0x2, R248 ;  /* 0x0000000213087825 */ /* 0x000fc800078e02f8 */
[----:B------:R1:W-:Y:S01]  /*4d080*/  @P2 STG.E.U16 desc[UR60][R4.64], R6 ;  /* 0x0000000604002986 */ /* 0x0003e2000c10153c */
[----:B0-----:R-:W-:-:S04]  /*4d090*/  IMAD.WIDE R12, R19, 0x2, R250 ;  /* 0x00000002130c7825 */ /* 0x001fc800078e02fa */
[C---:B------:R-:W-:Y:S01]  /*4d0a0*/  IMAD.WIDE R2, R21.reuse, 0x2, R2 ;  /* 0x0000000215027825 */ /* 0x040fe200078e0202 */
[----:B------:R0:W-:Y:S03]  /*4d0b0*/  @P6 STG.E.U16 desc[UR60][R8.64], R11 ;  /* 0x0000000b08006986 */ /* 0x0001e6000c10153c */
[----:B------:R-:W-:Y:S01]  /*4d0c0*/  IMAD.WIDE R14, R21, 0x2, R14 ;  /* 0x00000002150e7825 */ /* 0x000fe200078e020e */
[----:B-1----:R-:W-:-:S03]  /*4d0d0*/  PRMT R5, R11, 0x7632, R5 ;  /* 0x000076320b057816 */ /* 0x002fc60000000005 */
[C---:B------:R-:W-:Y:S02]  /*4d0e0*/  IMAD.WIDE R248, R21.reuse, 0x2, R248 ;  /* 0x0000000215f87825 */ /* 0x040fe400078e02f8 */
[----:B------:R0:W-:Y:S02]  /*4d0f0*/  @P1 STG.E.U16 desc[UR60][R12.64], R5 ;  /* 0x000000050c001986 */ /* 0x0001e4000c10153c */
[----:B------:R-:W-:Y:S01]  /*4d100*/  IMAD.WIDE R250, R21, 0x2, R250 ;  /* 0x0000000215fa7825 */ /* 0x000fe200078e02fa */
[----:B--2---:R-:W-:Y:S01]  /*4d110*/  PRMT R0, R127, 0x7632, R0 ;  /* 0x000076327f007816 */ /* 0x004fe20000000000 */
[----:B------:R0:W-:Y:S04]  /*4d120*/  @P5 STG.E.U16 desc[UR60][R2.64], R127 ;  /* 0x0000007f02005986 */ /* 0x0001e8000c10153c */
[----:B------:R0:W-:Y:S04]  /*4d130*/  @P4 STG.E.U16 desc[UR60][R14.64], R0 ;  /* 0x000000000e004986 */ /* 0x0001e8000c10153c */
[----:B------:R0:W-:Y:S01]  /*4d140*/  @P3 STG.E.U16 desc[UR60][R248.64], R7 ;  /* 0x00000007f8003986 */ /* 0x0001e2000c10153c */
[----:B------:R-:W-:Y:S05]  /*4d150*/  @!P0 EXIT ;  /* 0x000000000000894d */ /* 0x000fea0003800000 */
[----:B------:R-:W-:-:S05]  /*4d160*/  PRMT R125, R7, 0x7632, R125 ;  /* 0x00007632077d7816 */ /* 0x000fca000000007d */
[----:B------:R-:W-:Y:S01]  /*4d170*/  STG.E.U16 desc[UR60][R250.64], R125 ;  /* 0x0000007dfa007986 */ /* 0x000fe2000c10153c */
[----:B------:R-:W-:Y:S05]  /*4d180*/  EXIT ;  /* 0x000000000000794d */ /* 0x000fea0003800000 */
.L_x_2:
[----:B------:R-:W-:-:S00]  /*4d190*/  BRA `(.L_x_2) ;  /* 0xfffffffc00fc7947 */ /* 0x000fc0000383ffff */
[----:B------:R-:W-:-:S00]  /*4d1a0*/  NOP ;  /* 0x0000000000007918 */ /* 0x000fc00000000000 */
        /* <DEDUP_REMOVED lines=13> */
.L_x_3:


//--------------------- .nv.shared.matmul_kernel  --------------------------
	.section	.nv.shared.matmul_kernel,"aw",@nobits
	.sectionflags	@""
	.align	16
	.zero		1024


//--------------------- .nv.shared.reserved.0     --------------------------
	.section	.nv.shared.reserved.0,"aw",@nobits
	.weak		__nv_reservedSMEM_offset_0_alias
	.size		__nv_reservedSMEM_offset_0_alias, 0, 0
	.other		__nv_reservedSMEM_offset_0_alias,@"STO_CUDA_RESERVED_SHARED STV_DEFAULT"
__nv_reservedSMEM_offset_0_alias:
	.zero		0


//--------------------- .nv.constant0.matmul_kernel --------------------------
	.section	.nv.constant0.matmul_kernel,"a",@progbits
	.sectionflags	@""
	.align	4
.nv.constant0.matmul_kernel:
	.zero		608


//--------------------- SYMBOLS --------------------------

	.type		.nv.reservedSmem.offset0,@object
	.size		.nv.reservedSmem.offset0,0x4
